//
// Generated by NVIDIA NVVM Compiler
//
// Compiler Build ID: CL-36424714
// Cuda compilation tools, release 13.0, V13.0.88
// Based on NVVM 20.0.0
//

.version 9.0
.target sm_100
.address_size 64

	// .globl	_Z23evolve_satellite_kernelPKdPddi
.func  (.param .align 16 .b8 func_retval0[16]) __internal_trig_reduction_slowpathd
(
	.param .b64 __internal_trig_reduction_slowpathd_param_0
)
;
.global .align 4 .b8 precalc_xorwow_matrix[102400];
.global .align 4 .b8 precalc_xorwow_offset_matrix[102400];
.global .align 4 .b8 mrg32k3aM1[2304];
.global .align 4 .b8 mrg32k3aM2[2304];
.global .align 4 .b8 mrg32k3aM1SubSeq[2016];
.global .align 4 .b8 mrg32k3aM2SubSeq[2016];
.global .align 4 .b8 mrg32k3aM1Seq[2304];
.global .align 4 .b8 mrg32k3aM2Seq[2304];
.const .align 8 .b8 __cr_lgamma_table[72];
// _ZZ23evolve_satellite_kernelPKdPddiE8position has been demoted
// _ZZ23evolve_satellite_kernelPKdPddiE8velocity has been demoted
// _ZZ23evolve_satellite_kernelPKdPddiE12acceleration has been demoted
// _ZZ23evolve_satellite_kernelPKdPddiE12new_position has been demoted
// _ZZ23evolve_satellite_kernelPKdPddiE16new_acceleration has been demoted
// _ZZ18compute_efe_kernelPKdS0_S0_S0_S0_PdS1_S1_iiiiE11shared_risk has been demoted
// _ZZ18compute_efe_kernelPKdS0_S0_S0_S0_PdS1_S1_iiiiE16shared_ambiguity has been demoted
// _ZZ18compute_efe_kernelPKdS0_S0_S0_S0_PdS1_S1_iiiiE14shared_novelty has been demoted
// _ZZ20sum_reduction_kernelPKdPdiE6shared has been demoted
.global .align 8 .b8 __cudart_i2opi_d[144] = {8, 93, 141, 31, 177, 95, 251, 107, 234, 146, 82, 138, 247, 57, 7, 61, 123, 241, 229, 235, 199, 186, 39, 117, 45, 234, 95, 158, 102, 63, 70, 79, 183, 9, 203, 39, 207, 126, 54, 109, 31, 109, 10, 90, 139, 17, 47, 239, 15, 152, 5, 222, 255, 151, 248, 31, 59, 40, 249, 189, 139, 95, 132, 156, 244, 57, 83, 131, 57, 214, 145, 57, 65, 126, 95, 180, 38, 112, 156, 233, 132, 68, 187, 46, 245, 53, 130, 232, 62, 167, 41, 177, 28, 235, 29, 254, 28, 146, 209, 9, 234, 46, 73, 6, 224, 210, 77, 66, 58, 110, 36, 183, 97, 197, 187, 222, 171, 99, 81, 254, 65, 144, 67, 60, 153, 149, 98, 219, 192, 221, 52, 245, 209, 87, 39, 252, 41, 21, 68, 78, 110, 131, 249, 162};
.global .align 16 .b8 __cudart_sin_cos_coeffs[128] = {70, 210, 176, 44, 241, 229, 90, 190, 146, 227, 172, 105, 227, 29, 199, 62, 161, 98, 219, 25, 160, 1, 42, 191, 24, 8, 17, 17, 17, 17, 129, 63, 84, 85, 85, 85, 85, 85, 197, 191, 0, 0, 0, 0, 0, 0, 0, 0, 0, 0, 0, 0, 0, 0, 0, 0, 100, 129, 253, 32, 131, 255, 168, 189, 40, 133, 239, 193, 167, 238, 33, 62, 217, 230, 6, 142, 79, 126, 146, 190, 233, 188, 221, 25, 160, 1, 250, 62, 71, 93, 193, 22, 108, 193, 86, 191, 81, 85, 85, 85, 85, 85, 165, 63, 0, 0, 0, 0, 0, 0, 224, 191, 0, 0, 0, 0, 0, 0, 240, 63};

.visible .entry _Z23evolve_satellite_kernelPKdPddi(
	.param .u64 .ptr .align 1 _Z23evolve_satellite_kernelPKdPddi_param_0,
	.param .u64 .ptr .align 1 _Z23evolve_satellite_kernelPKdPddi_param_1,
	.param .f64 _Z23evolve_satellite_kernelPKdPddi_param_2,
	.param .u32 _Z23evolve_satellite_kernelPKdPddi_param_3
)
{
	.reg .pred 	%p<9>;
	.reg .b32 	%r<20>;
	.reg .b64 	%rd<9>;
	.reg .b64 	%fd<46>;
	// demoted variable
	.shared .align 8 .b8 _ZZ23evolve_satellite_kernelPKdPddiE8position[24];
	// demoted variable
	.shared .align 8 .b8 _ZZ23evolve_satellite_kernelPKdPddiE8velocity[24];
	// demoted variable
	.shared .align 8 .b8 _ZZ23evolve_satellite_kernelPKdPddiE12acceleration[24];
	// demoted variable
	.shared .align 8 .b8 _ZZ23evolve_satellite_kernelPKdPddiE12new_position[24];
	// demoted variable
	.shared .align 8 .b8 _ZZ23evolve_satellite_kernelPKdPddiE16new_acceleration[24];
	ld.param.u64 	%rd1, [_Z23evolve_satellite_kernelPKdPddi_param_0];
	ld.param.u64 	%rd2, [_Z23evolve_satellite_kernelPKdPddi_param_1];
	ld.param.f64 	%fd1, [_Z23evolve_satellite_kernelPKdPddi_param_2];
	ld.param.u32 	%r7, [_Z23evolve_satellite_kernelPKdPddi_param_3];
	mov.u32 	%r1, %ctaid.x;
	mov.u32 	%r8, %tid.x;
	setp.ge.s32 	%p1, %r1, %r7;
	setp.gt.u32 	%p2, %r8, 5;
	or.pred  	%p3, %p1, %p2;
	@%p3 bra 	$L__BB0_11;
	setp.gt.u32 	%p4, %r8, 2;
	shl.b32 	%r9, %r8, 3;
	mov.u32 	%r10, _ZZ23evolve_satellite_kernelPKdPddiE8position;
	add.s32 	%r3, %r10, %r9;
	mov.u32 	%r11, _ZZ23evolve_satellite_kernelPKdPddiE8velocity;
	add.s32 	%r4, %r11, %r9;
	@%p4 bra 	$L__BB0_3;
	mad.lo.s32 	%r12, %r1, 6, %r8;
	cvta.to.global.u64 	%rd3, %rd1;
	mul.wide.u32 	%rd4, %r12, 8;
	add.s64 	%rd5, %rd3, %rd4;
	ld.global.nc.f64 	%fd2, [%rd5];
	st.shared.f64 	[%r3], %fd2;
	ld.global.nc.f64 	%fd3, [%rd5+24];
	st.shared.f64 	[%r4], %fd3;
$L__BB0_3:
	bar.sync 	0;
	setp.ne.s32 	%p5, %r8, 0;
	@%p5 bra 	$L__BB0_5;
	ld.shared.f64 	%fd4, [_ZZ23evolve_satellite_kernelPKdPddiE8position];
	ld.shared.f64 	%fd5, [_ZZ23evolve_satellite_kernelPKdPddiE8position+8];
	mul.f64 	%fd6, %fd5, %fd5;
	fma.rn.f64 	%fd7, %fd4, %fd4, %fd6;
	ld.shared.f64 	%fd8, [_ZZ23evolve_satellite_kernelPKdPddiE8position+16];
	fma.rn.f64 	%fd9, %fd8, %fd8, %fd7;
	sqrt.rn.f64 	%fd10, %fd9;
	mul.f64 	%fd11, %fd10, %fd10;
	mul.f64 	%fd12, %fd10, %fd11;
	mov.f64 	%fd13, 0dC2F6A8665BDA5400;
	div.rn.f64 	%fd14, %fd13, %fd12;
	mul.f64 	%fd15, %fd4, %fd14;
	st.shared.f64 	[_ZZ23evolve_satellite_kernelPKdPddiE12acceleration], %fd15;
	mul.f64 	%fd16, %fd5, %fd14;
	st.shared.f64 	[_ZZ23evolve_satellite_kernelPKdPddiE12acceleration+8], %fd16;
	mul.f64 	%fd17, %fd8, %fd14;
	st.shared.f64 	[_ZZ23evolve_satellite_kernelPKdPddiE12acceleration+16], %fd17;
$L__BB0_5:
	setp.gt.u32 	%p6, %r8, 2;
	bar.sync 	0;
	mov.u32 	%r14, _ZZ23evolve_satellite_kernelPKdPddiE12acceleration;
	add.s32 	%r5, %r14, %r9;
	mov.u32 	%r15, _ZZ23evolve_satellite_kernelPKdPddiE12new_position;
	add.s32 	%r6, %r15, %r9;
	@%p6 bra 	$L__BB0_7;
	ld.shared.f64 	%fd18, [%r3];
	ld.shared.f64 	%fd19, [%r4];
	fma.rn.f64 	%fd20, %fd1, %fd19, %fd18;
	ld.shared.f64 	%fd21, [%r5];
	mul.f64 	%fd22, %fd21, 0d3FE0000000000000;
	mul.f64 	%fd23, %fd1, %fd22;
	fma.rn.f64 	%fd24, %fd1, %fd23, %fd20;
	st.shared.f64 	[%r6], %fd24;
$L__BB0_7:
	setp.ne.s32 	%p7, %r8, 0;
	bar.sync 	0;
	@%p7 bra 	$L__BB0_9;
	ld.shared.f64 	%fd25, [_ZZ23evolve_satellite_kernelPKdPddiE12new_position];
	ld.shared.f64 	%fd26, [_ZZ23evolve_satellite_kernelPKdPddiE12new_position+8];
	mul.f64 	%fd27, %fd26, %fd26;
	fma.rn.f64 	%fd28, %fd25, %fd25, %fd27;
	ld.shared.f64 	%fd29, [_ZZ23evolve_satellite_kernelPKdPddiE12new_position+16];
	fma.rn.f64 	%fd30, %fd29, %fd29, %fd28;
	sqrt.rn.f64 	%fd31, %fd30;
	mul.f64 	%fd32, %fd31, %fd31;
	mul.f64 	%fd33, %fd31, %fd32;
	mov.f64 	%fd34, 0dC2F6A8665BDA5400;
	div.rn.f64 	%fd35, %fd34, %fd33;
	mul.f64 	%fd36, %fd25, %fd35;
	st.shared.f64 	[_ZZ23evolve_satellite_kernelPKdPddiE16new_acceleration], %fd36;
	mul.f64 	%fd37, %fd26, %fd35;
	st.shared.f64 	[_ZZ23evolve_satellite_kernelPKdPddiE16new_acceleration+8], %fd37;
	mul.f64 	%fd38, %fd29, %fd35;
	st.shared.f64 	[_ZZ23evolve_satellite_kernelPKdPddiE16new_acceleration+16], %fd38;
$L__BB0_9:
	setp.gt.u32 	%p8, %r8, 2;
	bar.sync 	0;
	@%p8 bra 	$L__BB0_11;
	ld.shared.f64 	%fd39, [%r4];
	ld.shared.f64 	%fd40, [%r5];
	mov.u32 	%r17, _ZZ23evolve_satellite_kernelPKdPddiE16new_acceleration;
	add.s32 	%r18, %r17, %r9;
	ld.shared.f64 	%fd41, [%r18];
	add.f64 	%fd42, %fd40, %fd41;
	mul.f64 	%fd43, %fd42, 0d3FE0000000000000;
	fma.rn.f64 	%fd44, %fd1, %fd43, %fd39;
	ld.shared.f64 	%fd45, [%r6];
	mad.lo.s32 	%r19, %r1, 6, %r8;
	cvta.to.global.u64 	%rd6, %rd2;
	mul.wide.u32 	%rd7, %r19, 8;
	add.s64 	%rd8, %rd6, %rd7;
	st.global.f64 	[%rd8], %fd45;
	st.global.f64 	[%rd8+24], %fd44;
$L__BB0_11:
	ret;

}
	// .globl	_Z24evolve_atmosphere_kernelPKdS0_PdS1_P17curandStateXORWOWdddii
.visible .entry _Z24evolve_atmosphere_kernelPKdS0_PdS1_P17curandStateXORWOWdddii(
	.param .u64 .ptr .align 1 _Z24evolve_atmosphere_kernelPKdS0_PdS1_P17curandStateXORWOWdddii_param_0,
	.param .u64 .ptr .align 1 _Z24evolve_atmosphere_kernelPKdS0_PdS1_P17curandStateXORWOWdddii_param_1,
	.param .u64 .ptr .align 1 _Z24evolve_atmosphere_kernelPKdS0_PdS1_P17curandStateXORWOWdddii_param_2,
	.param .u64 .ptr .align 1 _Z24evolve_atmosphere_kernelPKdS0_PdS1_P17curandStateXORWOWdddii_param_3,
	.param .u64 .ptr .align 1 _Z24evolve_atmosphere_kernelPKdS0_PdS1_P17curandStateXORWOWdddii_param_4,
	.param .f64 _Z24evolve_atmosphere_kernelPKdS0_PdS1_P17curandStateXORWOWdddii_param_5,
	.param .f64 _Z24evolve_atmosphere_kernelPKdS0_PdS1_P17curandStateXORWOWdddii_param_6,
	.param .f64 _Z24evolve_atmosphere_kernelPKdS0_PdS1_P17curandStateXORWOWdddii_param_7,
	.param .u32 _Z24evolve_atmosphere_kernelPKdS0_PdS1_P17curandStateXORWOWdddii_param_8,
	.param .u32 _Z24evolve_atmosphere_kernelPKdS0_PdS1_P17curandStateXORWOWdddii_param_9
)
{
	.reg .pred 	%p<16>;
	.reg .b32 	%r<125>;
	.reg .b32 	%f<4>;
	.reg .b64 	%rd<34>;
	.reg .b64 	%fd<141>;

	ld.param.u64 	%rd2, [_Z24evolve_atmosphere_kernelPKdS0_PdS1_P17curandStateXORWOWdddii_param_0];
	ld.param.u64 	%rd3, [_Z24evolve_atmosphere_kernelPKdS0_PdS1_P17curandStateXORWOWdddii_param_1];
	ld.param.u32 	%r38, [_Z24evolve_atmosphere_kernelPKdS0_PdS1_P17curandStateXORWOWdddii_param_8];
	ld.param.u32 	%r37, [_Z24evolve_atmosphere_kernelPKdS0_PdS1_P17curandStateXORWOWdddii_param_9];
	mov.u32 	%r1, %ctaid.x;
	mov.u32 	%r2, %tid.x;
	setp.ge.s32 	%p1, %r1, %r38;
	setp.ge.s32 	%p2, %r2, %r37;
	or.pred  	%p3, %p1, %p2;
	@%p3 bra 	$L__BB1_17;
	ld.param.f64 	%fd129, [_Z24evolve_atmosphere_kernelPKdS0_PdS1_P17curandStateXORWOWdddii_param_6];
	ld.param.f64 	%fd126, [_Z24evolve_atmosphere_kernelPKdS0_PdS1_P17curandStateXORWOWdddii_param_5];
	cvta.to.global.u64 	%rd7, %rd2;
	cvta.to.global.u64 	%rd8, %rd3;
	mad.lo.s32 	%r3, %r37, %r1, %r2;
	mul.wide.u32 	%rd9, %r3, 8;
	add.s64 	%rd10, %rd7, %rd9;
	ld.global.nc.f64 	%fd1, [%rd10];
	add.s64 	%rd11, %rd8, %rd9;
	ld.global.nc.f64 	%fd2, [%rd11];
	neg.f64 	%fd36, %fd129;
	mul.f64 	%fd3, %fd126, %fd36;
	fma.rn.f64 	%fd37, %fd3, 0d3FF71547652B82FE, 0d4338000000000000;
	{
	.reg .b32 %temp; 
	mov.b64 	{%r4, %temp}, %fd37;
	}
	mov.f64 	%fd38, 0dC338000000000000;
	add.rn.f64 	%fd39, %fd37, %fd38;
	fma.rn.f64 	%fd40, %fd39, 0dBFE62E42FEFA39EF, %fd3;
	fma.rn.f64 	%fd41, %fd39, 0dBC7ABC9E3B39803F, %fd40;
	fma.rn.f64 	%fd42, %fd41, 0d3E5ADE1569CE2BDF, 0d3E928AF3FCA213EA;
	fma.rn.f64 	%fd43, %fd42, %fd41, 0d3EC71DEE62401315;
	fma.rn.f64 	%fd44, %fd43, %fd41, 0d3EFA01997C89EB71;
	fma.rn.f64 	%fd45, %fd44, %fd41, 0d3F2A01A014761F65;
	fma.rn.f64 	%fd46, %fd45, %fd41, 0d3F56C16C1852B7AF;
	fma.rn.f64 	%fd47, %fd46, %fd41, 0d3F81111111122322;
	fma.rn.f64 	%fd48, %fd47, %fd41, 0d3FA55555555502A1;
	fma.rn.f64 	%fd49, %fd48, %fd41, 0d3FC5555555555511;
	fma.rn.f64 	%fd50, %fd49, %fd41, 0d3FE000000000000B;
	fma.rn.f64 	%fd51, %fd50, %fd41, 0d3FF0000000000000;
	fma.rn.f64 	%fd52, %fd51, %fd41, 0d3FF0000000000000;
	{
	.reg .b32 %temp; 
	mov.b64 	{%r5, %temp}, %fd52;
	}
	{
	.reg .b32 %temp; 
	mov.b64 	{%temp, %r6}, %fd52;
	}
	shl.b32 	%r39, %r4, 20;
	add.s32 	%r40, %r39, %r6;
	mov.b64 	%fd133, {%r5, %r40};
	{
	.reg .b32 %temp; 
	mov.b64 	{%temp, %r41}, %fd3;
	}
	mov.b32 	%f3, %r41;
	abs.f32 	%f1, %f3;
	setp.lt.f32 	%p4, %f1, 0f4086232B;
	@%p4 bra 	$L__BB1_4;
	setp.lt.f64 	%p5, %fd3, 0d0000000000000000;
	add.f64 	%fd53, %fd3, 0d7FF0000000000000;
	selp.f64 	%fd133, 0d0000000000000000, %fd53, %p5;
	setp.geu.f32 	%p6, %f1, 0f40874800;
	@%p6 bra 	$L__BB1_4;
	shr.u32 	%r42, %r4, 31;
	add.s32 	%r43, %r4, %r42;
	shr.s32 	%r44, %r43, 1;
	shl.b32 	%r45, %r44, 20;
	add.s32 	%r46, %r6, %r45;
	mov.b64 	%fd54, {%r5, %r46};
	sub.s32 	%r47, %r4, %r44;
	shl.b32 	%r48, %r47, 20;
	add.s32 	%r49, %r48, 1072693248;
	mov.b32 	%r50, 0;
	mov.b64 	%fd55, {%r50, %r49};
	mul.f64 	%fd133, %fd55, %fd54;
$L__BB1_4:
	ld.param.f64 	%fd131, [_Z24evolve_atmosphere_kernelPKdS0_PdS1_P17curandStateXORWOWdddii_param_7];
	ld.param.f64 	%fd130, [_Z24evolve_atmosphere_kernelPKdS0_PdS1_P17curandStateXORWOWdddii_param_6];
	ld.param.f64 	%fd127, [_Z24evolve_atmosphere_kernelPKdS0_PdS1_P17curandStateXORWOWdddii_param_5];
	ld.param.u64 	%rd32, [_Z24evolve_atmosphere_kernelPKdS0_PdS1_P17curandStateXORWOWdddii_param_4];
	mul.f64 	%fd8, %fd1, %fd133;
	add.f64 	%fd56, %fd130, %fd130;
	mul.f64 	%fd57, %fd56, %fd131;
	mul.f64 	%fd9, %fd127, %fd57;
	cvta.to.global.u64 	%rd12, %rd32;
	mul.wide.u32 	%rd13, %r3, 48;
	add.s64 	%rd1, %rd12, %rd13;
	ld.global.v2.u32 	{%r124, %r8}, [%rd1];
	ld.global.v2.u32 	{%r9, %r10}, [%rd1+8];
	ld.global.v2.u32 	{%r11, %r123}, [%rd1+16];
	ld.global.v2.u32 	{%r13, %r14}, [%rd1+24];
	ld.global.f32 	%f2, [%rd1+32];
	setp.eq.s32 	%p7, %r14, 1;
	@%p7 bra 	$L__BB1_15;
	shr.u32 	%r52, %r8, 2;
	xor.b32  	%r53, %r52, %r8;
	shl.b32 	%r54, %r123, 4;
	shl.b32 	%r55, %r53, 1;
	xor.b32  	%r56, %r54, %r55;
	xor.b32  	%r57, %r56, %r123;
	xor.b32  	%r122, %r57, %r53;
	add.s32 	%r58, %r124, %r122;
	add.s32 	%r59, %r58, 362437;
	shr.u32 	%r60, %r9, 2;
	xor.b32  	%r61, %r60, %r9;
	shl.b32 	%r62, %r122, 4;
	shl.b32 	%r63, %r61, 1;
	xor.b32  	%r64, %r63, %r62;
	xor.b32  	%r65, %r64, %r61;
	xor.b32  	%r121, %r65, %r122;
	add.s32 	%r66, %r124, %r121;
	add.s32 	%r67, %r66, 724874;
	shr.u32 	%r68, %r10, 2;
	xor.b32  	%r69, %r68, %r10;
	shl.b32 	%r70, %r121, 4;
	shl.b32 	%r71, %r69, 1;
	xor.b32  	%r72, %r71, %r70;
	xor.b32  	%r73, %r72, %r69;
	xor.b32  	%r120, %r73, %r121;
	add.s32 	%r74, %r124, %r120;
	add.s32 	%r75, %r74, 1087311;
	shr.u32 	%r76, %r11, 2;
	xor.b32  	%r77, %r76, %r11;
	shl.b32 	%r78, %r120, 4;
	shl.b32 	%r79, %r77, 1;
	xor.b32  	%r80, %r79, %r78;
	xor.b32  	%r81, %r80, %r77;
	xor.b32  	%r119, %r81, %r120;
	add.s32 	%r124, %r124, 1449748;
	add.s32 	%r82, %r119, %r124;
	cvt.u64.u32 	%rd14, %r59;
	mul.wide.u32 	%rd15, %r67, 2097152;
	xor.b64  	%rd16, %rd15, %rd14;
	cvt.rn.f64.u64 	%fd58, %rd16;
	fma.rn.f64 	%fd134, %fd58, 0d3CA0000000000000, 0d3C90000000000000;
	cvt.u64.u32 	%rd17, %r75;
	mul.wide.u32 	%rd18, %r82, 2097152;
	xor.b64  	%rd19, %rd18, %rd17;
	cvt.rn.f64.u64 	%fd59, %rd19;
	fma.rn.f64 	%fd11, %fd59, 0d3CB0000000000000, 0d3CA0000000000000;
	{
	.reg .b32 %temp; 
	mov.b64 	{%temp, %r114}, %fd134;
	}
	{
	.reg .b32 %temp; 
	mov.b64 	{%r115, %temp}, %fd134;
	}
	setp.gt.s32 	%p8, %r114, 1048575;
	mov.b32 	%r116, -1023;
	@%p8 bra 	$L__BB1_7;
	mul.f64 	%fd134, %fd134, 0d4350000000000000;
	{
	.reg .b32 %temp; 
	mov.b64 	{%temp, %r114}, %fd134;
	}
	{
	.reg .b32 %temp; 
	mov.b64 	{%r115, %temp}, %fd134;
	}
	mov.b32 	%r116, -1077;
$L__BB1_7:
	add.s32 	%r84, %r114, -1;
	setp.gt.u32 	%p9, %r84, 2146435070;
	@%p9 bra 	$L__BB1_11;
	shr.u32 	%r87, %r114, 20;
	add.s32 	%r117, %r116, %r87;
	and.b32  	%r88, %r114, 1048575;
	or.b32  	%r89, %r88, 1072693248;
	mov.b64 	%fd135, {%r115, %r89};
	setp.lt.u32 	%p11, %r89, 1073127583;
	@%p11 bra 	$L__BB1_10;
	{
	.reg .b32 %temp; 
	mov.b64 	{%r90, %temp}, %fd135;
	}
	{
	.reg .b32 %temp; 
	mov.b64 	{%temp, %r91}, %fd135;
	}
	add.s32 	%r92, %r91, -1048576;
	mov.b64 	%fd135, {%r90, %r92};
	add.s32 	%r117, %r117, 1;
$L__BB1_10:
	add.f64 	%fd61, %fd135, 0dBFF0000000000000;
	add.f64 	%fd62, %fd135, 0d3FF0000000000000;
	rcp.approx.ftz.f64 	%fd63, %fd62;
	neg.f64 	%fd64, %fd62;
	fma.rn.f64 	%fd65, %fd64, %fd63, 0d3FF0000000000000;
	fma.rn.f64 	%fd66, %fd65, %fd65, %fd65;
	fma.rn.f64 	%fd67, %fd66, %fd63, %fd63;
	mul.f64 	%fd68, %fd61, %fd67;
	fma.rn.f64 	%fd69, %fd61, %fd67, %fd68;
	mul.f64 	%fd70, %fd69, %fd69;
	fma.rn.f64 	%fd71, %fd70, 0d3EB1380B3AE80F1E, 0d3ED0EE258B7A8B04;
	fma.rn.f64 	%fd72, %fd71, %fd70, 0d3EF3B2669F02676F;
	fma.rn.f64 	%fd73, %fd72, %fd70, 0d3F1745CBA9AB0956;
	fma.rn.f64 	%fd74, %fd73, %fd70, 0d3F3C71C72D1B5154;
	fma.rn.f64 	%fd75, %fd74, %fd70, 0d3F624924923BE72D;
	fma.rn.f64 	%fd76, %fd75, %fd70, 0d3F8999999999A3C4;
	fma.rn.f64 	%fd77, %fd76, %fd70, 0d3FB5555555555554;
	sub.f64 	%fd78, %fd61, %fd69;
	add.f64 	%fd79, %fd78, %fd78;
	neg.f64 	%fd80, %fd69;
	fma.rn.f64 	%fd81, %fd80, %fd61, %fd79;
	mul.f64 	%fd82, %fd67, %fd81;
	mul.f64 	%fd83, %fd70, %fd77;
	fma.rn.f64 	%fd84, %fd83, %fd69, %fd82;
	xor.b32  	%r93, %r117, -2147483648;
	mov.b32 	%r94, 1127219200;
	mov.b64 	%fd85, {%r93, %r94};
	mov.b32 	%r95, -2147483648;
	mov.b64 	%fd86, {%r95, %r94};
	sub.f64 	%fd87, %fd85, %fd86;
	fma.rn.f64 	%fd88, %fd87, 0d3FE62E42FEFA39EF, %fd69;
	fma.rn.f64 	%fd89, %fd87, 0dBFE62E42FEFA39EF, %fd88;
	sub.f64 	%fd90, %fd89, %fd69;
	sub.f64 	%fd91, %fd84, %fd90;
	fma.rn.f64 	%fd92, %fd87, 0d3C7ABC9E3B39803F, %fd91;
	add.f64 	%fd136, %fd88, %fd92;
	bra.uni 	$L__BB1_12;
$L__BB1_11:
	fma.rn.f64 	%fd60, %fd134, 0d7FF0000000000000, 0d7FF0000000000000;
	{
	.reg .b32 %temp; 
	mov.b64 	{%temp, %r85}, %fd134;
	}
	and.b32  	%r86, %r85, 2147483647;
	setp.eq.s32 	%p10, %r86, 0;
	selp.f64 	%fd136, 0dFFF0000000000000, %fd60, %p10;
$L__BB1_12:
	mul.f64 	%fd20, %fd136, 0dC000000000000000;
	{
	.reg .b32 %temp; 
	mov.b64 	{%temp, %r96}, %fd11;
	}
	shl.b32 	%r97, %r96, 1;
	setp.gt.u32 	%p12, %r97, -2038431744;
	mov.f64 	%fd93, 0d0000000000000000;
	mul.rn.f64 	%fd94, %fd11, %fd93;
	selp.f64 	%fd21, %fd94, %fd11, %p12;
	{
	.reg .b32 %temp; 
	mov.b64 	{%r98, %temp}, %fd21;
	}
	{
	.reg .b32 %temp; 
	mov.b64 	{%temp, %r99}, %fd21;
	}
	add.s32 	%r100, %r99, 1048576;
	mov.b64 	%fd95, {%r98, %r100};
	cvt.rni.f64.f64 	%fd96, %fd95;
	cvt.rzi.s64.f64 	%rd20, %fd96;
	cvt.u32.u64 	%r101, %rd20;
	fma.rn.f64 	%fd97, %fd96, 0dBFE0000000000000, %fd21;
	mul.f64 	%fd98, %fd97, 0d3CA1A62633145C07;
	fma.rn.f64 	%fd99, %fd97, 0d400921FB54442D18, %fd98;
	mul.rn.f64 	%fd100, %fd99, %fd99;
	fma.rn.f64 	%fd101, %fd100, 0dBDA8FF8320FD8164, 0d3E21EEA7C1EF8528;
	fma.rn.f64 	%fd102, %fd101, %fd100, 0dBE927E4F8E06E6D9;
	fma.rn.f64 	%fd103, %fd102, %fd100, 0d3EFA01A019DDBCE9;
	fma.rn.f64 	%fd104, %fd103, %fd100, 0dBF56C16C16C15D47;
	fma.rn.f64 	%fd105, %fd104, %fd100, 0d3FA5555555555551;
	fma.rn.f64 	%fd106, %fd105, %fd100, 0dBFE0000000000000;
	fma.rn.f64 	%fd107, %fd106, %fd100, 0d3FF0000000000000;
	fma.rn.f64 	%fd108, %fd100, 0d3DE5DB65F9785EBA, 0dBE5AE5F12CB0D246;
	fma.rn.f64 	%fd109, %fd108, %fd100, 0d3EC71DE369ACE392;
	fma.rn.f64 	%fd110, %fd109, %fd100, 0dBF2A01A019DB62A1;
	fma.rn.f64 	%fd111, %fd110, %fd100, 0d3F81111111110818;
	fma.rn.f64 	%fd112, %fd111, %fd100, 0dBFC5555555555554;
	fma.rn.f64 	%fd113, %fd112, %fd100, 0d0000000000000000;
	fma.rn.f64 	%fd114, %fd113, %fd99, %fd99;
	and.b64  	%rd21, %rd20, 1;
	setp.eq.b64 	%p13, %rd21, 1;
	{
	.reg .b32 %temp; 
	mov.b64 	{%temp, %r102}, %fd114;
	}
	{
	.reg .b32 %temp; 
	mov.b64 	{%r103, %temp}, %fd114;
	}
	xor.b32  	%r104, %r102, -2147483648;
	mov.b64 	%fd115, {%r103, %r104};
	selp.f64 	%fd137, %fd107, %fd114, %p13;
	selp.f64 	%fd138, %fd115, %fd107, %p13;
	and.b32  	%r105, %r101, 2;
	setp.eq.s32 	%p14, %r105, 0;
	@%p14 bra 	$L__BB1_14;
	{
	.reg .b32 %temp; 
	mov.b64 	{%temp, %r106}, %fd137;
	}
	{
	.reg .b32 %temp; 
	mov.b64 	{%r107, %temp}, %fd137;
	}
	xor.b32  	%r108, %r106, -2147483648;
	mov.b64 	%fd137, {%r107, %r108};
	{
	.reg .b32 %temp; 
	mov.b64 	{%temp, %r109}, %fd138;
	}
	{
	.reg .b32 %temp; 
	mov.b64 	{%r110, %temp}, %fd138;
	}
	xor.b32  	%r111, %r109, -2147483648;
	mov.b64 	%fd138, {%r110, %r111};
$L__BB1_14:
	sqrt.rn.f64 	%fd116, %fd20;
	mov.f64 	%fd117, 0d0000000000000000;
	add.rn.f64 	%fd118, %fd138, %fd117;
	cvt.rzi.f64.f64 	%fd119, %fd21;
	setp.eq.f64 	%p15, %fd21, %fd119;
	mul.rn.f64 	%fd120, %fd21, %fd117;
	selp.f64 	%fd121, %fd120, %fd137, %p15;
	mul.f64 	%fd140, %fd116, %fd121;
	mul.f64 	%fd139, %fd116, %fd118;
	mov.b32 	%r118, 1;
	bra.uni 	$L__BB1_16;
$L__BB1_15:
	ld.global.f64 	%fd139, [%rd1+40];
	mov.b32 	%r118, 0;
	mov.u32 	%r119, %r123;
	mov.u32 	%r120, %r11;
	mov.u32 	%r121, %r10;
	mov.u32 	%r122, %r9;
	mov.u32 	%r123, %r8;
	mov.f64 	%fd140, %fd139;
$L__BB1_16:
	ld.param.f64 	%fd132, [_Z24evolve_atmosphere_kernelPKdS0_PdS1_P17curandStateXORWOWdddii_param_7];
	ld.param.f64 	%fd128, [_Z24evolve_atmosphere_kernelPKdS0_PdS1_P17curandStateXORWOWdddii_param_5];
	ld.param.u64 	%rd33, [_Z24evolve_atmosphere_kernelPKdS0_PdS1_P17curandStateXORWOWdddii_param_4];
	ld.param.u64 	%rd31, [_Z24evolve_atmosphere_kernelPKdS0_PdS1_P17curandStateXORWOWdddii_param_3];
	ld.param.u64 	%rd30, [_Z24evolve_atmosphere_kernelPKdS0_PdS1_P17curandStateXORWOWdddii_param_2];
	cvta.to.global.u64 	%rd22, %rd33;
	mul.wide.u32 	%rd23, %r3, 48;
	add.s64 	%rd24, %rd22, %rd23;
	st.global.v2.u32 	[%rd24], {%r124, %r123};
	st.global.v2.u32 	[%rd24+8], {%r122, %r121};
	st.global.v2.u32 	[%rd24+16], {%r120, %r119};
	st.global.v2.u32 	[%rd24+24], {%r13, %r118};
	st.global.f32 	[%rd24+32], %f2;
	st.global.f64 	[%rd24+40], %fd139;
	sqrt.rn.f64 	%fd122, %fd9;
	fma.rn.f64 	%fd123, %fd122, %fd140, %fd8;
	cvta.to.global.u64 	%rd25, %rd30;
	mul.wide.u32 	%rd26, %r3, 8;
	add.s64 	%rd27, %rd25, %rd26;
	st.global.f64 	[%rd27], %fd123;
	sub.f64 	%fd124, %fd132, %fd2;
	fma.rn.f64 	%fd125, %fd128, %fd124, %fd2;
	cvta.to.global.u64 	%rd28, %rd31;
	add.s64 	%rd29, %rd28, %rd26;
	st.global.f64 	[%rd29], %fd125;
$L__BB1_17:
	ret;

}
	// .globl	_Z21evolve_windows_kernelPKdS0_S0_S0_PdS1_P17curandStateXORWOWdddiiiii
.visible .entry _Z21evolve_windows_kernelPKdS0_S0_S0_PdS1_P17curandStateXORWOWdddiiiii(
	.param .u64 .ptr .align 1 _Z21evolve_windows_kernelPKdS0_S0_S0_PdS1_P17curandStateXORWOWdddiiiii_param_0,
	.param .u64 .ptr .align 1 _Z21evolve_windows_kernelPKdS0_S0_S0_PdS1_P17curandStateXORWOWdddiiiii_param_1,
	.param .u64 .ptr .align 1 _Z21evolve_windows_kernelPKdS0_S0_S0_PdS1_P17curandStateXORWOWdddiiiii_param_2,
	.param .u64 .ptr .align 1 _Z21evolve_windows_kernelPKdS0_S0_S0_PdS1_P17curandStateXORWOWdddiiiii_param_3,
	.param .u64 .ptr .align 1 _Z21evolve_windows_kernelPKdS0_S0_S0_PdS1_P17curandStateXORWOWdddiiiii_param_4,
	.param .u64 .ptr .align 1 _Z21evolve_windows_kernelPKdS0_S0_S0_PdS1_P17curandStateXORWOWdddiiiii_param_5,
	.param .u64 .ptr .align 1 _Z21evolve_windows_kernelPKdS0_S0_S0_PdS1_P17curandStateXORWOWdddiiiii_param_6,
	.param .f64 _Z21evolve_windows_kernelPKdS0_S0_S0_PdS1_P17curandStateXORWOWdddiiiii_param_7,
	.param .f64 _Z21evolve_windows_kernelPKdS0_S0_S0_PdS1_P17curandStateXORWOWdddiiiii_param_8,
	.param .f64 _Z21evolve_windows_kernelPKdS0_S0_S0_PdS1_P17curandStateXORWOWdddiiiii_param_9,
	.param .u32 _Z21evolve_windows_kernelPKdS0_S0_S0_PdS1_P17curandStateXORWOWdddiiiii_param_10,
	.param .u32 _Z21evolve_windows_kernelPKdS0_S0_S0_PdS1_P17curandStateXORWOWdddiiiii_param_11,
	.param .u32 _Z21evolve_windows_kernelPKdS0_S0_S0_PdS1_P17curandStateXORWOWdddiiiii_param_12,
	.param .u32 _Z21evolve_windows_kernelPKdS0_S0_S0_PdS1_P17curandStateXORWOWdddiiiii_param_13,
	.param .u32 _Z21evolve_windows_kernelPKdS0_S0_S0_PdS1_P17curandStateXORWOWdddiiiii_param_14
)
{
	.reg .pred 	%p<27>;
	.reg .b32 	%r<166>;
	.reg .b32 	%f<2>;
	.reg .b64 	%rd<55>;
	.reg .b64 	%fd<175>;

	ld.param.u64 	%rd7, [_Z21evolve_windows_kernelPKdS0_S0_S0_PdS1_P17curandStateXORWOWdddiiiii_param_0];
	ld.param.u64 	%rd8, [_Z21evolve_windows_kernelPKdS0_S0_S0_PdS1_P17curandStateXORWOWdddiiiii_param_1];
	ld.param.u64 	%rd11, [_Z21evolve_windows_kernelPKdS0_S0_S0_PdS1_P17curandStateXORWOWdddiiiii_param_4];
	ld.param.u64 	%rd12, [_Z21evolve_windows_kernelPKdS0_S0_S0_PdS1_P17curandStateXORWOWdddiiiii_param_5];
	ld.param.f64 	%fd45, [_Z21evolve_windows_kernelPKdS0_S0_S0_PdS1_P17curandStateXORWOWdddiiiii_param_7];
	ld.param.f64 	%fd46, [_Z21evolve_windows_kernelPKdS0_S0_S0_PdS1_P17curandStateXORWOWdddiiiii_param_8];
	ld.param.f64 	%fd47, [_Z21evolve_windows_kernelPKdS0_S0_S0_PdS1_P17curandStateXORWOWdddiiiii_param_9];
	ld.param.u32 	%r62, [_Z21evolve_windows_kernelPKdS0_S0_S0_PdS1_P17curandStateXORWOWdddiiiii_param_10];
	ld.param.u32 	%r63, [_Z21evolve_windows_kernelPKdS0_S0_S0_PdS1_P17curandStateXORWOWdddiiiii_param_11];
	ld.param.u32 	%r59, [_Z21evolve_windows_kernelPKdS0_S0_S0_PdS1_P17curandStateXORWOWdddiiiii_param_12];
	ld.param.u32 	%r60, [_Z21evolve_windows_kernelPKdS0_S0_S0_PdS1_P17curandStateXORWOWdddiiiii_param_13];
	cvta.to.global.u64 	%rd1, %rd12;
	cvta.to.global.u64 	%rd2, %rd11;
	cvta.to.global.u64 	%rd3, %rd8;
	cvta.to.global.u64 	%rd4, %rd7;
	mov.u32 	%r1, %ctaid.x;
	div.s32 	%r2, %r1, %r63;
	setp.ge.s32 	%p2, %r2, %r62;
	setp.lt.s32 	%p3, %r63, 0;
	mov.u32 	%r143, %tid.x;
	setp.ge.s32 	%p4, %r143, %r59;
	or.pred  	%p5, %p2, %p4;
	or.pred  	%p6, %p5, %p3;
	@%p6 bra 	$L__BB2_24;
	ld.param.u32 	%r141, [_Z21evolve_windows_kernelPKdS0_S0_S0_PdS1_P17curandStateXORWOWdddiiiii_param_14];
	mul.lo.s32 	%r4, %r59, %r1;
	setp.gt.s32 	%p7, %r141, 0;
	cvt.rn.f64.s32 	%fd48, %r141;
	div.rn.f64 	%fd1, %fd45, %fd48;
	add.f64 	%fd2, %fd47, %fd47;
	div.rn.f64 	%fd49, %fd47, %fd46;
	add.f64 	%fd3, %fd46, %fd46;
	mul.f64 	%fd4, %fd49, 0d4024000000000000;
	mov.u32 	%r5, %ntid.x;
	@%p7 bra 	$L__BB2_2;
	bra.uni 	$L__BB2_23;
$L__BB2_2:
	mov.b32 	%r65, 1127219200;
	mov.b32 	%r66, -2147483648;
	mov.b64 	%fd5, {%r66, %r65};
	mul.f64 	%fd57, %fd2, %fd1;
	sqrt.rn.f64 	%fd6, %fd57;
	mul.lo.s32 	%r6, %r2, %r59;
	mov.u64 	%rd33, __cudart_sin_cos_coeffs;
$L__BB2_3:
	ld.param.u64 	%rd50, [_Z21evolve_windows_kernelPKdS0_S0_S0_PdS1_P17curandStateXORWOWdddiiiii_param_2];
	ld.param.u64 	%rd49, [_Z21evolve_windows_kernelPKdS0_S0_S0_PdS1_P17curandStateXORWOWdddiiiii_param_1];
	ld.param.u64 	%rd48, [_Z21evolve_windows_kernelPKdS0_S0_S0_PdS1_P17curandStateXORWOWdddiiiii_param_0];
	add.s32 	%r8, %r143, %r4;
	cvta.to.global.u64 	%rd19, %rd48;
	mul.wide.s32 	%rd20, %r8, 8;
	add.s64 	%rd21, %rd19, %rd20;
	ld.global.nc.f64 	%fd165, [%rd21];
	cvta.to.global.u64 	%rd22, %rd49;
	add.s64 	%rd23, %rd22, %rd20;
	ld.global.nc.f64 	%fd8, [%rd23];
	mul.lo.s32 	%r67, %r143, %r60;
	div.s32 	%r9, %r67, %r59;
	mov.u32 	%r68, %ctaid.x;
	mad.lo.s32 	%r69, %r60, %r68, %r9;
	cvta.to.global.u64 	%rd24, %rd50;
	mul.wide.s32 	%rd25, %r69, 8;
	add.s64 	%rd5, %rd24, %rd25;
	ld.global.nc.f64 	%fd164, [%rd5];
	setp.lt.s32 	%p9, %r9, 1;
	@%p9 bra 	$L__BB2_5;
	ld.global.nc.f64 	%fd58, [%rd5+-8];
	fma.rn.f64 	%fd164, %fd58, 0d3FD3333333333333, %fd164;
$L__BB2_5:
	add.s32 	%r70, %r9, 1;
	setp.ge.s32 	%p10, %r70, %r60;
	@%p10 bra 	$L__BB2_7;
	ld.global.nc.f64 	%fd59, [%rd5+8];
	fma.rn.f64 	%fd164, %fd59, 0d3FD3333333333333, %fd164;
$L__BB2_7:
	ld.param.u32 	%r142, [_Z21evolve_windows_kernelPKdS0_S0_S0_PdS1_P17curandStateXORWOWdddiiiii_param_14];
	ld.param.u64 	%rd54, [_Z21evolve_windows_kernelPKdS0_S0_S0_PdS1_P17curandStateXORWOWdddiiiii_param_6];
	ld.param.u64 	%rd51, [_Z21evolve_windows_kernelPKdS0_S0_S0_PdS1_P17curandStateXORWOWdddiiiii_param_3];
	neg.s32 	%r144, %r142;
	cvta.to.global.u64 	%rd26, %rd51;
	add.s64 	%rd28, %rd26, %rd20;
	ld.global.nc.f64 	%fd14, [%rd28];
	add.s32 	%r72, %r143, %r6;
	cvta.to.global.u64 	%rd29, %rd54;
	mul.wide.s32 	%rd30, %r72, 48;
	add.s64 	%rd6, %rd29, %rd30;
	ld.global.v2.u32 	{%r164, %r163}, [%rd6];
	ld.global.v2.u32 	{%r162, %r161}, [%rd6+8];
	ld.global.v2.u32 	{%r160, %r151}, [%rd6+16];
	ld.global.v2.u32 	{%r17, %r152}, [%rd6+24];
	ld.global.f32 	%f1, [%rd6+32];
	ld.global.f64 	%fd173, [%rd6+40];
	abs.f64 	%fd60, %fd164;
	setp.eq.f64 	%p11, %fd60, 0d7FF0000000000000;
	mul.f64 	%fd61, %fd164, 0d3FE45F306DC9C883;
	cvt.rni.s32.f64 	%r73, %fd61;
	cvt.rn.f64.s32 	%fd62, %r73;
	fma.rn.f64 	%fd63, %fd62, 0dBFF921FB54442D18, %fd164;
	fma.rn.f64 	%fd64, %fd62, 0dBC91A62633145C00, %fd63;
	fma.rn.f64 	%fd65, %fd62, 0dB97B839A252049C0, %fd64;
	setp.ltu.f64 	%p12, %fd60, 0d41E0000000000000;
	mov.f64 	%fd66, 0d0000000000000000;
	mul.rn.f64 	%fd67, %fd164, %fd66;
	or.pred  	%p1, %p11, %p12;
	selp.f64 	%fd16, %fd67, %fd65, %p11;
	selp.b32 	%r20, 0, %r73, %p11;
	mov.b32 	%r145, 0;
$L__BB2_8:
	mov.f64 	%fd167, %fd16;
	mov.u32 	%r153, %r20;
	@%p1 bra 	$L__BB2_10;
	{ // callseq 0, 0
	.param .b64 param0;
	st.param.f64 	[param0], %fd164;
	.param .align 16 .b8 retval0[16];
	call.uni (retval0), 
	__internal_trig_reduction_slowpathd, 
	(
	param0
	);
	ld.param.f64 	%fd167, [retval0];
	ld.param.b32 	%r153, [retval0+8];
	} // callseq 0
$L__BB2_10:
	shl.b32 	%r76, %r153, 6;
	cvt.u64.u32 	%rd31, %r76;
	and.b64  	%rd32, %rd31, 64;
	add.s64 	%rd34, %rd33, %rd32;
	mul.rn.f64 	%fd69, %fd167, %fd167;
	and.b32  	%r77, %r153, 1;
	setp.eq.b32 	%p13, %r77, 1;
	selp.f64 	%fd70, 0dBDA8FF8320FD8164, 0d3DE5DB65F9785EBA, %p13;
	ld.global.nc.v2.f64 	{%fd71, %fd72}, [%rd34];
	fma.rn.f64 	%fd73, %fd70, %fd69, %fd71;
	fma.rn.f64 	%fd74, %fd73, %fd69, %fd72;
	ld.global.nc.v2.f64 	{%fd75, %fd76}, [%rd34+16];
	fma.rn.f64 	%fd77, %fd74, %fd69, %fd75;
	fma.rn.f64 	%fd78, %fd77, %fd69, %fd76;
	ld.global.nc.v2.f64 	{%fd79, %fd80}, [%rd34+32];
	fma.rn.f64 	%fd81, %fd78, %fd69, %fd79;
	fma.rn.f64 	%fd82, %fd81, %fd69, %fd80;
	fma.rn.f64 	%fd83, %fd82, %fd167, %fd167;
	fma.rn.f64 	%fd84, %fd82, %fd69, 0d3FF0000000000000;
	selp.f64 	%fd85, %fd84, %fd83, %p13;
	and.b32  	%r78, %r153, 2;
	setp.eq.s32 	%p14, %r78, 0;
	mov.f64 	%fd86, 0d0000000000000000;
	sub.f64 	%fd87, %fd86, %fd85;
	selp.f64 	%fd88, %fd85, %fd87, %p14;
	mul.f64 	%fd21, %fd88, 0d3FE0000000000000;
	setp.eq.s32 	%p15, %r152, 1;
	mov.b32 	%r152, 0;
	mov.u32 	%r159, %r151;
	mov.f64 	%fd174, %fd173;
	@%p15 bra 	$L__BB2_21;
	shr.u32 	%r80, %r163, 2;
	xor.b32  	%r81, %r80, %r163;
	shl.b32 	%r82, %r151, 4;
	shl.b32 	%r83, %r81, 1;
	xor.b32  	%r84, %r82, %r83;
	xor.b32  	%r85, %r84, %r151;
	xor.b32  	%r32, %r85, %r81;
	add.s32 	%r86, %r164, %r32;
	add.s32 	%r87, %r86, 362437;
	shr.u32 	%r88, %r162, 2;
	xor.b32  	%r89, %r88, %r162;
	shl.b32 	%r90, %r32, 4;
	shl.b32 	%r91, %r89, 1;
	xor.b32  	%r92, %r91, %r90;
	xor.b32  	%r93, %r92, %r89;
	xor.b32  	%r33, %r93, %r32;
	add.s32 	%r94, %r164, %r33;
	add.s32 	%r95, %r94, 724874;
	shr.u32 	%r96, %r161, 2;
	xor.b32  	%r97, %r96, %r161;
	shl.b32 	%r98, %r33, 4;
	shl.b32 	%r99, %r97, 1;
	xor.b32  	%r100, %r99, %r98;
	xor.b32  	%r101, %r100, %r97;
	xor.b32  	%r34, %r101, %r33;
	add.s32 	%r102, %r164, %r34;
	add.s32 	%r103, %r102, 1087311;
	shr.u32 	%r104, %r160, 2;
	xor.b32  	%r105, %r104, %r160;
	shl.b32 	%r106, %r34, 4;
	shl.b32 	%r107, %r105, 1;
	xor.b32  	%r108, %r107, %r106;
	xor.b32  	%r109, %r108, %r105;
	xor.b32  	%r159, %r109, %r34;
	add.s32 	%r164, %r164, 1449748;
	add.s32 	%r110, %r159, %r164;
	cvt.u64.u32 	%rd35, %r87;
	mul.wide.u32 	%rd36, %r95, 2097152;
	xor.b64  	%rd37, %rd36, %rd35;
	cvt.rn.f64.u64 	%fd89, %rd37;
	fma.rn.f64 	%fd168, %fd89, 0d3CA0000000000000, 0d3C90000000000000;
	cvt.u64.u32 	%rd38, %r103;
	mul.wide.u32 	%rd39, %r110, 2097152;
	xor.b64  	%rd40, %rd39, %rd38;
	cvt.rn.f64.u64 	%fd90, %rd40;
	fma.rn.f64 	%fd23, %fd90, 0d3CB0000000000000, 0d3CA0000000000000;
	{
	.reg .b32 %temp; 
	mov.b64 	{%temp, %r154}, %fd168;
	}
	{
	.reg .b32 %temp; 
	mov.b64 	{%r155, %temp}, %fd168;
	}
	setp.gt.s32 	%p16, %r154, 1048575;
	mov.b32 	%r156, -1023;
	@%p16 bra 	$L__BB2_13;
	mul.f64 	%fd168, %fd168, 0d4350000000000000;
	{
	.reg .b32 %temp; 
	mov.b64 	{%temp, %r154}, %fd168;
	}
	{
	.reg .b32 %temp; 
	mov.b64 	{%r155, %temp}, %fd168;
	}
	mov.b32 	%r156, -1077;
$L__BB2_13:
	add.s32 	%r112, %r154, -1;
	setp.lt.u32 	%p17, %r112, 2146435071;
	@%p17 bra 	$L__BB2_15;
	fma.rn.f64 	%fd91, %fd168, 0d7FF0000000000000, 0d7FF0000000000000;
	{
	.reg .b32 %temp; 
	mov.b64 	{%temp, %r113}, %fd168;
	}
	and.b32  	%r114, %r113, 2147483647;
	setp.eq.s32 	%p18, %r114, 0;
	selp.f64 	%fd170, 0dFFF0000000000000, %fd91, %p18;
	bra.uni 	$L__BB2_18;
$L__BB2_15:
	shr.u32 	%r115, %r154, 20;
	add.s32 	%r157, %r156, %r115;
	and.b32  	%r116, %r154, 1048575;
	or.b32  	%r117, %r116, 1072693248;
	mov.b64 	%fd169, {%r155, %r117};
	setp.lt.u32 	%p19, %r117, 1073127583;
	@%p19 bra 	$L__BB2_17;
	{
	.reg .b32 %temp; 
	mov.b64 	{%r118, %temp}, %fd169;
	}
	{
	.reg .b32 %temp; 
	mov.b64 	{%temp, %r119}, %fd169;
	}
	add.s32 	%r120, %r119, -1048576;
	mov.b64 	%fd169, {%r118, %r120};
	add.s32 	%r157, %r157, 1;
$L__BB2_17:
	add.f64 	%fd92, %fd169, 0dBFF0000000000000;
	add.f64 	%fd93, %fd169, 0d3FF0000000000000;
	rcp.approx.ftz.f64 	%fd94, %fd93;
	neg.f64 	%fd95, %fd93;
	fma.rn.f64 	%fd96, %fd95, %fd94, 0d3FF0000000000000;
	fma.rn.f64 	%fd97, %fd96, %fd96, %fd96;
	fma.rn.f64 	%fd98, %fd97, %fd94, %fd94;
	mul.f64 	%fd99, %fd92, %fd98;
	fma.rn.f64 	%fd100, %fd92, %fd98, %fd99;
	mul.f64 	%fd101, %fd100, %fd100;
	fma.rn.f64 	%fd102, %fd101, 0d3EB1380B3AE80F1E, 0d3ED0EE258B7A8B04;
	fma.rn.f64 	%fd103, %fd102, %fd101, 0d3EF3B2669F02676F;
	fma.rn.f64 	%fd104, %fd103, %fd101, 0d3F1745CBA9AB0956;
	fma.rn.f64 	%fd105, %fd104, %fd101, 0d3F3C71C72D1B5154;
	fma.rn.f64 	%fd106, %fd105, %fd101, 0d3F624924923BE72D;
	fma.rn.f64 	%fd107, %fd106, %fd101, 0d3F8999999999A3C4;
	fma.rn.f64 	%fd108, %fd107, %fd101, 0d3FB5555555555554;
	sub.f64 	%fd109, %fd92, %fd100;
	add.f64 	%fd110, %fd109, %fd109;
	neg.f64 	%fd111, %fd100;
	fma.rn.f64 	%fd112, %fd111, %fd92, %fd110;
	mul.f64 	%fd113, %fd98, %fd112;
	mul.f64 	%fd114, %fd101, %fd108;
	fma.rn.f64 	%fd115, %fd114, %fd100, %fd113;
	xor.b32  	%r121, %r157, -2147483648;
	mov.b32 	%r122, 1127219200;
	mov.b64 	%fd116, {%r121, %r122};
	sub.f64 	%fd117, %fd116, %fd5;
	fma.rn.f64 	%fd118, %fd117, 0d3FE62E42FEFA39EF, %fd100;
	fma.rn.f64 	%fd119, %fd117, 0dBFE62E42FEFA39EF, %fd118;
	sub.f64 	%fd120, %fd119, %fd100;
	sub.f64 	%fd121, %fd115, %fd120;
	fma.rn.f64 	%fd122, %fd117, 0d3C7ABC9E3B39803F, %fd121;
	add.f64 	%fd170, %fd118, %fd122;
$L__BB2_18:
	mul.f64 	%fd32, %fd170, 0dC000000000000000;
	{
	.reg .b32 %temp; 
	mov.b64 	{%temp, %r123}, %fd23;
	}
	shl.b32 	%r124, %r123, 1;
	setp.gt.u32 	%p20, %r124, -2038431744;
	mov.f64 	%fd123, 0d0000000000000000;
	mul.rn.f64 	%fd124, %fd23, %fd123;
	selp.f64 	%fd33, %fd124, %fd23, %p20;
	{
	.reg .b32 %temp; 
	mov.b64 	{%r125, %temp}, %fd33;
	}
	{
	.reg .b32 %temp; 
	mov.b64 	{%temp, %r126}, %fd33;
	}
	add.s32 	%r127, %r126, 1048576;
	mov.b64 	%fd125, {%r125, %r127};
	cvt.rni.f64.f64 	%fd126, %fd125;
	cvt.rzi.s64.f64 	%rd41, %fd126;
	cvt.u32.u64 	%r128, %rd41;
	fma.rn.f64 	%fd127, %fd126, 0dBFE0000000000000, %fd33;
	mul.f64 	%fd128, %fd127, 0d3CA1A62633145C07;
	fma.rn.f64 	%fd129, %fd127, 0d400921FB54442D18, %fd128;
	mul.rn.f64 	%fd130, %fd129, %fd129;
	fma.rn.f64 	%fd131, %fd130, 0dBDA8FF8320FD8164, 0d3E21EEA7C1EF8528;
	fma.rn.f64 	%fd132, %fd131, %fd130, 0dBE927E4F8E06E6D9;
	fma.rn.f64 	%fd133, %fd132, %fd130, 0d3EFA01A019DDBCE9;
	fma.rn.f64 	%fd134, %fd133, %fd130, 0dBF56C16C16C15D47;
	fma.rn.f64 	%fd135, %fd134, %fd130, 0d3FA5555555555551;
	fma.rn.f64 	%fd136, %fd135, %fd130, 0dBFE0000000000000;
	fma.rn.f64 	%fd137, %fd136, %fd130, 0d3FF0000000000000;
	fma.rn.f64 	%fd138, %fd130, 0d3DE5DB65F9785EBA, 0dBE5AE5F12CB0D246;
	fma.rn.f64 	%fd139, %fd138, %fd130, 0d3EC71DE369ACE392;
	fma.rn.f64 	%fd140, %fd139, %fd130, 0dBF2A01A019DB62A1;
	fma.rn.f64 	%fd141, %fd140, %fd130, 0d3F81111111110818;
	fma.rn.f64 	%fd142, %fd141, %fd130, 0dBFC5555555555554;
	fma.rn.f64 	%fd143, %fd142, %fd130, 0d0000000000000000;
	fma.rn.f64 	%fd144, %fd143, %fd129, %fd129;
	and.b64  	%rd42, %rd41, 1;
	setp.eq.b64 	%p21, %rd42, 1;
	{
	.reg .b32 %temp; 
	mov.b64 	{%temp, %r129}, %fd144;
	}
	{
	.reg .b32 %temp; 
	mov.b64 	{%r130, %temp}, %fd144;
	}
	xor.b32  	%r131, %r129, -2147483648;
	mov.b64 	%fd145, {%r130, %r131};
	selp.f64 	%fd171, %fd137, %fd144, %p21;
	selp.f64 	%fd172, %fd145, %fd137, %p21;
	and.b32  	%r132, %r128, 2;
	setp.eq.s32 	%p22, %r132, 0;
	@%p22 bra 	$L__BB2_20;
	{
	.reg .b32 %temp; 
	mov.b64 	{%temp, %r133}, %fd171;
	}
	{
	.reg .b32 %temp; 
	mov.b64 	{%r134, %temp}, %fd171;
	}
	xor.b32  	%r135, %r133, -2147483648;
	mov.b64 	%fd171, {%r134, %r135};
	{
	.reg .b32 %temp; 
	mov.b64 	{%temp, %r136}, %fd172;
	}
	{
	.reg .b32 %temp; 
	mov.b64 	{%r137, %temp}, %fd172;
	}
	xor.b32  	%r138, %r136, -2147483648;
	mov.b64 	%fd172, {%r137, %r138};
$L__BB2_20:
	sqrt.rn.f64 	%fd146, %fd32;
	mov.f64 	%fd147, 0d0000000000000000;
	add.rn.f64 	%fd148, %fd172, %fd147;
	cvt.rzi.f64.f64 	%fd149, %fd33;
	setp.eq.f64 	%p23, %fd33, %fd149;
	mul.rn.f64 	%fd150, %fd33, %fd147;
	selp.f64 	%fd151, %fd150, %fd171, %p23;
	mul.f64 	%fd174, %fd146, %fd151;
	mul.f64 	%fd173, %fd146, %fd148;
	mov.b32 	%r152, 1;
	mov.u32 	%r160, %r34;
	mov.u32 	%r161, %r33;
	mov.u32 	%r162, %r32;
	mov.u32 	%r163, %r151;
	mov.u32 	%r151, %r159;
$L__BB2_21:
	mul.f64 	%fd152, %fd46, %fd165;
	sub.f64 	%fd153, %fd21, %fd152;
	mul.f64 	%fd154, %fd6, %fd174;
	fma.rn.f64 	%fd155, %fd1, %fd153, %fd154;
	add.f64 	%fd156, %fd165, %fd155;
	setp.eq.s32 	%p24, %r145, 0;
	sub.f64 	%fd157, %fd156, %fd14;
	selp.f64 	%fd165, %fd157, %fd156, %p24;
	add.s32 	%r145, %r145, 1;
	add.s32 	%r144, %r144, 1;
	setp.ne.s32 	%p25, %r144, 0;
	@%p25 bra 	$L__BB2_8;
	ld.param.u64 	%rd53, [_Z21evolve_windows_kernelPKdS0_S0_S0_PdS1_P17curandStateXORWOWdddiiiii_param_5];
	ld.param.u64 	%rd52, [_Z21evolve_windows_kernelPKdS0_S0_S0_PdS1_P17curandStateXORWOWdddiiiii_param_4];
	st.global.v2.u32 	[%rd6], {%r164, %r163};
	st.global.v2.u32 	[%rd6+8], {%r162, %r161};
	st.global.v2.u32 	[%rd6+16], {%r160, %r159};
	st.global.v2.u32 	[%rd6+24], {%r17, %r152};
	st.global.f32 	[%rd6+32], %f1;
	st.global.f64 	[%rd6+40], %fd173;
	mul.f64 	%fd158, %fd3, %fd8;
	sub.f64 	%fd159, %fd2, %fd158;
	fma.rn.f64 	%fd160, %fd45, %fd159, %fd8;
	min.f64 	%fd161, %fd160, %fd4;
	max.f64 	%fd162, %fd161, 0d3EB0C6F7A0B5ED8D;
	cvta.to.global.u64 	%rd43, %rd52;
	mul.wide.s32 	%rd44, %r8, 8;
	add.s64 	%rd45, %rd43, %rd44;
	st.global.f64 	[%rd45], %fd165;
	cvta.to.global.u64 	%rd46, %rd53;
	add.s64 	%rd47, %rd46, %rd44;
	st.global.f64 	[%rd47], %fd162;
	mov.u32 	%r140, %ntid.x;
	add.s32 	%r143, %r143, %r140;
	setp.lt.s32 	%p26, %r143, %r59;
	@%p26 bra 	$L__BB2_3;
	bra.uni 	$L__BB2_24;
$L__BB2_23:
	add.s32 	%r64, %r143, %r4;
	mul.wide.s32 	%rd14, %r64, 8;
	add.s64 	%rd15, %rd4, %rd14;
	ld.global.nc.f64 	%fd50, [%rd15];
	add.s64 	%rd16, %rd3, %rd14;
	ld.global.nc.f64 	%fd51, [%rd16];
	mul.f64 	%fd52, %fd3, %fd51;
	sub.f64 	%fd53, %fd2, %fd52;
	fma.rn.f64 	%fd54, %fd45, %fd53, %fd51;
	min.f64 	%fd55, %fd54, %fd4;
	max.f64 	%fd56, %fd55, 0d3EB0C6F7A0B5ED8D;
	add.s64 	%rd17, %rd2, %rd14;
	st.global.f64 	[%rd17], %fd50;
	add.s64 	%rd18, %rd1, %rd14;
	st.global.f64 	[%rd18], %fd56;
	add.s32 	%r143, %r143, %r5;
	setp.lt.s32 	%p8, %r143, %r59;
	@%p8 bra 	$L__BB2_23;
$L__BB2_24:
	ret;

}
	// .globl	_Z27predict_observations_kernelPKdS0_S0_S0_PdS1_iiii
.visible .entry _Z27predict_observations_kernelPKdS0_S0_S0_PdS1_iiii(
	.param .u64 .ptr .align 1 _Z27predict_observations_kernelPKdS0_S0_S0_PdS1_iiii_param_0,
	.param .u64 .ptr .align 1 _Z27predict_observations_kernelPKdS0_S0_S0_PdS1_iiii_param_1,
	.param .u64 .ptr .align 1 _Z27predict_observations_kernelPKdS0_S0_S0_PdS1_iiii_param_2,
	.param .u64 .ptr .align 1 _Z27predict_observations_kernelPKdS0_S0_S0_PdS1_iiii_param_3,
	.param .u64 .ptr .align 1 _Z27predict_observations_kernelPKdS0_S0_S0_PdS1_iiii_param_4,
	.param .u64 .ptr .align 1 _Z27predict_observations_kernelPKdS0_S0_S0_PdS1_iiii_param_5,
	.param .u32 _Z27predict_observations_kernelPKdS0_S0_S0_PdS1_iiii_param_6,
	.param .u32 _Z27predict_observations_kernelPKdS0_S0_S0_PdS1_iiii_param_7,
	.param .u32 _Z27predict_observations_kernelPKdS0_S0_S0_PdS1_iiii_param_8,
	.param .u32 _Z27predict_observations_kernelPKdS0_S0_S0_PdS1_iiii_param_9
)
{
	.reg .pred 	%p<11>;
	.reg .b32 	%r<32>;
	.reg .b64 	%rd<71>;
	.reg .b64 	%fd<130>;

	ld.param.u64 	%rd16, [_Z27predict_observations_kernelPKdS0_S0_S0_PdS1_iiii_param_0];
	ld.param.u64 	%rd17, [_Z27predict_observations_kernelPKdS0_S0_S0_PdS1_iiii_param_1];
	ld.param.u64 	%rd18, [_Z27predict_observations_kernelPKdS0_S0_S0_PdS1_iiii_param_2];
	ld.param.u64 	%rd13, [_Z27predict_observations_kernelPKdS0_S0_S0_PdS1_iiii_param_3];
	ld.param.u32 	%r16, [_Z27predict_observations_kernelPKdS0_S0_S0_PdS1_iiii_param_8];
	ld.param.u32 	%r17, [_Z27predict_observations_kernelPKdS0_S0_S0_PdS1_iiii_param_9];
	cvta.to.global.u64 	%rd1, %rd17;
	cvta.to.global.u64 	%rd2, %rd16;
	cvta.to.global.u64 	%rd3, %rd18;
	mov.u32 	%r1, %tid.x;
	setp.ge.s32 	%p1, %r1, %r17;
	@%p1 bra 	$L__BB3_14;
	cvta.to.global.u64 	%rd19, %rd13;
	mov.u32 	%r18, %ctaid.x;
	mul.lo.s32 	%r2, %r16, %r18;
	mul.lo.s32 	%r3, %r17, %r18;
	mul.wide.u32 	%rd20, %r1, 8;
	add.s64 	%rd21, %rd19, %rd20;
	ld.global.nc.f64 	%fd129, [%rd21];
	setp.lt.s32 	%p2, %r16, 1;
	mov.f64 	%fd128, 0d0000000000000000;
	@%p2 bra 	$L__BB3_13;
	mul.lo.s32 	%r4, %r16, %r1;
	and.b32  	%r5, %r16, 7;
	setp.lt.u32 	%p3, %r16, 8;
	mov.f64 	%fd128, 0d0000000000000000;
	mov.b32 	%r30, 0;
	@%p3 bra 	$L__BB3_5;
	and.b32  	%r30, %r16, 2147483640;
	neg.s32 	%r28, %r30;
	mul.wide.u32 	%rd22, %r4, 8;
	add.s64 	%rd23, %rd22, %rd3;
	add.s64 	%rd70, %rd23, 32;
	mul.wide.u32 	%rd24, %r2, 8;
	add.s64 	%rd25, %rd24, 32;
	add.s64 	%rd69, %rd1, %rd25;
	add.s64 	%rd68, %rd2, %rd25;
	mov.f64 	%fd128, 0d0000000000000000;
$L__BB3_4:
	.pragma "nounroll";
	ld.global.nc.f64 	%fd30, [%rd70+-32];
	ld.global.nc.f64 	%fd31, [%rd68+-32];
	ld.global.nc.f64 	%fd32, [%rd69+-32];
	fma.rn.f64 	%fd33, %fd30, %fd31, %fd128;
	mul.f64 	%fd34, %fd30, %fd30;
	fma.rn.f64 	%fd35, %fd34, %fd32, %fd129;
	ld.global.nc.f64 	%fd36, [%rd70+-24];
	ld.global.nc.f64 	%fd37, [%rd68+-24];
	ld.global.nc.f64 	%fd38, [%rd69+-24];
	fma.rn.f64 	%fd39, %fd36, %fd37, %fd33;
	mul.f64 	%fd40, %fd36, %fd36;
	fma.rn.f64 	%fd41, %fd40, %fd38, %fd35;
	ld.global.nc.f64 	%fd42, [%rd70+-16];
	ld.global.nc.f64 	%fd43, [%rd68+-16];
	ld.global.nc.f64 	%fd44, [%rd69+-16];
	fma.rn.f64 	%fd45, %fd42, %fd43, %fd39;
	mul.f64 	%fd46, %fd42, %fd42;
	fma.rn.f64 	%fd47, %fd46, %fd44, %fd41;
	ld.global.nc.f64 	%fd48, [%rd70+-8];
	ld.global.nc.f64 	%fd49, [%rd68+-8];
	ld.global.nc.f64 	%fd50, [%rd69+-8];
	fma.rn.f64 	%fd51, %fd48, %fd49, %fd45;
	mul.f64 	%fd52, %fd48, %fd48;
	fma.rn.f64 	%fd53, %fd52, %fd50, %fd47;
	ld.global.nc.f64 	%fd54, [%rd70];
	ld.global.nc.f64 	%fd55, [%rd68];
	ld.global.nc.f64 	%fd56, [%rd69];
	fma.rn.f64 	%fd57, %fd54, %fd55, %fd51;
	mul.f64 	%fd58, %fd54, %fd54;
	fma.rn.f64 	%fd59, %fd58, %fd56, %fd53;
	ld.global.nc.f64 	%fd60, [%rd70+8];
	ld.global.nc.f64 	%fd61, [%rd68+8];
	ld.global.nc.f64 	%fd62, [%rd69+8];
	fma.rn.f64 	%fd63, %fd60, %fd61, %fd57;
	mul.f64 	%fd64, %fd60, %fd60;
	fma.rn.f64 	%fd65, %fd64, %fd62, %fd59;
	ld.global.nc.f64 	%fd66, [%rd70+16];
	ld.global.nc.f64 	%fd67, [%rd68+16];
	ld.global.nc.f64 	%fd68, [%rd69+16];
	fma.rn.f64 	%fd69, %fd66, %fd67, %fd63;
	mul.f64 	%fd70, %fd66, %fd66;
	fma.rn.f64 	%fd71, %fd70, %fd68, %fd65;
	ld.global.nc.f64 	%fd72, [%rd70+24];
	ld.global.nc.f64 	%fd73, [%rd68+24];
	ld.global.nc.f64 	%fd74, [%rd69+24];
	fma.rn.f64 	%fd128, %fd72, %fd73, %fd69;
	mul.f64 	%fd75, %fd72, %fd72;
	fma.rn.f64 	%fd129, %fd75, %fd74, %fd71;
	add.s32 	%r28, %r28, 8;
	add.s64 	%rd70, %rd70, 64;
	add.s64 	%rd69, %rd69, 64;
	add.s64 	%rd68, %rd68, 64;
	setp.ne.s32 	%p4, %r28, 0;
	@%p4 bra 	$L__BB3_4;
$L__BB3_5:
	setp.eq.s32 	%p5, %r5, 0;
	@%p5 bra 	$L__BB3_13;
	and.b32  	%r11, %r16, 3;
	setp.lt.u32 	%p6, %r5, 4;
	@%p6 bra 	$L__BB3_8;
	add.s32 	%r20, %r30, %r4;
	mul.wide.u32 	%rd26, %r20, 8;
	add.s64 	%rd27, %rd3, %rd26;
	ld.global.nc.f64 	%fd77, [%rd27];
	add.s32 	%r21, %r30, %r2;
	mul.wide.u32 	%rd28, %r21, 8;
	add.s64 	%rd29, %rd2, %rd28;
	ld.global.nc.f64 	%fd78, [%rd29];
	add.s64 	%rd30, %rd1, %rd28;
	ld.global.nc.f64 	%fd79, [%rd30];
	fma.rn.f64 	%fd80, %fd77, %fd78, %fd128;
	mul.f64 	%fd81, %fd77, %fd77;
	fma.rn.f64 	%fd82, %fd81, %fd79, %fd129;
	cvt.u64.u32 	%rd31, %r4;
	cvt.u64.u32 	%rd32, %r30;
	add.s64 	%rd33, %rd32, %rd31;
	shl.b64 	%rd34, %rd33, 3;
	add.s64 	%rd35, %rd3, %rd34;
	ld.global.nc.f64 	%fd83, [%rd35+8];
	cvt.u64.u32 	%rd36, %r2;
	add.s64 	%rd37, %rd32, %rd36;
	shl.b64 	%rd38, %rd37, 3;
	add.s64 	%rd39, %rd2, %rd38;
	ld.global.nc.f64 	%fd84, [%rd39+8];
	add.s64 	%rd40, %rd1, %rd38;
	ld.global.nc.f64 	%fd85, [%rd40+8];
	fma.rn.f64 	%fd86, %fd83, %fd84, %fd80;
	mul.f64 	%fd87, %fd83, %fd83;
	fma.rn.f64 	%fd88, %fd87, %fd85, %fd82;
	ld.global.nc.f64 	%fd89, [%rd35+16];
	ld.global.nc.f64 	%fd90, [%rd39+16];
	ld.global.nc.f64 	%fd91, [%rd40+16];
	fma.rn.f64 	%fd92, %fd89, %fd90, %fd86;
	mul.f64 	%fd93, %fd89, %fd89;
	fma.rn.f64 	%fd94, %fd93, %fd91, %fd88;
	ld.global.nc.f64 	%fd95, [%rd35+24];
	ld.global.nc.f64 	%fd96, [%rd39+24];
	ld.global.nc.f64 	%fd97, [%rd40+24];
	fma.rn.f64 	%fd128, %fd95, %fd96, %fd92;
	mul.f64 	%fd98, %fd95, %fd95;
	fma.rn.f64 	%fd129, %fd98, %fd97, %fd94;
	add.s32 	%r30, %r30, 4;
$L__BB3_8:
	setp.eq.s32 	%p7, %r11, 0;
	@%p7 bra 	$L__BB3_13;
	setp.eq.s32 	%p8, %r11, 1;
	@%p8 bra 	$L__BB3_11;
	add.s32 	%r22, %r30, %r4;
	mul.wide.u32 	%rd41, %r22, 8;
	add.s64 	%rd42, %rd3, %rd41;
	ld.global.nc.f64 	%fd100, [%rd42];
	add.s32 	%r23, %r30, %r2;
	mul.wide.u32 	%rd43, %r23, 8;
	add.s64 	%rd44, %rd2, %rd43;
	ld.global.nc.f64 	%fd101, [%rd44];
	add.s64 	%rd45, %rd1, %rd43;
	ld.global.nc.f64 	%fd102, [%rd45];
	fma.rn.f64 	%fd103, %fd100, %fd101, %fd128;
	mul.f64 	%fd104, %fd100, %fd100;
	fma.rn.f64 	%fd105, %fd104, %fd102, %fd129;
	cvt.u64.u32 	%rd46, %r4;
	cvt.u64.u32 	%rd47, %r30;
	add.s64 	%rd48, %rd47, %rd46;
	shl.b64 	%rd49, %rd48, 3;
	add.s64 	%rd50, %rd3, %rd49;
	ld.global.nc.f64 	%fd106, [%rd50+8];
	cvt.u64.u32 	%rd51, %r2;
	add.s64 	%rd52, %rd47, %rd51;
	shl.b64 	%rd53, %rd52, 3;
	add.s64 	%rd54, %rd2, %rd53;
	ld.global.nc.f64 	%fd107, [%rd54+8];
	add.s64 	%rd55, %rd1, %rd53;
	ld.global.nc.f64 	%fd108, [%rd55+8];
	fma.rn.f64 	%fd128, %fd106, %fd107, %fd103;
	mul.f64 	%fd109, %fd106, %fd106;
	fma.rn.f64 	%fd129, %fd109, %fd108, %fd105;
	add.s32 	%r30, %r30, 2;
$L__BB3_11:
	and.b32  	%r24, %r16, 1;
	setp.eq.b32 	%p9, %r24, 1;
	not.pred 	%p10, %p9;
	@%p10 bra 	$L__BB3_13;
	add.s32 	%r25, %r30, %r4;
	mul.wide.u32 	%rd56, %r25, 8;
	add.s64 	%rd57, %rd3, %rd56;
	ld.global.nc.f64 	%fd110, [%rd57];
	add.s32 	%r26, %r30, %r2;
	mul.wide.u32 	%rd58, %r26, 8;
	add.s64 	%rd59, %rd2, %rd58;
	ld.global.nc.f64 	%fd111, [%rd59];
	add.s64 	%rd60, %rd1, %rd58;
	ld.global.nc.f64 	%fd112, [%rd60];
	fma.rn.f64 	%fd128, %fd110, %fd111, %fd128;
	mul.f64 	%fd113, %fd110, %fd110;
	fma.rn.f64 	%fd129, %fd113, %fd112, %fd129;
$L__BB3_13:
	ld.param.u64 	%rd67, [_Z27predict_observations_kernelPKdS0_S0_S0_PdS1_iiii_param_5];
	ld.param.u64 	%rd66, [_Z27predict_observations_kernelPKdS0_S0_S0_PdS1_iiii_param_4];
	add.s32 	%r27, %r3, %r1;
	cvta.to.global.u64 	%rd61, %rd66;
	mul.wide.u32 	%rd62, %r27, 8;
	add.s64 	%rd63, %rd61, %rd62;
	st.global.f64 	[%rd63], %fd128;
	cvta.to.global.u64 	%rd64, %rd67;
	add.s64 	%rd65, %rd64, %rd62;
	st.global.f64 	[%rd65], %fd129;
$L__BB3_14:
	ret;

}
	// .globl	_Z18compute_efe_kernelPKdS0_S0_S0_S0_PdS1_S1_iiii
.visible .entry _Z18compute_efe_kernelPKdS0_S0_S0_S0_PdS1_S1_iiii(
	.param .u64 .ptr .align 1 _Z18compute_efe_kernelPKdS0_S0_S0_S0_PdS1_S1_iiii_param_0,
	.param .u64 .ptr .align 1 _Z18compute_efe_kernelPKdS0_S0_S0_S0_PdS1_S1_iiii_param_1,
	.param .u64 .ptr .align 1 _Z18compute_efe_kernelPKdS0_S0_S0_S0_PdS1_S1_iiii_param_2,
	.param .u64 .ptr .align 1 _Z18compute_efe_kernelPKdS0_S0_S0_S0_PdS1_S1_iiii_param_3,
	.param .u64 .ptr .align 1 _Z18compute_efe_kernelPKdS0_S0_S0_S0_PdS1_S1_iiii_param_4,
	.param .u64 .ptr .align 1 _Z18compute_efe_kernelPKdS0_S0_S0_S0_PdS1_S1_iiii_param_5,
	.param .u64 .ptr .align 1 _Z18compute_efe_kernelPKdS0_S0_S0_S0_PdS1_S1_iiii_param_6,
	.param .u64 .ptr .align 1 _Z18compute_efe_kernelPKdS0_S0_S0_S0_PdS1_S1_iiii_param_7,
	.param .u32 _Z18compute_efe_kernelPKdS0_S0_S0_S0_PdS1_S1_iiii_param_8,
	.param .u32 _Z18compute_efe_kernelPKdS0_S0_S0_S0_PdS1_S1_iiii_param_9,
	.param .u32 _Z18compute_efe_kernelPKdS0_S0_S0_S0_PdS1_S1_iiii_param_10,
	.param .u32 _Z18compute_efe_kernelPKdS0_S0_S0_S0_PdS1_S1_iiii_param_11
)
{
	.reg .pred 	%p<22>;
	.reg .b32 	%r<83>;
	.reg .b64 	%rd<40>;
	.reg .b64 	%fd<108>;
	// demoted variable
	.shared .align 8 .f64 _ZZ18compute_efe_kernelPKdS0_S0_S0_S0_PdS1_S1_iiiiE11shared_risk;
	// demoted variable
	.shared .align 8 .f64 _ZZ18compute_efe_kernelPKdS0_S0_S0_S0_PdS1_S1_iiiiE16shared_ambiguity;
	// demoted variable
	.shared .align 8 .f64 _ZZ18compute_efe_kernelPKdS0_S0_S0_S0_PdS1_S1_iiiiE14shared_novelty;
	ld.param.u32 	%r38, [_Z18compute_efe_kernelPKdS0_S0_S0_S0_PdS1_S1_iiii_param_8];
	ld.param.u32 	%r35, [_Z18compute_efe_kernelPKdS0_S0_S0_S0_PdS1_S1_iiii_param_9];
	ld.param.u32 	%r36, [_Z18compute_efe_kernelPKdS0_S0_S0_S0_PdS1_S1_iiii_param_10];
	ld.param.u32 	%r37, [_Z18compute_efe_kernelPKdS0_S0_S0_S0_PdS1_S1_iiii_param_11];
	mov.u32 	%r1, %ctaid.x;
	mov.u32 	%r2, %tid.x;
	setp.ge.s32 	%p1, %r1, %r38;
	@%p1 bra 	$L__BB4_31;
	setp.ne.s32 	%p2, %r2, 0;
	@%p2 bra 	$L__BB4_3;
	mov.b64 	%rd14, 0;
	st.shared.u64 	[_ZZ18compute_efe_kernelPKdS0_S0_S0_S0_PdS1_S1_iiiiE11shared_risk], %rd14;
	st.shared.u64 	[_ZZ18compute_efe_kernelPKdS0_S0_S0_S0_PdS1_S1_iiiiE16shared_ambiguity], %rd14;
	st.shared.u64 	[_ZZ18compute_efe_kernelPKdS0_S0_S0_S0_PdS1_S1_iiiiE14shared_novelty], %rd14;
$L__BB4_3:
	bar.sync 	0;
	setp.lt.s32 	%p3, %r35, 1;
	@%p3 bra 	$L__BB4_29;
	ld.param.u64 	%rd36, [_Z18compute_efe_kernelPKdS0_S0_S0_S0_PdS1_S1_iiii_param_4];
	ld.param.u64 	%rd35, [_Z18compute_efe_kernelPKdS0_S0_S0_S0_PdS1_S1_iiii_param_3];
	ld.param.u64 	%rd34, [_Z18compute_efe_kernelPKdS0_S0_S0_S0_PdS1_S1_iiii_param_2];
	ld.param.u64 	%rd33, [_Z18compute_efe_kernelPKdS0_S0_S0_S0_PdS1_S1_iiii_param_1];
	ld.param.u64 	%rd32, [_Z18compute_efe_kernelPKdS0_S0_S0_S0_PdS1_S1_iiii_param_0];
	mov.u32 	%r3, %ntid.x;
	mov.b32 	%r40, 1127219200;
	mov.b32 	%r41, -2147483648;
	mov.b64 	%fd1, {%r41, %r40};
	cvta.to.global.u64 	%rd1, %rd36;
	cvta.to.global.u64 	%rd2, %rd35;
	cvta.to.global.u64 	%rd3, %rd33;
	cvta.to.global.u64 	%rd4, %rd32;
	cvta.to.global.u64 	%rd5, %rd34;
	mov.b32 	%r71, 0;
$L__BB4_5:
	setp.ge.s32 	%p4, %r2, %r36;
	mad.lo.s32 	%r5, %r35, %r1, %r71;
	mul.lo.s32 	%r6, %r5, %r36;
	@%p4 bra 	$L__BB4_9;
	mov.u32 	%r72, %r2;
$L__BB4_7:
	add.s32 	%r42, %r72, %r6;
	mul.wide.s32 	%rd15, %r42, 8;
	add.s64 	%rd16, %rd4, %rd15;
	ld.global.nc.f64 	%fd20, [%rd16];
	mul.wide.s32 	%rd17, %r72, 8;
	add.s64 	%rd18, %rd5, %rd17;
	ld.global.nc.f64 	%fd21, [%rd18];
	sub.f64 	%fd22, %fd20, %fd21;
	mul.f64 	%fd23, %fd22, %fd22;
	atom.shared.add.f64 	%fd24, [_ZZ18compute_efe_kernelPKdS0_S0_S0_S0_PdS1_S1_iiiiE11shared_risk], %fd23;
	add.s32 	%r72, %r72, %r3;
	setp.lt.s32 	%p5, %r72, %r36;
	mov.u32 	%r73, %r2;
	@%p5 bra 	$L__BB4_7;
$L__BB4_8:
	add.s32 	%r43, %r73, %r6;
	mul.wide.s32 	%rd19, %r43, 8;
	add.s64 	%rd20, %rd3, %rd19;
	ld.global.nc.f64 	%fd25, [%rd20];
	atom.shared.add.f64 	%fd26, [_ZZ18compute_efe_kernelPKdS0_S0_S0_S0_PdS1_S1_iiiiE16shared_ambiguity], %fd25;
	add.s32 	%r73, %r73, %r3;
	setp.lt.s32 	%p6, %r73, %r36;
	@%p6 bra 	$L__BB4_8;
$L__BB4_9:
	setp.ge.s32 	%p7, %r2, %r37;
	@%p7 bra 	$L__BB4_28;
	mul.lo.s32 	%r9, %r5, %r37;
	mov.u32 	%r74, %r2;
$L__BB4_11:
	mul.wide.s32 	%rd21, %r74, 8;
	add.s64 	%rd22, %rd1, %rd21;
	ld.global.nc.f64 	%fd102, [%rd22];
	add.s32 	%r44, %r74, %r9;
	mul.wide.s32 	%rd23, %r44, 8;
	add.s64 	%rd24, %rd2, %rd23;
	ld.global.nc.f64 	%fd105, [%rd24];
	setp.leu.f64 	%p8, %fd102, 0d3DDB7CDFD9D7BDBB;
	setp.leu.f64 	%p9, %fd105, 0d3DDB7CDFD9D7BDBB;
	or.pred  	%p10, %p8, %p9;
	@%p10 bra 	$L__BB4_27;
	{
	.reg .b32 %temp; 
	mov.b64 	{%temp, %r75}, %fd102;
	}
	{
	.reg .b32 %temp; 
	mov.b64 	{%r76, %temp}, %fd102;
	}
	setp.gt.s32 	%p11, %r75, 1048575;
	mov.b32 	%r77, -1023;
	@%p11 bra 	$L__BB4_14;
	mul.f64 	%fd102, %fd102, 0d4350000000000000;
	{
	.reg .b32 %temp; 
	mov.b64 	{%temp, %r75}, %fd102;
	}
	{
	.reg .b32 %temp; 
	mov.b64 	{%r76, %temp}, %fd102;
	}
	mov.b32 	%r77, -1077;
$L__BB4_14:
	add.s32 	%r47, %r75, -1;
	setp.gt.u32 	%p12, %r47, 2146435070;
	@%p12 bra 	$L__BB4_18;
	shr.u32 	%r50, %r75, 20;
	add.s32 	%r78, %r77, %r50;
	and.b32  	%r51, %r75, 1048575;
	or.b32  	%r52, %r51, 1072693248;
	mov.b64 	%fd103, {%r76, %r52};
	setp.lt.u32 	%p14, %r52, 1073127583;
	@%p14 bra 	$L__BB4_17;
	{
	.reg .b32 %temp; 
	mov.b64 	{%r53, %temp}, %fd103;
	}
	{
	.reg .b32 %temp; 
	mov.b64 	{%temp, %r54}, %fd103;
	}
	add.s32 	%r55, %r54, -1048576;
	mov.b64 	%fd103, {%r53, %r55};
	add.s32 	%r78, %r78, 1;
$L__BB4_17:
	add.f64 	%fd29, %fd103, 0dBFF0000000000000;
	add.f64 	%fd30, %fd103, 0d3FF0000000000000;
	rcp.approx.ftz.f64 	%fd31, %fd30;
	neg.f64 	%fd32, %fd30;
	fma.rn.f64 	%fd33, %fd32, %fd31, 0d3FF0000000000000;
	fma.rn.f64 	%fd34, %fd33, %fd33, %fd33;
	fma.rn.f64 	%fd35, %fd34, %fd31, %fd31;
	mul.f64 	%fd36, %fd29, %fd35;
	fma.rn.f64 	%fd37, %fd29, %fd35, %fd36;
	mul.f64 	%fd38, %fd37, %fd37;
	fma.rn.f64 	%fd39, %fd38, 0d3EB1380B3AE80F1E, 0d3ED0EE258B7A8B04;
	fma.rn.f64 	%fd40, %fd39, %fd38, 0d3EF3B2669F02676F;
	fma.rn.f64 	%fd41, %fd40, %fd38, 0d3F1745CBA9AB0956;
	fma.rn.f64 	%fd42, %fd41, %fd38, 0d3F3C71C72D1B5154;
	fma.rn.f64 	%fd43, %fd42, %fd38, 0d3F624924923BE72D;
	fma.rn.f64 	%fd44, %fd43, %fd38, 0d3F8999999999A3C4;
	fma.rn.f64 	%fd45, %fd44, %fd38, 0d3FB5555555555554;
	sub.f64 	%fd46, %fd29, %fd37;
	add.f64 	%fd47, %fd46, %fd46;
	neg.f64 	%fd48, %fd37;
	fma.rn.f64 	%fd49, %fd48, %fd29, %fd47;
	mul.f64 	%fd50, %fd35, %fd49;
	mul.f64 	%fd51, %fd38, %fd45;
	fma.rn.f64 	%fd52, %fd51, %fd37, %fd50;
	xor.b32  	%r56, %r78, -2147483648;
	mov.b32 	%r57, 1127219200;
	mov.b64 	%fd53, {%r56, %r57};
	sub.f64 	%fd54, %fd53, %fd1;
	fma.rn.f64 	%fd55, %fd54, 0d3FE62E42FEFA39EF, %fd37;
	fma.rn.f64 	%fd56, %fd54, 0dBFE62E42FEFA39EF, %fd55;
	sub.f64 	%fd57, %fd56, %fd37;
	sub.f64 	%fd58, %fd52, %fd57;
	fma.rn.f64 	%fd59, %fd54, 0d3C7ABC9E3B39803F, %fd58;
	add.f64 	%fd104, %fd55, %fd59;
	bra.uni 	$L__BB4_19;
$L__BB4_18:
	fma.rn.f64 	%fd28, %fd102, 0d7FF0000000000000, 0d7FF0000000000000;
	{
	.reg .b32 %temp; 
	mov.b64 	{%temp, %r48}, %fd102;
	}
	and.b32  	%r49, %r48, 2147483647;
	setp.eq.s32 	%p13, %r49, 0;
	selp.f64 	%fd104, 0dFFF0000000000000, %fd28, %p13;
$L__BB4_19:
	{
	.reg .b32 %temp; 
	mov.b64 	{%temp, %r79}, %fd105;
	}
	{
	.reg .b32 %temp; 
	mov.b64 	{%r80, %temp}, %fd105;
	}
	setp.gt.s32 	%p15, %r79, 1048575;
	mov.b32 	%r81, -1023;
	@%p15 bra 	$L__BB4_21;
	mul.f64 	%fd105, %fd105, 0d4350000000000000;
	{
	.reg .b32 %temp; 
	mov.b64 	{%temp, %r79}, %fd105;
	}
	{
	.reg .b32 %temp; 
	mov.b64 	{%r80, %temp}, %fd105;
	}
	mov.b32 	%r81, -1077;
$L__BB4_21:
	add.s32 	%r60, %r79, -1;
	setp.gt.u32 	%p16, %r60, 2146435070;
	@%p16 bra 	$L__BB4_25;
	shr.u32 	%r63, %r79, 20;
	add.s32 	%r82, %r81, %r63;
	and.b32  	%r64, %r79, 1048575;
	or.b32  	%r65, %r64, 1072693248;
	mov.b64 	%fd106, {%r80, %r65};
	setp.lt.u32 	%p18, %r65, 1073127583;
	@%p18 bra 	$L__BB4_24;
	{
	.reg .b32 %temp; 
	mov.b64 	{%r66, %temp}, %fd106;
	}
	{
	.reg .b32 %temp; 
	mov.b64 	{%temp, %r67}, %fd106;
	}
	add.s32 	%r68, %r67, -1048576;
	mov.b64 	%fd106, {%r66, %r68};
	add.s32 	%r82, %r82, 1;
$L__BB4_24:
	add.f64 	%fd61, %fd106, 0dBFF0000000000000;
	add.f64 	%fd62, %fd106, 0d3FF0000000000000;
	rcp.approx.ftz.f64 	%fd63, %fd62;
	neg.f64 	%fd64, %fd62;
	fma.rn.f64 	%fd65, %fd64, %fd63, 0d3FF0000000000000;
	fma.rn.f64 	%fd66, %fd65, %fd65, %fd65;
	fma.rn.f64 	%fd67, %fd66, %fd63, %fd63;
	mul.f64 	%fd68, %fd61, %fd67;
	fma.rn.f64 	%fd69, %fd61, %fd67, %fd68;
	mul.f64 	%fd70, %fd69, %fd69;
	fma.rn.f64 	%fd71, %fd70, 0d3EB1380B3AE80F1E, 0d3ED0EE258B7A8B04;
	fma.rn.f64 	%fd72, %fd71, %fd70, 0d3EF3B2669F02676F;
	fma.rn.f64 	%fd73, %fd72, %fd70, 0d3F1745CBA9AB0956;
	fma.rn.f64 	%fd74, %fd73, %fd70, 0d3F3C71C72D1B5154;
	fma.rn.f64 	%fd75, %fd74, %fd70, 0d3F624924923BE72D;
	fma.rn.f64 	%fd76, %fd75, %fd70, 0d3F8999999999A3C4;
	fma.rn.f64 	%fd77, %fd76, %fd70, 0d3FB5555555555554;
	sub.f64 	%fd78, %fd61, %fd69;
	add.f64 	%fd79, %fd78, %fd78;
	neg.f64 	%fd80, %fd69;
	fma.rn.f64 	%fd81, %fd80, %fd61, %fd79;
	mul.f64 	%fd82, %fd67, %fd81;
	mul.f64 	%fd83, %fd70, %fd77;
	fma.rn.f64 	%fd84, %fd83, %fd69, %fd82;
	xor.b32  	%r69, %r82, -2147483648;
	mov.b32 	%r70, 1127219200;
	mov.b64 	%fd85, {%r69, %r70};
	sub.f64 	%fd86, %fd85, %fd1;
	fma.rn.f64 	%fd87, %fd86, 0d3FE62E42FEFA39EF, %fd69;
	fma.rn.f64 	%fd88, %fd86, 0dBFE62E42FEFA39EF, %fd87;
	sub.f64 	%fd89, %fd88, %fd69;
	sub.f64 	%fd90, %fd84, %fd89;
	fma.rn.f64 	%fd91, %fd86, 0d3C7ABC9E3B39803F, %fd90;
	add.f64 	%fd107, %fd87, %fd91;
	bra.uni 	$L__BB4_26;
$L__BB4_25:
	fma.rn.f64 	%fd60, %fd105, 0d7FF0000000000000, 0d7FF0000000000000;
	{
	.reg .b32 %temp; 
	mov.b64 	{%temp, %r61}, %fd105;
	}
	and.b32  	%r62, %r61, 2147483647;
	setp.eq.s32 	%p17, %r62, 0;
	selp.f64 	%fd107, 0dFFF0000000000000, %fd60, %p17;
$L__BB4_26:
	sub.f64 	%fd92, %fd104, %fd107;
	mul.f64 	%fd93, %fd92, 0d3FE0000000000000;
	atom.shared.add.f64 	%fd94, [_ZZ18compute_efe_kernelPKdS0_S0_S0_S0_PdS1_S1_iiiiE14shared_novelty], %fd93;
$L__BB4_27:
	add.s32 	%r74, %r74, %r3;
	setp.lt.s32 	%p19, %r74, %r37;
	@%p19 bra 	$L__BB4_11;
$L__BB4_28:
	add.s32 	%r71, %r71, 1;
	setp.ne.s32 	%p20, %r71, %r35;
	@%p20 bra 	$L__BB4_5;
$L__BB4_29:
	setp.ne.s32 	%p21, %r2, 0;
	bar.sync 	0;
	@%p21 bra 	$L__BB4_31;
	ld.param.u64 	%rd39, [_Z18compute_efe_kernelPKdS0_S0_S0_S0_PdS1_S1_iiii_param_7];
	ld.param.u64 	%rd38, [_Z18compute_efe_kernelPKdS0_S0_S0_S0_PdS1_S1_iiii_param_6];
	ld.param.u64 	%rd37, [_Z18compute_efe_kernelPKdS0_S0_S0_S0_PdS1_S1_iiii_param_5];
	cvt.rn.f64.s32 	%fd95, %r35;
	ld.shared.f64 	%fd96, [_ZZ18compute_efe_kernelPKdS0_S0_S0_S0_PdS1_S1_iiiiE11shared_risk];
	div.rn.f64 	%fd97, %fd96, %fd95;
	cvta.to.global.u64 	%rd25, %rd37;
	mul.wide.u32 	%rd26, %r1, 8;
	add.s64 	%rd27, %rd25, %rd26;
	st.global.f64 	[%rd27], %fd97;
	ld.shared.f64 	%fd98, [_ZZ18compute_efe_kernelPKdS0_S0_S0_S0_PdS1_S1_iiiiE16shared_ambiguity];
	div.rn.f64 	%fd99, %fd98, %fd95;
	cvta.to.global.u64 	%rd28, %rd38;
	add.s64 	%rd29, %rd28, %rd26;
	st.global.f64 	[%rd29], %fd99;
	ld.shared.f64 	%fd100, [_ZZ18compute_efe_kernelPKdS0_S0_S0_S0_PdS1_S1_iiiiE14shared_novelty];
	div.rn.f64 	%fd101, %fd100, %fd95;
	cvta.to.global.u64 	%rd30, %rd39;
	add.s64 	%rd31, %rd30, %rd26;
	st.global.f64 	[%rd31], %fd101;
$L__BB4_31:
	ret;

}
	// .globl	_Z22init_rng_states_kernelP17curandStateXORWOWyi
.visible .entry _Z22init_rng_states_kernelP17curandStateXORWOWyi(
	.param .u64 .ptr .align 1 _Z22init_rng_states_kernelP17curandStateXORWOWyi_param_0,
	.param .u64 _Z22init_rng_states_kernelP17curandStateXORWOWyi_param_1,
	.param .u32 _Z22init_rng_states_kernelP17curandStateXORWOWyi_param_2
)
{
	.reg .pred 	%p<25>;
	.reg .b32 	%r<414>;
	.reg .b64 	%rd<19>;

	ld.param.u64 	%rd8, [_Z22init_rng_states_kernelP17curandStateXORWOWyi_param_0];
	ld.param.u64 	%rd9, [_Z22init_rng_states_kernelP17curandStateXORWOWyi_param_1];
	ld.param.u32 	%r183, [_Z22init_rng_states_kernelP17curandStateXORWOWyi_param_2];
	mov.u32 	%r184, %ctaid.x;
	mov.u32 	%r185, %ntid.x;
	mov.u32 	%r186, %tid.x;
	mad.lo.s32 	%r1, %r184, %r185, %r186;
	setp.ge.s32 	%p1, %r1, %r183;
	@%p1 bra 	$L__BB5_44;
	cvta.to.global.u64 	%rd10, %rd8;
	cvt.s64.s32 	%rd18, %r1;
	mul.wide.s32 	%rd11, %r1, 48;
	add.s64 	%rd2, %rd10, %rd11;
	cvt.u32.u64 	%r187, %rd9;
	xor.b32  	%r188, %r187, -1429050551;
	mul.lo.s32 	%r189, %r188, 1099087573;
	{ .reg .b32 tmp; mov.b64 {tmp, %r190}, %rd9; }
	xor.b32  	%r191, %r190, -136515619;
	mul.lo.s32 	%r192, %r191, -1703105765;
	add.s32 	%r193, %r189, %r192;
	add.s32 	%r194, %r193, 6615241;
	add.s32 	%r195, %r189, 123456789;
	st.global.v2.u32 	[%rd2], {%r194, %r195};
	xor.b32  	%r196, %r189, 362436069;
	add.s32 	%r197, %r192, 521288629;
	st.global.v2.u32 	[%rd2+8], {%r196, %r197};
	xor.b32  	%r198, %r192, 88675123;
	add.s32 	%r199, %r189, 5783321;
	st.global.v2.u32 	[%rd2+16], {%r198, %r199};
	setp.eq.s32 	%p2, %r1, 0;
	@%p2 bra 	$L__BB5_43;
	mov.b32 	%r320, 0;
$L__BB5_3:
	and.b64  	%rd4, %rd18, 3;
	setp.eq.s64 	%p3, %rd4, 0;
	@%p3 bra 	$L__BB5_42;
	mul.wide.u32 	%rd12, %r320, 3200;
	mov.u64 	%rd13, precalc_xorwow_matrix;
	add.s64 	%rd5, %rd13, %rd12;
	cvt.u32.u64 	%r3, %rd4;
	mov.b32 	%r321, 0;
$L__BB5_5:
	mov.b32 	%r334, 0;
	mov.u32 	%r335, %r334;
	mov.u32 	%r336, %r334;
	mov.u32 	%r337, %r334;
	mov.u32 	%r338, %r334;
	mov.u32 	%r327, %r334;
$L__BB5_6:
	mul.wide.u32 	%rd14, %r327, 4;
	add.s64 	%rd15, %rd2, %rd14;
	ld.global.u32 	%r11, [%rd15+4];
	shl.b32 	%r12, %r327, 5;
	mov.b32 	%r333, 0;
$L__BB5_7:
	.pragma "nounroll";
	shr.u32 	%r204, %r11, %r333;
	and.b32  	%r205, %r204, 1;
	setp.eq.b32 	%p4, %r205, 1;
	not.pred 	%p5, %p4;
	add.s32 	%r206, %r12, %r333;
	mul.lo.s32 	%r207, %r206, 5;
	mul.wide.u32 	%rd16, %r207, 4;
	add.s64 	%rd6, %rd5, %rd16;
	@%p5 bra 	$L__BB5_9;
	ld.global.nc.u32 	%r208, [%rd6];
	xor.b32  	%r338, %r338, %r208;
	ld.global.nc.u32 	%r209, [%rd6+4];
	xor.b32  	%r337, %r337, %r209;
	ld.global.nc.u32 	%r210, [%rd6+8];
	xor.b32  	%r336, %r336, %r210;
	ld.global.nc.u32 	%r211, [%rd6+12];
	xor.b32  	%r335, %r335, %r211;
	ld.global.nc.u32 	%r212, [%rd6+16];
	xor.b32  	%r334, %r334, %r212;
$L__BB5_9:
	and.b32  	%r214, %r204, 2;
	setp.eq.s32 	%p6, %r214, 0;
	@%p6 bra 	$L__BB5_11;
	ld.global.nc.u32 	%r215, [%rd6+20];
	xor.b32  	%r338, %r338, %r215;
	ld.global.nc.u32 	%r216, [%rd6+24];
	xor.b32  	%r337, %r337, %r216;
	ld.global.nc.u32 	%r217, [%rd6+28];
	xor.b32  	%r336, %r336, %r217;
	ld.global.nc.u32 	%r218, [%rd6+32];
	xor.b32  	%r335, %r335, %r218;
	ld.global.nc.u32 	%r219, [%rd6+36];
	xor.b32  	%r334, %r334, %r219;
$L__BB5_11:
	and.b32  	%r221, %r204, 4;
	setp.eq.s32 	%p7, %r221, 0;
	@%p7 bra 	$L__BB5_13;
	ld.global.nc.u32 	%r222, [%rd6+40];
	xor.b32  	%r338, %r338, %r222;
	ld.global.nc.u32 	%r223, [%rd6+44];
	xor.b32  	%r337, %r337, %r223;
	ld.global.nc.u32 	%r224, [%rd6+48];
	xor.b32  	%r336, %r336, %r224;
	ld.global.nc.u32 	%r225, [%rd6+52];
	xor.b32  	%r335, %r335, %r225;
	ld.global.nc.u32 	%r226, [%rd6+56];
	xor.b32  	%r334, %r334, %r226;
$L__BB5_13:
	and.b32  	%r228, %r204, 8;
	setp.eq.s32 	%p8, %r228, 0;
	@%p8 bra 	$L__BB5_15;
	ld.global.nc.u32 	%r229, [%rd6+60];
	xor.b32  	%r338, %r338, %r229;
	ld.global.nc.u32 	%r230, [%rd6+64];
	xor.b32  	%r337, %r337, %r230;
	ld.global.nc.u32 	%r231, [%rd6+68];
	xor.b32  	%r336, %r336, %r231;
	ld.global.nc.u32 	%r232, [%rd6+72];
	xor.b32  	%r335, %r335, %r232;
	ld.global.nc.u32 	%r233, [%rd6+76];
	xor.b32  	%r334, %r334, %r233;
$L__BB5_15:
	and.b32  	%r235, %r204, 16;
	setp.eq.s32 	%p9, %r235, 0;
	@%p9 bra 	$L__BB5_17;
	ld.global.nc.u32 	%r236, [%rd6+80];
	xor.b32  	%r338, %r338, %r236;
	ld.global.nc.u32 	%r237, [%rd6+84];
	xor.b32  	%r337, %r337, %r237;
	ld.global.nc.u32 	%r238, [%rd6+88];
	xor.b32  	%r336, %r336, %r238;
	ld.global.nc.u32 	%r239, [%rd6+92];
	xor.b32  	%r335, %r335, %r239;
	ld.global.nc.u32 	%r240, [%rd6+96];
	xor.b32  	%r334, %r334, %r240;
$L__BB5_17:
	and.b32  	%r242, %r204, 32;
	setp.eq.s32 	%p10, %r242, 0;
	@%p10 bra 	$L__BB5_19;
	ld.global.nc.u32 	%r243, [%rd6+100];
	xor.b32  	%r338, %r338, %r243;
	ld.global.nc.u32 	%r244, [%rd6+104];
	xor.b32  	%r337, %r337, %r244;
	ld.global.nc.u32 	%r245, [%rd6+108];
	xor.b32  	%r336, %r336, %r245;
	ld.global.nc.u32 	%r246, [%rd6+112];
	xor.b32  	%r335, %r335, %r246;
	ld.global.nc.u32 	%r247, [%rd6+116];
	xor.b32  	%r334, %r334, %r247;
$L__BB5_19:
	and.b32  	%r249, %r204, 64;
	setp.eq.s32 	%p11, %r249, 0;
	@%p11 bra 	$L__BB5_21;
	ld.global.nc.u32 	%r250, [%rd6+120];
	xor.b32  	%r338, %r338, %r250;
	ld.global.nc.u32 	%r251, [%rd6+124];
	xor.b32  	%r337, %r337, %r251;
	ld.global.nc.u32 	%r252, [%rd6+128];
	xor.b32  	%r336, %r336, %r252;
	ld.global.nc.u32 	%r253, [%rd6+132];
	xor.b32  	%r335, %r335, %r253;
	ld.global.nc.u32 	%r254, [%rd6+136];
	xor.b32  	%r334, %r334, %r254;
$L__BB5_21:
	and.b32  	%r256, %r204, 128;
	setp.eq.s32 	%p12, %r256, 0;
	@%p12 bra 	$L__BB5_23;
	ld.global.nc.u32 	%r257, [%rd6+140];
	xor.b32  	%r338, %r338, %r257;
	ld.global.nc.u32 	%r258, [%rd6+144];
	xor.b32  	%r337, %r337, %r258;
	ld.global.nc.u32 	%r259, [%rd6+148];
	xor.b32  	%r336, %r336, %r259;
	ld.global.nc.u32 	%r260, [%rd6+152];
	xor.b32  	%r335, %r335, %r260;
	ld.global.nc.u32 	%r261, [%rd6+156];
	xor.b32  	%r334, %r334, %r261;
$L__BB5_23:
	and.b32  	%r263, %r204, 256;
	setp.eq.s32 	%p13, %r263, 0;
	@%p13 bra 	$L__BB5_25;
	ld.global.nc.u32 	%r264, [%rd6+160];
	xor.b32  	%r338, %r338, %r264;
	ld.global.nc.u32 	%r265, [%rd6+164];
	xor.b32  	%r337, %r337, %r265;
	ld.global.nc.u32 	%r266, [%rd6+168];
	xor.b32  	%r336, %r336, %r266;
	ld.global.nc.u32 	%r267, [%rd6+172];
	xor.b32  	%r335, %r335, %r267;
	ld.global.nc.u32 	%r268, [%rd6+176];
	xor.b32  	%r334, %r334, %r268;
$L__BB5_25:
	and.b32  	%r270, %r204, 512;
	setp.eq.s32 	%p14, %r270, 0;
	@%p14 bra 	$L__BB5_27;
	ld.global.nc.u32 	%r271, [%rd6+180];
	xor.b32  	%r338, %r338, %r271;
	ld.global.nc.u32 	%r272, [%rd6+184];
	xor.b32  	%r337, %r337, %r272;
	ld.global.nc.u32 	%r273, [%rd6+188];
	xor.b32  	%r336, %r336, %r273;
	ld.global.nc.u32 	%r274, [%rd6+192];
	xor.b32  	%r335, %r335, %r274;
	ld.global.nc.u32 	%r275, [%rd6+196];
	xor.b32  	%r334, %r334, %r275;
$L__BB5_27:
	and.b32  	%r277, %r204, 1024;
	setp.eq.s32 	%p15, %r277, 0;
	@%p15 bra 	$L__BB5_29;
	ld.global.nc.u32 	%r278, [%rd6+200];
	xor.b32  	%r338, %r338, %r278;
	ld.global.nc.u32 	%r279, [%rd6+204];
	xor.b32  	%r337, %r337, %r279;
	ld.global.nc.u32 	%r280, [%rd6+208];
	xor.b32  	%r336, %r336, %r280;
	ld.global.nc.u32 	%r281, [%rd6+212];
	xor.b32  	%r335, %r335, %r281;
	ld.global.nc.u32 	%r282, [%rd6+216];
	xor.b32  	%r334, %r334, %r282;
$L__BB5_29:
	and.b32  	%r284, %r204, 2048;
	setp.eq.s32 	%p16, %r284, 0;
	@%p16 bra 	$L__BB5_31;
	ld.global.nc.u32 	%r285, [%rd6+220];
	xor.b32  	%r338, %r338, %r285;
	ld.global.nc.u32 	%r286, [%rd6+224];
	xor.b32  	%r337, %r337, %r286;
	ld.global.nc.u32 	%r287, [%rd6+228];
	xor.b32  	%r336, %r336, %r287;
	ld.global.nc.u32 	%r288, [%rd6+232];
	xor.b32  	%r335, %r335, %r288;
	ld.global.nc.u32 	%r289, [%rd6+236];
	xor.b32  	%r334, %r334, %r289;
$L__BB5_31:
	and.b32  	%r291, %r204, 4096;
	setp.eq.s32 	%p17, %r291, 0;
	@%p17 bra 	$L__BB5_33;
	ld.global.nc.u32 	%r292, [%rd6+240];
	xor.b32  	%r338, %r338, %r292;
	ld.global.nc.u32 	%r293, [%rd6+244];
	xor.b32  	%r337, %r337, %r293;
	ld.global.nc.u32 	%r294, [%rd6+248];
	xor.b32  	%r336, %r336, %r294;
	ld.global.nc.u32 	%r295, [%rd6+252];
	xor.b32  	%r335, %r335, %r295;
	ld.global.nc.u32 	%r296, [%rd6+256];
	xor.b32  	%r334, %r334, %r296;
$L__BB5_33:
	and.b32  	%r298, %r204, 8192;
	setp.eq.s32 	%p18, %r298, 0;
	@%p18 bra 	$L__BB5_35;
	ld.global.nc.u32 	%r299, [%rd6+260];
	xor.b32  	%r338, %r338, %r299;
	ld.global.nc.u32 	%r300, [%rd6+264];
	xor.b32  	%r337, %r337, %r300;
	ld.global.nc.u32 	%r301, [%rd6+268];
	xor.b32  	%r336, %r336, %r301;
	ld.global.nc.u32 	%r302, [%rd6+272];
	xor.b32  	%r335, %r335, %r302;
	ld.global.nc.u32 	%r303, [%rd6+276];
	xor.b32  	%r334, %r334, %r303;
$L__BB5_35:
	and.b32  	%r305, %r204, 16384;
	setp.eq.s32 	%p19, %r305, 0;
	@%p19 bra 	$L__BB5_37;
	ld.global.nc.u32 	%r306, [%rd6+280];
	xor.b32  	%r338, %r338, %r306;
	ld.global.nc.u32 	%r307, [%rd6+284];
	xor.b32  	%r337, %r337, %r307;
	ld.global.nc.u32 	%r308, [%rd6+288];
	xor.b32  	%r336, %r336, %r308;
	ld.global.nc.u32 	%r309, [%rd6+292];
	xor.b32  	%r335, %r335, %r309;
	ld.global.nc.u32 	%r310, [%rd6+296];
	xor.b32  	%r334, %r334, %r310;
$L__BB5_37:
	and.b32  	%r312, %r204, 32768;
	setp.eq.s32 	%p20, %r312, 0;
	@%p20 bra 	$L__BB5_39;
	ld.global.nc.u32 	%r313, [%rd6+300];
	xor.b32  	%r338, %r338, %r313;
	ld.global.nc.u32 	%r314, [%rd6+304];
	xor.b32  	%r337, %r337, %r314;
	ld.global.nc.u32 	%r315, [%rd6+308];
	xor.b32  	%r336, %r336, %r315;
	ld.global.nc.u32 	%r316, [%rd6+312];
	xor.b32  	%r335, %r335, %r316;
	ld.global.nc.u32 	%r317, [%rd6+316];
	xor.b32  	%r334, %r334, %r317;
$L__BB5_39:
	add.s32 	%r333, %r333, 16;
	setp.ne.s32 	%p21, %r333, 32;
	@%p21 bra 	$L__BB5_7;
	mad.lo.s32 	%r318, %r327, -31, %r12;
	add.s32 	%r327, %r318, 1;
	setp.ne.s32 	%p22, %r327, 5;
	@%p22 bra 	$L__BB5_6;
	st.global.u32 	[%rd2+4], %r338;
	st.global.u32 	[%rd2+8], %r337;
	st.global.u32 	[%rd2+12], %r336;
	st.global.u32 	[%rd2+16], %r335;
	st.global.u32 	[%rd2+20], %r334;
	add.s32 	%r321, %r321, 1;
	setp.lt.u32 	%p23, %r321, %r3;
	@%p23 bra 	$L__BB5_5;
$L__BB5_42:
	shr.u64 	%rd7, %rd18, 2;
	add.s32 	%r320, %r320, 1;
	setp.gt.u64 	%p24, %rd18, 3;
	mov.u64 	%rd18, %rd7;
	@%p24 bra 	$L__BB5_3;
$L__BB5_43:
	mov.b32 	%r319, 0;
	st.global.v2.u32 	[%rd2+24], {%r319, %r319};
	st.global.u32 	[%rd2+32], %r319;
	mov.b64 	%rd17, 0;
	st.global.u64 	[%rd2+40], %rd17;
$L__BB5_44:
	ret;

}
	// .globl	predict_trajectories_kernel
.visible .entry predict_trajectories_kernel(
	.param .u64 .ptr .align 1 predict_trajectories_kernel_param_0,
	.param .u64 .ptr .align 1 predict_trajectories_kernel_param_1,
	.param .u64 .ptr .align 1 predict_trajectories_kernel_param_2,
	.param .u64 .ptr .align 1 predict_trajectories_kernel_param_3,
	.param .u64 .ptr .align 1 predict_trajectories_kernel_param_4,
	.param .u64 .ptr .align 1 predict_trajectories_kernel_param_5,
	.param .u64 .ptr .align 1 predict_trajectories_kernel_param_6,
	.param .u64 .ptr .align 1 predict_trajectories_kernel_param_7,
	.param .u64 .ptr .align 1 predict_trajectories_kernel_param_8,
	.param .u64 .ptr .align 1 predict_trajectories_kernel_param_9,
	.param .u64 .ptr .align 1 predict_trajectories_kernel_param_10,
	.param .f64 predict_trajectories_kernel_param_11,
	.param .f64 predict_trajectories_kernel_param_12,
	.param .f64 predict_trajectories_kernel_param_13,
	.param .f64 predict_trajectories_kernel_param_14,
	.param .f64 predict_trajectories_kernel_param_15,
	.param .f64 predict_trajectories_kernel_param_16,
	.param .f64 predict_trajectories_kernel_param_17,
	.param .u32 predict_trajectories_kernel_param_18,
	.param .u32 predict_trajectories_kernel_param_19,
	.param .u32 predict_trajectories_kernel_param_20
)
{


	ret;

}
	// .globl	_Z13matvec_kernelPKdS0_Pdii
.visible .entry _Z13matvec_kernelPKdS0_Pdii(
	.param .u64 .ptr .align 1 _Z13matvec_kernelPKdS0_Pdii_param_0,
	.param .u64 .ptr .align 1 _Z13matvec_kernelPKdS0_Pdii_param_1,
	.param .u64 .ptr .align 1 _Z13matvec_kernelPKdS0_Pdii_param_2,
	.param .u32 _Z13matvec_kernelPKdS0_Pdii_param_3,
	.param .u32 _Z13matvec_kernelPKdS0_Pdii_param_4
)
{
	.reg .pred 	%p<11>;
	.reg .b32 	%r<38>;
	.reg .b64 	%rd<31>;
	.reg .b64 	%fd<112>;

	ld.param.u64 	%rd11, [_Z13matvec_kernelPKdS0_Pdii_param_0];
	ld.param.u64 	%rd12, [_Z13matvec_kernelPKdS0_Pdii_param_1];
	ld.param.u64 	%rd10, [_Z13matvec_kernelPKdS0_Pdii_param_2];
	ld.param.u32 	%r24, [_Z13matvec_kernelPKdS0_Pdii_param_3];
	ld.param.u32 	%r23, [_Z13matvec_kernelPKdS0_Pdii_param_4];
	cvta.to.global.u64 	%rd1, %rd12;
	cvta.to.global.u64 	%rd2, %rd11;
	mov.u32 	%r25, %tid.x;
	mov.u32 	%r26, %ctaid.x;
	mov.u32 	%r27, %ntid.x;
	mad.lo.s32 	%r1, %r26, %r27, %r25;
	setp.ge.s32 	%p1, %r1, %r24;
	@%p1 bra 	$L__BB7_15;
	setp.lt.s32 	%p2, %r23, 1;
	mov.f64 	%fd111, 0d0000000000000000;
	@%p2 bra 	$L__BB7_14;
	mul.lo.s32 	%r2, %r23, %r1;
	and.b32  	%r3, %r23, 15;
	setp.lt.u32 	%p3, %r23, 16;
	mov.f64 	%fd111, 0d0000000000000000;
	mov.b32 	%r34, 0;
	@%p3 bra 	$L__BB7_5;
	and.b32  	%r34, %r23, 2147483632;
	neg.s32 	%r32, %r34;
	add.s64 	%rd3, %rd2, 64;
	add.s64 	%rd29, %rd1, 64;
	mov.f64 	%fd111, 0d0000000000000000;
	mov.u32 	%r31, %r2;
$L__BB7_4:
	.pragma "nounroll";
	mul.wide.s32 	%rd13, %r31, 8;
	add.s64 	%rd14, %rd3, %rd13;
	ld.global.nc.f64 	%fd18, [%rd14+-64];
	ld.global.nc.f64 	%fd19, [%rd29+-64];
	fma.rn.f64 	%fd20, %fd18, %fd19, %fd111;
	ld.global.nc.f64 	%fd21, [%rd14+-56];
	ld.global.nc.f64 	%fd22, [%rd29+-56];
	fma.rn.f64 	%fd23, %fd21, %fd22, %fd20;
	ld.global.nc.f64 	%fd24, [%rd14+-48];
	ld.global.nc.f64 	%fd25, [%rd29+-48];
	fma.rn.f64 	%fd26, %fd24, %fd25, %fd23;
	ld.global.nc.f64 	%fd27, [%rd14+-40];
	ld.global.nc.f64 	%fd28, [%rd29+-40];
	fma.rn.f64 	%fd29, %fd27, %fd28, %fd26;
	ld.global.nc.f64 	%fd30, [%rd14+-32];
	ld.global.nc.f64 	%fd31, [%rd29+-32];
	fma.rn.f64 	%fd32, %fd30, %fd31, %fd29;
	ld.global.nc.f64 	%fd33, [%rd14+-24];
	ld.global.nc.f64 	%fd34, [%rd29+-24];
	fma.rn.f64 	%fd35, %fd33, %fd34, %fd32;
	ld.global.nc.f64 	%fd36, [%rd14+-16];
	ld.global.nc.f64 	%fd37, [%rd29+-16];
	fma.rn.f64 	%fd38, %fd36, %fd37, %fd35;
	ld.global.nc.f64 	%fd39, [%rd14+-8];
	ld.global.nc.f64 	%fd40, [%rd29+-8];
	fma.rn.f64 	%fd41, %fd39, %fd40, %fd38;
	ld.global.nc.f64 	%fd42, [%rd14];
	ld.global.nc.f64 	%fd43, [%rd29];
	fma.rn.f64 	%fd44, %fd42, %fd43, %fd41;
	ld.global.nc.f64 	%fd45, [%rd14+8];
	ld.global.nc.f64 	%fd46, [%rd29+8];
	fma.rn.f64 	%fd47, %fd45, %fd46, %fd44;
	ld.global.nc.f64 	%fd48, [%rd14+16];
	ld.global.nc.f64 	%fd49, [%rd29+16];
	fma.rn.f64 	%fd50, %fd48, %fd49, %fd47;
	ld.global.nc.f64 	%fd51, [%rd14+24];
	ld.global.nc.f64 	%fd52, [%rd29+24];
	fma.rn.f64 	%fd53, %fd51, %fd52, %fd50;
	ld.global.nc.f64 	%fd54, [%rd14+32];
	ld.global.nc.f64 	%fd55, [%rd29+32];
	fma.rn.f64 	%fd56, %fd54, %fd55, %fd53;
	ld.global.nc.f64 	%fd57, [%rd14+40];
	ld.global.nc.f64 	%fd58, [%rd29+40];
	fma.rn.f64 	%fd59, %fd57, %fd58, %fd56;
	ld.global.nc.f64 	%fd60, [%rd14+48];
	ld.global.nc.f64 	%fd61, [%rd29+48];
	fma.rn.f64 	%fd62, %fd60, %fd61, %fd59;
	ld.global.nc.f64 	%fd63, [%rd14+56];
	ld.global.nc.f64 	%fd64, [%rd29+56];
	fma.rn.f64 	%fd111, %fd63, %fd64, %fd62;
	add.s32 	%r32, %r32, 16;
	add.s32 	%r31, %r31, 16;
	add.s64 	%rd29, %rd29, 128;
	setp.ne.s32 	%p4, %r32, 0;
	@%p4 bra 	$L__BB7_4;
$L__BB7_5:
	setp.eq.s32 	%p5, %r3, 0;
	@%p5 bra 	$L__BB7_14;
	and.b32  	%r11, %r23, 7;
	setp.lt.u32 	%p6, %r3, 8;
	@%p6 bra 	$L__BB7_8;
	add.s32 	%r29, %r34, %r2;
	mul.wide.s32 	%rd15, %r29, 8;
	add.s64 	%rd16, %rd2, %rd15;
	ld.global.nc.f64 	%fd66, [%rd16];
	mul.wide.u32 	%rd17, %r34, 8;
	add.s64 	%rd18, %rd1, %rd17;
	ld.global.nc.f64 	%fd67, [%rd18];
	fma.rn.f64 	%fd68, %fd66, %fd67, %fd111;
	ld.global.nc.f64 	%fd69, [%rd16+8];
	ld.global.nc.f64 	%fd70, [%rd18+8];
	fma.rn.f64 	%fd71, %fd69, %fd70, %fd68;
	ld.global.nc.f64 	%fd72, [%rd16+16];
	ld.global.nc.f64 	%fd73, [%rd18+16];
	fma.rn.f64 	%fd74, %fd72, %fd73, %fd71;
	ld.global.nc.f64 	%fd75, [%rd16+24];
	ld.global.nc.f64 	%fd76, [%rd18+24];
	fma.rn.f64 	%fd77, %fd75, %fd76, %fd74;
	ld.global.nc.f64 	%fd78, [%rd16+32];
	ld.global.nc.f64 	%fd79, [%rd18+32];
	fma.rn.f64 	%fd80, %fd78, %fd79, %fd77;
	ld.global.nc.f64 	%fd81, [%rd16+40];
	ld.global.nc.f64 	%fd82, [%rd18+40];
	fma.rn.f64 	%fd83, %fd81, %fd82, %fd80;
	ld.global.nc.f64 	%fd84, [%rd16+48];
	ld.global.nc.f64 	%fd85, [%rd18+48];
	fma.rn.f64 	%fd86, %fd84, %fd85, %fd83;
	ld.global.nc.f64 	%fd87, [%rd16+56];
	ld.global.nc.f64 	%fd88, [%rd18+56];
	fma.rn.f64 	%fd111, %fd87, %fd88, %fd86;
	add.s32 	%r34, %r34, 8;
$L__BB7_8:
	setp.eq.s32 	%p7, %r11, 0;
	@%p7 bra 	$L__BB7_14;
	and.b32  	%r14, %r23, 3;
	setp.lt.u32 	%p8, %r11, 4;
	@%p8 bra 	$L__BB7_11;
	add.s32 	%r30, %r34, %r2;
	mul.wide.s32 	%rd19, %r30, 8;
	add.s64 	%rd20, %rd2, %rd19;
	ld.global.nc.f64 	%fd90, [%rd20];
	mul.wide.u32 	%rd21, %r34, 8;
	add.s64 	%rd22, %rd1, %rd21;
	ld.global.nc.f64 	%fd91, [%rd22];
	fma.rn.f64 	%fd92, %fd90, %fd91, %fd111;
	ld.global.nc.f64 	%fd93, [%rd20+8];
	ld.global.nc.f64 	%fd94, [%rd22+8];
	fma.rn.f64 	%fd95, %fd93, %fd94, %fd92;
	ld.global.nc.f64 	%fd96, [%rd20+16];
	ld.global.nc.f64 	%fd97, [%rd22+16];
	fma.rn.f64 	%fd98, %fd96, %fd97, %fd95;
	ld.global.nc.f64 	%fd99, [%rd20+24];
	ld.global.nc.f64 	%fd100, [%rd22+24];
	fma.rn.f64 	%fd111, %fd99, %fd100, %fd98;
	add.s32 	%r34, %r34, 4;
$L__BB7_11:
	setp.eq.s32 	%p9, %r14, 0;
	@%p9 bra 	$L__BB7_14;
	mul.wide.u32 	%rd23, %r34, 8;
	add.s64 	%rd30, %rd1, %rd23;
	add.s32 	%r37, %r34, %r2;
	neg.s32 	%r36, %r14;
$L__BB7_13:
	.pragma "nounroll";
	mul.wide.s32 	%rd24, %r37, 8;
	add.s64 	%rd25, %rd2, %rd24;
	ld.global.nc.f64 	%fd101, [%rd25];
	ld.global.nc.f64 	%fd102, [%rd30];
	fma.rn.f64 	%fd111, %fd101, %fd102, %fd111;
	add.s64 	%rd30, %rd30, 8;
	add.s32 	%r37, %r37, 1;
	add.s32 	%r36, %r36, 1;
	setp.ne.s32 	%p10, %r36, 0;
	@%p10 bra 	$L__BB7_13;
$L__BB7_14:
	cvta.to.global.u64 	%rd26, %rd10;
	mul.wide.s32 	%rd27, %r1, 8;
	add.s64 	%rd28, %rd26, %rd27;
	st.global.f64 	[%rd28], %fd111;
$L__BB7_15:
	ret;

}
	// .globl	_Z20sum_reduction_kernelPKdPdi
.visible .entry _Z20sum_reduction_kernelPKdPdi(
	.param .u64 .ptr .align 1 _Z20sum_reduction_kernelPKdPdi_param_0,
	.param .u64 .ptr .align 1 _Z20sum_reduction_kernelPKdPdi_param_1,
	.param .u32 _Z20sum_reduction_kernelPKdPdi_param_2
)
{
	.reg .pred 	%p<6>;
	.reg .b32 	%r<14>;
	.reg .b64 	%rd<7>;
	.reg .b64 	%fd<10>;
	// demoted variable
	.shared .align 8 .b8 _ZZ20sum_reduction_kernelPKdPdiE6shared[2048];
	ld.param.u64 	%rd1, [_Z20sum_reduction_kernelPKdPdi_param_0];
	ld.param.u64 	%rd2, [_Z20sum_reduction_kernelPKdPdi_param_1];
	ld.param.u32 	%r7, [_Z20sum_reduction_kernelPKdPdi_param_2];
	mov.u32 	%r1, %tid.x;
	mov.u32 	%r8, %ctaid.x;
	mov.u32 	%r13, %ntid.x;
	mad.lo.s32 	%r3, %r8, %r13, %r1;
	setp.ge.s32 	%p1, %r3, %r7;
	mov.f64 	%fd9, 0d0000000000000000;
	@%p1 bra 	$L__BB8_2;
	cvta.to.global.u64 	%rd3, %rd1;
	mul.wide.s32 	%rd4, %r3, 8;
	add.s64 	%rd5, %rd3, %rd4;
	ld.global.nc.f64 	%fd9, [%rd5];
$L__BB8_2:
	shl.b32 	%r9, %r1, 3;
	mov.u32 	%r10, _ZZ20sum_reduction_kernelPKdPdiE6shared;
	add.s32 	%r4, %r10, %r9;
	st.shared.f64 	[%r4], %fd9;
	bar.sync 	0;
	setp.lt.u32 	%p2, %r13, 2;
	@%p2 bra 	$L__BB8_6;
$L__BB8_3:
	shr.u32 	%r6, %r13, 1;
	setp.ge.u32 	%p3, %r1, %r6;
	@%p3 bra 	$L__BB8_5;
	shl.b32 	%r11, %r6, 3;
	add.s32 	%r12, %r4, %r11;
	ld.shared.f64 	%fd4, [%r12];
	ld.shared.f64 	%fd5, [%r4];
	add.f64 	%fd6, %fd4, %fd5;
	st.shared.f64 	[%r4], %fd6;
$L__BB8_5:
	bar.sync 	0;
	setp.gt.u32 	%p4, %r13, 3;
	mov.u32 	%r13, %r6;
	@%p4 bra 	$L__BB8_3;
$L__BB8_6:
	setp.ne.s32 	%p5, %r1, 0;
	@%p5 bra 	$L__BB8_8;
	ld.shared.f64 	%fd7, [_ZZ20sum_reduction_kernelPKdPdiE6shared];
	cvta.to.global.u64 	%rd6, %rd2;
	atom.global.add.f64 	%fd8, [%rd6], %fd7;
$L__BB8_8:
	ret;

}
.func  (.param .align 16 .b8 func_retval0[16]) __internal_trig_reduction_slowpathd(
	.param .b64 __internal_trig_reduction_slowpathd_param_0
)
{
	.local .align 8 .b8 	__local_depot9[40];
	.reg .b64 	%SP;
	.reg .b64 	%SPL;
	.reg .pred 	%p<10>;
	.reg .b32 	%r<47>;
	.reg .b64 	%rd<74>;
	.reg .b64 	%fd<5>;

	mov.u64 	%SPL, __local_depot9;
	ld.param.f64 	%fd4, [__internal_trig_reduction_slowpathd_param_0];
	add.u64 	%rd1, %SPL, 0;
	{
	.reg .b32 %temp; 
	mov.b64 	{%temp, %r1}, %fd4;
	}
	shr.u32 	%r2, %r1, 20;
	and.b32  	%r3, %r2, 2047;
	setp.eq.s32 	%p1, %r3, 2047;
	mov.b32 	%r46, 0;
	@%p1 bra 	$L__BB9_9;
	add.s32 	%r20, %r3, -1024;
	mov.b64 	%rd20, %fd4;
	shl.b64 	%rd2, %rd20, 11;
	shr.u32 	%r4, %r20, 6;
	sub.s32 	%r45, 15, %r4;
	sub.s32 	%r21, 19, %r4;
	setp.lt.u32 	%p2, %r20, 128;
	selp.b32 	%r6, 18, %r21, %p2;
	setp.ge.s32 	%p3, %r45, %r6;
	mov.b64 	%rd70, 0;
	@%p3 bra 	$L__BB9_4;
	add.s32 	%r23, %r6, %r4;
	neg.s32 	%r43, %r23;
	or.b64  	%rd3, %rd2, -9223372036854775808;
	mov.b64 	%rd70, 0;
	mov.b32 	%r42, 0;
	mov.u64 	%rd25, __cudart_i2opi_d;
	mov.u32 	%r44, %r45;
$L__BB9_3:
	.pragma "nounroll";
	mul.wide.s32 	%rd22, %r42, 8;
	add.s64 	%rd23, %rd1, %rd22;
	mul.wide.s32 	%rd24, %r44, 8;
	add.s64 	%rd26, %rd25, %rd24;
	ld.global.nc.u64 	%rd27, [%rd26];
	{
	.reg .u32 %r0, %r1, %r2, %r3, %alo, %ahi, %blo, %bhi, %clo, %chi;
	mov.b64 	{%alo,%ahi}, %rd27;
	mov.b64 	{%blo,%bhi}, %rd3;
	mov.b64 	{%clo,%chi}, %rd70;
	mad.lo.cc.u32 	%r0, %alo, %blo, %clo;
	madc.hi.cc.u32 	%r1, %alo, %blo, %chi;
	madc.hi.u32 	%r2, %alo, %bhi, 0;
	mad.lo.cc.u32 	%r1, %alo, %bhi, %r1;
	madc.hi.cc.u32 	%r2, %ahi, %blo, %r2;
	madc.hi.u32 	%r3, %ahi, %bhi, 0;
	mad.lo.cc.u32 	%r1, %ahi, %blo, %r1;
	madc.lo.cc.u32 	%r2, %ahi, %bhi, %r2;
	addc.u32 	%r3, %r3, 0;
	mov.b64 	%rd28, {%r0,%r1};
	mov.b64 	%rd70, {%r2,%r3};
	}
	st.local.u64 	[%rd23], %rd28;
	add.s32 	%r44, %r44, 1;
	add.s32 	%r43, %r43, 1;
	add.s32 	%r42, %r42, 1;
	setp.ne.s32 	%p4, %r43, -15;
	mov.u32 	%r45, %r6;
	@%p4 bra 	$L__BB9_3;
$L__BB9_4:
	cvt.s64.s32 	%rd29, %r45;
	cvt.u64.u32 	%rd30, %r4;
	add.s64 	%rd31, %rd30, %rd29;
	shl.b64 	%rd32, %rd31, 3;
	add.s64 	%rd33, %rd1, %rd32;
	st.local.u64 	[%rd33+-120], %rd70;
	and.b32  	%r15, %r2, 63;
	ld.local.u64 	%rd72, [%rd1+16];
	ld.local.u64 	%rd71, [%rd1+24];
	setp.eq.s32 	%p5, %r15, 0;
	@%p5 bra 	$L__BB9_6;
	shl.b64 	%rd34, %rd71, %r15;
	shr.u64 	%rd35, %rd72, 1;
	xor.b32  	%r24, %r15, 63;
	shr.u64 	%rd36, %rd35, %r24;
	or.b64  	%rd71, %rd34, %rd36;
	ld.local.u64 	%rd37, [%rd1+8];
	shl.b64 	%rd38, %rd72, %r15;
	shr.u64 	%rd39, %rd37, 1;
	shr.u64 	%rd40, %rd39, %r24;
	or.b64  	%rd72, %rd38, %rd40;
$L__BB9_6:
	and.b32  	%r25, %r1, -2147483648;
	shr.u64 	%rd41, %rd71, 62;
	cvt.u32.u64 	%r26, %rd41;
	mov.b64 	{%r27, %r28}, %rd71;
	mov.b64 	{%r29, %r30}, %rd72;
	shf.l.wrap.b32 	%r31, %r30, %r27, 2;
	shf.l.wrap.b32 	%r32, %r27, %r28, 2;
	mov.b64 	%rd42, {%r31, %r32};
	shl.b64 	%rd43, %rd72, 2;
	shr.u64 	%rd44, %rd42, 63;
	cvt.u32.u64 	%r33, %rd44;
	add.s32 	%r34, %r33, %r26;
	setp.eq.s32 	%p6, %r25, 0;
	neg.s32 	%r35, %r34;
	selp.b32 	%r46, %r34, %r35, %p6;
	setp.gt.s64 	%p7, %rd42, -1;
	mov.b64 	%rd45, 0;
	{
	.reg .u32 %r0, %r1, %r2, %r3, %a0, %a1, %a2, %a3, %b0, %b1, %b2, %b3;
	mov.b64 	{%a0,%a1}, %rd45;
	mov.b64 	{%a2,%a3}, %rd45;
	mov.b64 	{%b0,%b1}, %rd43;
	mov.b64 	{%b2,%b3}, %rd42;
	sub.cc.u32 	%r0, %a0, %b0;
	subc.cc.u32 	%r1, %a1, %b1;
	subc.cc.u32 	%r2, %a2, %b2;
	subc.u32 	%r3, %a3, %b3;
	mov.b64 	%rd46, {%r0,%r1};
	mov.b64 	%rd47, {%r2,%r3};
	}
	xor.b32  	%r36, %r25, -2147483648;
	selp.b64 	%rd73, %rd42, %rd47, %p7;
	selp.b64 	%rd14, %rd43, %rd46, %p7;
	selp.b32 	%r17, %r25, %r36, %p7;
	clz.b64 	%r37, %rd73;
	cvt.u64.u32 	%rd15, %r37;
	setp.eq.s32 	%p8, %r37, 0;
	@%p8 bra 	$L__BB9_8;
	cvt.u32.u64 	%r38, %rd15;
	and.b32  	%r39, %r38, 63;
	shl.b64 	%rd48, %rd73, %r39;
	shr.u64 	%rd49, %rd14, 1;
	not.b32 	%r40, %r38;
	and.b32  	%r41, %r40, 63;
	shr.u64 	%rd50, %rd49, %r41;
	or.b64  	%rd73, %rd48, %rd50;
$L__BB9_8:
	mov.b64 	%rd51, -3958705157555305931;
	{
	.reg .u32 %r0, %r1, %r2, %r3, %alo, %ahi, %blo, %bhi;
	mov.b64 	{%alo,%ahi}, %rd73;
	mov.b64 	{%blo,%bhi}, %rd51;
	mul.lo.u32 	%r0, %alo, %blo;
	mul.hi.u32 	%r1, %alo, %blo;
	mad.lo.cc.u32 	%r1, %alo, %bhi, %r1;
	madc.hi.u32 	%r2, %alo, %bhi, 0;
	mad.lo.cc.u32 	%r1, %ahi, %blo, %r1;
	madc.hi.cc.u32 	%r2, %ahi, %blo, %r2;
	madc.hi.u32 	%r3, %ahi, %bhi, 0;
	mad.lo.cc.u32 	%r2, %ahi, %bhi, %r2;
	addc.u32 	%r3, %r3, 0;
	mov.b64 	%rd52, {%r0,%r1};
	mov.b64 	%rd53, {%r2,%r3};
	}
	setp.gt.s64 	%p9, %rd53, 0;
	{
	.reg .u32 %r0, %r1, %r2, %r3, %a0, %a1, %a2, %a3, %b0, %b1, %b2, %b3;
	mov.b64 	{%a0,%a1}, %rd52;
	mov.b64 	{%a2,%a3}, %rd53;
	mov.b64 	{%b0,%b1}, %rd52;
	mov.b64 	{%b2,%b3}, %rd53;
	add.cc.u32 	%r0, %a0, %b0;
	addc.cc.u32 	%r1, %a1, %b1;
	addc.cc.u32 	%r2, %a2, %b2;
	addc.u32 	%r3, %a3, %b3;
	mov.b64 	%rd54, {%r0,%r1};
	mov.b64 	%rd55, {%r2,%r3};
	}
	selp.b64 	%rd56, %rd55, %rd53, %p9;
	selp.s64 	%rd57, -1, 0, %p9;
	sub.s64 	%rd58, %rd57, %rd15;
	cvt.u64.u32 	%rd59, %r17;
	shl.b64 	%rd60, %rd59, 32;
	add.s64 	%rd61, %rd56, 1;
	shr.u64 	%rd62, %rd61, 10;
	add.s64 	%rd63, %rd62, 1;
	shr.u64 	%rd64, %rd63, 1;
	shl.b64 	%rd65, %rd58, 52;
	add.s64 	%rd66, %rd65, %rd64;
	add.s64 	%rd67, %rd66, 4602678819172646912;
	or.b64  	%rd68, %rd67, %rd60;
	mov.b64 	%fd4, %rd68;
$L__BB9_9:
	st.param.f64 	[func_retval0], %fd4;
	st.param.b32 	[func_retval0+8], %r46;
	ret;

}


// ===== COMPILED SASS (sm_100) =====

	.target	sm_100

	.elftype	@"ET_EXEC"


//--------------------- .note.nv.tkinfo           --------------------------
	.section	.note.nv.tkinfo,"",@"SHT_NOTE"
	.sectionflags	@"SHF_NOTE_NV_TKINFO"
	.tkinfo
        /*0018*/ 	.word	0x00000002
        /*0030*/ 	.string	""
        /*0030*/ 	.string	"ptxas"
        /*0030*/ 	.string	"Cuda compilation tools, release 13.0, V13.0.88"
        /*0030*/ 	.string	"Build cuda_13.0.r13.0/compiler.36424714_0"
        /*0030*/ 	.string	"-arch sm_100 -m 64 "



//--------------------- .note.nv.cuinfo           --------------------------
	.section	.note.nv.cuinfo,"",@"SHT_NOTE"
	.sectionflags	@"SHF_NOTE_NV_CUINFO"
        /*0018*/ 	.short	0x0002
        /*001a*/ 	.short	0x0064
        /*001c*/ 	.short	0x0082
	.zero		2


//--------------------- .nv.info                  --------------------------
	.section	.nv.info,"",@"SHT_CUDA_INFO"
	.align	4


	//----- nvinfo : EIATTR_REGCOUNT
	.align		4
        /*0000*/ 	.byte	0x04, 0x2f
        /*0002*/ 	.short	(.L_12 - .L_11)
	.align		4
.L_11:
        /*0004*/ 	.word	index@(_Z23evolve_satellite_kernelPKdPddi)
        /*0008*/ 	.word	0x0000001e


	//----- nvinfo : EIATTR_FRAME_SIZE
	.align		4
.L_12:
        /*000c*/ 	.byte	0x04, 0x11
        /*000e*/ 	.short	(.L_14 - .L_13)
	.align		4
.L_13:
        /*0010*/ 	.word	index@($__internal_5_$__cuda_sm20_dsqrt_rn_f64_mediumpath_v1)
        /*0014*/ 	.word	0x00000000


	//----- nvinfo : EIATTR_FRAME_SIZE
	.align		4
.L_14:
        /*0018*/ 	.byte	0x04, 0x11
        /*001a*/ 	.short	(.L_16 - .L_15)
	.align		4
.L_15:
        /*001c*/ 	.word	index@($__internal_4_$__cuda_sm20_div_rn_f64_full)
        /*0020*/ 	.word	0x00000000


	//----- nvinfo : EIATTR_FRAME_SIZE
	.align		4
.L_16:
        /*0024*/ 	.byte	0x04, 0x11
        /*0026*/ 	.short	(.L_18 - .L_17)
	.align		4
.L_17:
        /*0028*/ 	.word	index@(_Z23evolve_satellite_kernelPKdPddi)
        /*002c*/ 	.word	0x00000000


	//----- nvinfo : EIATTR_REGCOUNT
	.align		4
.L_18:
        /*0030*/ 	.byte	0x04, 0x2f
        /*0032*/ 	.short	(.L_20 - .L_19)
	.align		4
.L_19:
        /*0034*/ 	.word	index@(_Z24evolve_atmosphere_kernelPKdS0_PdS1_P17curandStateXORWOWdddii)
        /*0038*/ 	.word	0x0000002c


	//----- nvinfo : EIATTR_FRAME_SIZE
	.align		4
.L_20:
        /*003c*/ 	.byte	0x04, 0x11
        /*003e*/ 	.short	(.L_22 - .L_21)
	.align		4
.L_21:
        /*0040*/ 	.word	index@($__internal_3_$__cuda_sm20_dsqrt_rn_f64_mediumpath_v1)
        /*0044*/ 	.word	0x00000000


	//----- nvinfo : EIATTR_FRAME_SIZE
	.align		4
.L_22:
        /*0048*/ 	.byte	0x04, 0x11
        /*004a*/ 	.short	(.L_24 - .L_23)
	.align		4
.L_23:
        /*004c*/ 	.word	index@(_Z24evolve_atmosphere_kernelPKdS0_PdS1_P17curandStateXORWOWdddii)
        /*0050*/ 	.word	0x00000000


	//----- nvinfo : EIATTR_REGCOUNT
	.align		4
.L_24:
        /*0054*/ 	.byte	0x04, 0x2f
        /*0056*/ 	.short	(.L_26 - .L_25)
	.align		4
.L_25:
        /*0058*/ 	.word	index@(_Z21evolve_windows_kernelPKdS0_S0_S0_PdS1_P17curandStateXORWOWdddiiiii)
        /*005c*/ 	.word	0x00000040


	//----- nvinfo : EIATTR_FRAME_SIZE
	.align		4
.L_26:
        /*0060*/ 	.byte	0x04, 0x11
        /*0062*/ 	.short	(.L_28 - .L_27)
	.align		4
.L_27:
        /*0064*/ 	.word	index@($_Z21evolve_windows_kernelPKdS0_S0_S0_PdS1_P17curandStateXORWOWdddiiiii$__internal_trig_reduction_slowpathd)
        /*0068*/ 	.word	0x00000028


	//----- nvinfo : EIATTR_FRAME_SIZE
	.align		4
.L_28:
        /*006c*/ 	.byte	0x04, 0x11
        /*006e*/ 	.short	(.L_30 - .L_29)
	.align		4
.L_29:
        /*0070*/ 	.word	index@($__internal_2_$__cuda_sm20_dsqrt_rn_f64_mediumpath_v1)
        /*0074*/ 	.word	0x00000028


	//----- nvinfo : EIATTR_FRAME_SIZE
	.align		4
.L_30:
        /*0078*/ 	.byte	0x04, 0x11
        /*007a*/ 	.short	(.L_32 - .L_31)
	.align		4
.L_31:
        /*007c*/ 	.word	index@($__internal_1_$__cuda_sm20_div_rn_f64_full)
        /*0080*/ 	.word	0x00000028


	//----- nvinfo : EIATTR_FRAME_SIZE
	.align		4
.L_32:
        /*0084*/ 	.byte	0x04, 0x11
        /*0086*/ 	.short	(.L_34 - .L_33)
	.align		4
.L_33:
        /*0088*/ 	.word	index@(_Z21evolve_windows_kernelPKdS0_S0_S0_PdS1_P17curandStateXORWOWdddiiiii)
        /*008c*/ 	.word	0x00000028


	//----- nvinfo : EIATTR_REGCOUNT
	.align		4
.L_34:
        /*0090*/ 	.byte	0x04, 0x2f
        /*0092*/ 	.short	(.L_36 - .L_35)
	.align		4
.L_35:
        /*0094*/ 	.word	index@(_Z27predict_observations_kernelPKdS0_S0_S0_PdS1_iiii)
        /*0098*/ 	.word	0x0000001f


	//----- nvinfo : EIATTR_FRAME_SIZE
	.align		4
.L_36:
        /*009c*/ 	.byte	0x04, 0x11
        /*009e*/ 	.short	(.L_38 - .L_37)
	.align		4
.L_37:
        /*00a0*/ 	.word	index@(_Z27predict_observations_kernelPKdS0_S0_S0_PdS1_iiii)
        /*00a4*/ 	.word	0x00000000


	//----- nvinfo : EIATTR_REGCOUNT
	.align		4
.L_38:
        /*00a8*/ 	.byte	0x04, 0x2f
        /*00aa*/ 	.short	(.L_40 - .L_39)
	.align		4
.L_39:
        /*00ac*/ 	.word	index@(_Z18compute_efe_kernelPKdS0_S0_S0_S0_PdS1_S1_iiii)
        /*00b0*/ 	.word	0x0000001b


	//----- nvinfo : EIATTR_FRAME_SIZE
	.align		4
.L_40:
        /*00b4*/ 	.byte	0x04, 0x11
        /*00b6*/ 	.short	(.L_42 - .L_41)
	.align		4
.L_41:
        /*00b8*/ 	.word	index@($__internal_0_$__cuda_sm20_div_rn_f64_full)
        /*00bc*/ 	.word	0x00000000


	//----- nvinfo : EIATTR_FRAME_SIZE
	.align		4
.L_42:
        /*00c0*/ 	.byte	0x04, 0x11
        /*00c2*/ 	.short	(.L_44 - .L_43)
	.align		4
.L_43:
        /*00c4*/ 	.word	index@(_Z18compute_efe_kernelPKdS0_S0_S0_S0_PdS1_S1_iiii)
        /*00c8*/ 	.word	0x00000000


	//----- nvinfo : EIATTR_REGCOUNT
	.align		4
.L_44:
        /*00cc*/ 	.byte	0x04, 0x2f
        /*00ce*/ 	.short	(.L_46 - .L_45)
	.align		4
.L_45:
        /*00d0*/ 	.word	index@(_Z22init_rng_states_kernelP17curandStateXORWOWyi)
        /*00d4*/ 	.word	0x0000001f


	//----- nvinfo : EIATTR_FRAME_SIZE
	.align		4
.L_46:
        /*00d8*/ 	.byte	0x04, 0x11
        /*00da*/ 	.short	(.L_48 - .L_47)
	.align		4
.L_47:
        /*00dc*/ 	.word	index@(_Z22init_rng_states_kernelP17curandStateXORWOWyi)
        /*00e0*/ 	.word	0x00000000


	//----- nvinfo : EIATTR_REGCOUNT
	.align		4
.L_48:
        /*00e4*/ 	.byte	0x04, 0x2f
        /*00e6*/ 	.short	(.L_50 - .L_49)
	.align		4
.L_49:
        /*00e8*/ 	.word	index@(predict_trajectories_kernel)
        /*00ec*/ 	.word	0x00000004


	//----- nvinfo : EIATTR_FRAME_SIZE
	.align		4
.L_50:
        /*00f0*/ 	.byte	0x04, 0x11
        /*00f2*/ 	.short	(.L_52 - .L_51)
	.align		4
.L_51:
        /*00f4*/ 	.word	index@(predict_trajectories_kernel)
        /*00f8*/ 	.word	0x00000000


	//----- nvinfo : EIATTR_REGCOUNT
	.align		4
.L_52:
        /*00fc*/ 	.byte	0x04, 0x2f
        /*00fe*/ 	.short	(.L_54 - .L_53)
	.align		4
.L_53:
        /*0100*/ 	.word	index@(_Z13matvec_kernelPKdS0_Pdii)
        /*0104*/ 	.word	0x00000020


	//----- nvinfo : EIATTR_FRAME_SIZE
	.align		4
.L_54:
        /*0108*/ 	.byte	0x04, 0x11
        /*010a*/ 	.short	(.L_56 - .L_55)
	.align		4
.L_55:
        /*010c*/ 	.word	index@(_Z13matvec_kernelPKdS0_Pdii)
        /*0110*/ 	.word	0x00000000


	//----- nvinfo : EIATTR_REGCOUNT
	.align		4
.L_56:
        /*0114*/ 	.byte	0x04, 0x2f
        /*0116*/ 	.short	(.L_58 - .L_57)
	.align		4
.L_57:
        /*0118*/ 	.word	index@(_Z20sum_reduction_kernelPKdPdi)
        /*011c*/ 	.word	0x0000000c


	//----- nvinfo : EIATTR_FRAME_SIZE
	.align		4
.L_58:
        /*0120*/ 	.byte	0x04, 0x11
        /*0122*/ 	.short	(.L_60 - .L_59)
	.align		4
.L_59:
        /*0124*/ 	.word	index@(_Z20sum_reduction_kernelPKdPdi)
        /*0128*/ 	.word	0x00000000


	//----- nvinfo : EIATTR_MIN_STACK_SIZE
	.align		4
.L_60:
        /*012c*/ 	.byte	0x04, 0x12
        /*012e*/ 	.short	(.L_62 - .L_61)
	.align		4
.L_61:
        /*0130*/ 	.word	index@(_Z20sum_reduction_kernelPKdPdi)
        /*0134*/ 	.word	0x00000000


	//----- nvinfo : EIATTR_MIN_STACK_SIZE
	.align		4
.L_62:
        /*0138*/ 	.byte	0x04, 0x12
        /*013a*/ 	.short	(.L_64 - .L_63)
	.align		4
.L_63:
        /*013c*/ 	.word	index@(_Z13matvec_kernelPKdS0_Pdii)
        /*0140*/ 	.word	0x00000000


	//----- nvinfo : EIATTR_MIN_STACK_SIZE
	.align		4
.L_64:
        /*0144*/ 	.byte	0x04, 0x12
        /*0146*/ 	.short	(.L_66 - .L_65)
	.align		4
.L_65:
        /*0148*/ 	.word	index@(predict_trajectories_kernel)
        /*014c*/ 	.word	0x00000000


	//----- nvinfo : EIATTR_MIN_STACK_SIZE
	.align		4
.L_66:
        /*0150*/ 	.byte	0x04, 0x12
        /*0152*/ 	.short	(.L_68 - .L_67)
	.align		4
.L_67:
        /*0154*/ 	.word	index@(_Z22init_rng_states_kernelP17curandStateXORWOWyi)
        /*0158*/ 	.word	0x00000000


	//----- nvinfo : EIATTR_MIN_STACK_SIZE
	.align		4
.L_68:
        /*015c*/ 	.byte	0x04, 0x12
        /*015e*/ 	.short	(.L_70 - .L_69)
	.align		4
.L_69:
        /*0160*/ 	.word	index@(_Z18compute_efe_kernelPKdS0_S0_S0_S0_PdS1_S1_iiii)
        /*0164*/ 	.word	0x00000000


	//----- nvinfo : EIATTR_MIN_STACK_SIZE
	.align		4
.L_70:
        /*0168*/ 	.byte	0x04, 0x12
        /*016a*/ 	.short	(.L_72 - .L_71)
	.align		4
.L_71:
        /*016c*/ 	.word	index@(_Z27predict_observations_kernelPKdS0_S0_S0_PdS1_iiii)
        /*0170*/ 	.word	0x00000000


	//----- nvinfo : EIATTR_MIN_STACK_SIZE
	.align		4
.L_72:
        /*0174*/ 	.byte	0x04, 0x12
        /*0176*/ 	.short	(.L_74 - .L_73)
	.align		4
.L_73:
        /*0178*/ 	.word	index@(_Z21evolve_windows_kernelPKdS0_S0_S0_PdS1_P17curandStateXORWOWdddiiiii)
        /*017c*/ 	.word	0x00000028


	//----- nvinfo : EIATTR_MIN_STACK_SIZE
	.align		4
.L_74:
        /*0180*/ 	.byte	0x04, 0x12
        /*0182*/ 	.short	(.L_76 - .L_75)
	.align		4
.L_75:
        /*0184*/ 	.word	index@(_Z24evolve_atmosphere_kernelPKdS0_PdS1_P17curandStateXORWOWdddii)
        /*0188*/ 	.word	0x00000000


	//----- nvinfo : EIATTR_MIN_STACK_SIZE
	.align		4
.L_76:
        /*018c*/ 	.byte	0x04, 0x12
        /*018e*/ 	.short	(.L_78 - .L_77)
	.align		4
.L_77:
        /*0190*/ 	.word	index@(_Z23evolve_satellite_kernelPKdPddi)
        /*0194*/ 	.word	0x00000000
.L_78:


//--------------------- .nv.compat                --------------------------
	.section	.nv.compat,"",@"SHT_CUDA_COMPAT_INFO"
	.align	4
        /*0000*/ 	.byte	0x02, 0x09, 0x00, 0x00, 0x02, 0x02, 0x01, 0x00, 0x02, 0x05, 0x05, 0x00, 0x03, 0x07, 0x01, 0x01
        /*0010*/ 	.byte	0x02, 0x03, 0x00, 0x00, 0x02, 0x06, 0x01, 0x00, 0x04, 0x0b, 0x08, 0x00, 0x01, 0x00, 0x00, 0x00
        /*0020*/ 	.byte	0x00, 0x00, 0x00, 0x00


//--------------------- .nv.info._Z20sum_reduction_kernelPKdPdi --------------------------
	.section	.nv.info._Z20sum_reduction_kernelPKdPdi,"",@"SHT_CUDA_INFO"
	.sectionflags	@""
	.align	4


	//----- nvinfo : EIATTR_CUDA_API_VERSION
	.align		4
        /*0000*/ 	.byte	0x04, 0x37
        /*0002*/ 	.short	(.L_80 - .L_79)
.L_79:
        /*0004*/ 	.word	0x00000082


	//----- nvinfo : EIATTR_KPARAM_INFO
	.align		4
.L_80:
        /*0008*/ 	.byte	0x04, 0x17
        /*000a*/ 	.short	(.L_82 - .L_81)
.L_81:
        /*000c*/ 	.word	0x00000000
        /*0010*/ 	.short	0x0002
        /*0012*/ 	.short	0x0010
        /*0014*/ 	.byte	0x00, 0xf0, 0x11, 0x00


	//----- nvinfo : EIATTR_KPARAM_INFO
	.align		4
.L_82:
        /*0018*/ 	.byte	0x04, 0x17
        /*001a*/ 	.short	(.L_84 - .L_83)
.L_83:
        /*001c*/ 	.word	0x00000000
        /*0020*/ 	.short	0x0001
        /*0022*/ 	.short	0x0008
        /*0024*/ 	.byte	0x00, 0xf5, 0x21, 0x00


	//----- nvinfo : EIATTR_KPARAM_INFO
	.align		4
.L_84:
        /*0028*/ 	.byte	0x04, 0x17
        /*002a*/ 	.short	(.L_86 - .L_85)
.L_85:
        /*002c*/ 	.word	0x00000000
        /*0030*/ 	.short	0x0000
        /*0032*/ 	.short	0x0000
        /*0034*/ 	.byte	0x00, 0xf5, 0x21, 0x00


	//----- nvinfo : EIATTR_SPARSE_MMA_MASK
	.align		4
.L_86:
        /*0038*/ 	.byte	0x03, 0x50
        /*003a*/ 	.short	0x0000


	//----- nvinfo : EIATTR_MAXREG_COUNT
	.align		4
        /*003c*/ 	.byte	0x03, 0x1b
        /*003e*/ 	.short	0x00ff


	//----- nvinfo : EIATTR_NUM_BARRIERS
	.align		4
        /*0040*/ 	.byte	0x02, 0x4c
        /*0042*/ 	.byte	0x01
	.zero		1


	//----- nvinfo : EIATTR_MERCURY_ISA_VERSION
	.align		4
        /*0044*/ 	.byte	0x03, 0x5f
        /*0046*/ 	.short	0x0101


	//----- nvinfo : EIATTR_VRC_CTA_INIT_COUNT
	.align		4
        /*0048*/ 	.byte	0x02, 0x4a
	.zero		1
	.zero		1


	//----- nvinfo : EIATTR_EXIT_INSTR_OFFSETS
	.align		4
        /*004c*/ 	.byte	0x04, 0x1c
        /*004e*/ 	.short	(.L_88 - .L_87)


	//   ....[0]....
.L_87:
        /*0050*/ 	.word	0x00000200


	//   ....[1]....
        /*0054*/ 	.word	0x00000270


	//----- nvinfo : EIATTR_CBANK_PARAM_SIZE
	.align		4
.L_88:
        /*0058*/ 	.byte	0x03, 0x19
        /*005a*/ 	.short	0x0014


	//----- nvinfo : EIATTR_PARAM_CBANK
	.align		4
        /*005c*/ 	.byte	0x04, 0x0a
        /*005e*/ 	.short	(.L_90 - .L_89)
	.align		4
.L_89:
        /*0060*/ 	.word	index@(.nv.constant0._Z20sum_reduction_kernelPKdPdi)
        /*0064*/ 	.short	0x0380
        /*0066*/ 	.short	0x0014


	//----- nvinfo : EIATTR_SW_WAR
	.align		4
.L_90:
        /*0068*/ 	.byte	0x04, 0x36
        /*006a*/ 	.short	(.L_92 - .L_91)
.L_91:
        /*006c*/ 	.word	0x00000008
.L_92:


//--------------------- .nv.info._Z13matvec_kernelPKdS0_Pdii --------------------------
	.section	.nv.info._Z13matvec_kernelPKdS0_Pdii,"",@"SHT_CUDA_INFO"
	.sectionflags	@""
	.align	4


	//----- nvinfo : EIATTR_CUDA_API_VERSION
	.align		4
        /*0000*/ 	.byte	0x04, 0x37
        /*0002*/ 	.short	(.L_94 - .L_93)
.L_93:
        /*0004*/ 	.word	0x00000082


	//----- nvinfo : EIATTR_KPARAM_INFO
	.align		4
.L_94:
        /*0008*/ 	.byte	0x04, 0x17
        /*000a*/ 	.short	(.L_96 - .L_95)
.L_95:
        /*000c*/ 	.word	0x00000000
        /*0010*/ 	.short	0x0004
        /*0012*/ 	.short	0x001c
        /*0014*/ 	.byte	0x00, 0xf0, 0x11, 0x00


	//----- nvinfo : EIATTR_KPARAM_INFO
	.align		4
.L_96:
        /*0018*/ 	.byte	0x04, 0x17
        /*001a*/ 	.short	(.L_98 - .L_97)
.L_97:
        /*001c*/ 	.word	0x00000000
        /*0020*/ 	.short	0x0003
        /*0022*/ 	.short	0x0018
        /*0024*/ 	.byte	0x00, 0xf0, 0x11, 0x00


	//----- nvinfo : EIATTR_KPARAM_INFO
	.align		4
.L_98:
        /*0028*/ 	.byte	0x04, 0x17
        /*002a*/ 	.short	(.L_100 - .L_99)
.L_99:
        /*002c*/ 	.word	0x00000000
        /*0030*/ 	.short	0x0002
        /*0032*/ 	.short	0x0010
        /*0034*/ 	.byte	0x00, 0xf5, 0x21, 0x00


	//----- nvinfo : EIATTR_KPARAM_INFO
	.align		4
.L_100:
        /*0038*/ 	.byte	0x04, 0x17
        /*003a*/ 	.short	(.L_102 - .L_101)
.L_101:
        /*003c*/ 	.word	0x00000000
        /*0040*/ 	.short	0x0001
        /*0042*/ 	.short	0x0008
        /*0044*/ 	.byte	0x00, 0xf5, 0x21, 0x00


	//----- nvinfo : EIATTR_KPARAM_INFO
	.align		4
.L_102:
        /*0048*/ 	.byte	0x04, 0x17
        /*004a*/ 	.short	(.L_104 - .L_103)
.L_103:
        /*004c*/ 	.word	0x00000000
        /*0050*/ 	.short	0x0000
        /*0052*/ 	.short	0x0000
        /*0054*/ 	.byte	0x00, 0xf5, 0x21, 0x00


	//----- nvinfo : EIATTR_SPARSE_MMA_MASK
	.align		4
.L_104:
        /*0058*/ 	.byte	0x03, 0x50
        /*005a*/ 	.short	0x0000


	//----- nvinfo : EIATTR_MAXREG_COUNT
	.align		4
        /*005c*/ 	.byte	0x03, 0x1b
        /*005e*/ 	.short	0x00ff


	//----- nvinfo : EIATTR_MERCURY_ISA_VERSION
	.align		4
        /*0060*/ 	.byte	0x03, 0x5f
        /*0062*/ 	.short	0x0101


	//----- nvinfo : EIATTR_VRC_CTA_INIT_COUNT
	.align		4
        /*0064*/ 	.byte	0x02, 0x4a
	.zero		1
	.zero		1


	//----- nvinfo : EIATTR_EXIT_INSTR_OFFSETS
	.align		4
        /*0068*/ 	.byte	0x04, 0x1c
        /*006a*/ 	.short	(.L_106 - .L_105)


	//   ....[0]....
.L_105:
        /*006c*/ 	.word	0x00000070


	//   ....[1]....
        /*0070*/ 	.word	0x00000ac0


	//----- nvinfo : EIATTR_CBANK_PARAM_SIZE
	.align		4
.L_106:
        /*0074*/ 	.byte	0x03, 0x19
        /*0076*/ 	.short	0x0020


	//----- nvinfo : EIATTR_PARAM_CBANK
	.align		4
        /*0078*/ 	.byte	0x04, 0x0a
        /*007a*/ 	.short	(.L_108 - .L_107)
	.align		4
.L_107:
        /*007c*/ 	.word	index@(.nv.constant0._Z13matvec_kernelPKdS0_Pdii)
        /*0080*/ 	.short	0x0380
        /*0082*/ 	.short	0x0020


	//----- nvinfo : EIATTR_SW_WAR
	.align		4
.L_108:
        /*0084*/ 	.byte	0x04, 0x36
        /*0086*/ 	.short	(.L_110 - .L_109)
.L_109:
        /*0088*/ 	.word	0x00000008
.L_110:


//--------------------- .nv.info.predict_trajectories_kernel --------------------------
	.section	.nv.info.predict_trajectories_kernel,"",@"SHT_CUDA_INFO"
	.sectionflags	@""
	.align	4


	//----- nvinfo : EIATTR_CUDA_API_VERSION
	.align		4
        /*0000*/ 	.byte	0x04, 0x37
        /*0002*/ 	.short	(.L_112 - .L_111)
.L_111:
        /*0004*/ 	.word	0x00000082


	//----- nvinfo : EIATTR_KPARAM_INFO
	.align		4
.L_112:
        /*0008*/ 	.byte	0x04, 0x17
        /*000a*/ 	.short	(.L_114 - .L_113)
.L_113:
        /*000c*/ 	.word	0x00000000
        /*0010*/ 	.short	0x0014
        /*0012*/ 	.short	0x0098
        /*0014*/ 	.byte	0x00, 0xf0, 0x11, 0x00


	//----- nvinfo : EIATTR_KPARAM_INFO
	.align		4
.L_114:
        /*0018*/ 	.byte	0x04, 0x17
        /*001a*/ 	.short	(.L_116 - .L_115)
.L_115:
        /*001c*/ 	.word	0x00000000
        /*0020*/ 	.short	0x0013
        /*0022*/ 	.short	0x0094
        /*0024*/ 	.byte	0x00, 0xf0, 0x11, 0x00


	//----- nvinfo : EIATTR_KPARAM_INFO
	.align		4
.L_116:
        /*0028*/ 	.byte	0x04, 0x17
        /*002a*/ 	.short	(.L_118 - .L_117)
.L_117:
        /*002c*/ 	.word	0x00000000
        /*0030*/ 	.short	0x0012
        /*0032*/ 	.short	0x0090
        /*0034*/ 	.byte	0x00, 0xf0, 0x11, 0x00


	//----- nvinfo : EIATTR_KPARAM_INFO
	.align		4
.L_118:
        /*0038*/ 	.byte	0x04, 0x17
        /*003a*/ 	.short	(.L_120 - .L_119)
.L_119:
        /*003c*/ 	.word	0x00000000
        /*0040*/ 	.short	0x0011
        /*0042*/ 	.short	0x0088
        /*0044*/ 	.byte	0x00, 0xf0, 0x21, 0x00


	//----- nvinfo : EIATTR_KPARAM_INFO
	.align		4
.L_120:
        /*0048*/ 	.byte	0x04, 0x17
        /*004a*/ 	.short	(.L_122 - .L_121)
.L_121:
        /*004c*/ 	.word	0x00000000
        /*0050*/ 	.short	0x0010
        /*0052*/ 	.short	0x0080
        /*0054*/ 	.byte	0x00, 0xf0, 0x21, 0x00


	//----- nvinfo : EIATTR_KPARAM_INFO
	.align		4
.L_122:
        /*0058*/ 	.byte	0x04, 0x17
        /*005a*/ 	.short	(.L_124 - .L_123)
.L_123:
        /*005c*/ 	.word	0x00000000
        /*0060*/ 	.short	0x000f
        /*0062*/ 	.short	0x0078
        /*0064*/ 	.byte	0x00, 0xf0, 0x21, 0x00


	//----- nvinfo : EIATTR_KPARAM_INFO
	.align		4
.L_124:
        /*0068*/ 	.byte	0x04, 0x17
        /*006a*/ 	.short	(.L_126 - .L_125)
.L_125:
        /*006c*/ 	.word	0x00000000
        /*0070*/ 	.short	0x000e
        /*0072*/ 	.short	0x0070
        /*0074*/ 	.byte	0x00, 0xf0, 0x21, 0x00


	//----- nvinfo : EIATTR_KPARAM_INFO
	.align		4
.L_126:
        /*0078*/ 	.byte	0x04, 0x17
        /*007a*/ 	.short	(.L_128 - .L_127)
.L_127:
        /*007c*/ 	.word	0x00000000
        /*0080*/ 	.short	0x000d
        /*0082*/ 	.short	0x0068
        /*0084*/ 	.byte	0x00, 0xf0, 0x21, 0x00


	//----- nvinfo : EIATTR_KPARAM_INFO
	.align		4
.L_128:
        /*0088*/ 	.byte	0x04, 0x17
        /*008a*/ 	.short	(.L_130 - .L_129)
.L_129:
        /*008c*/ 	.word	0x00000000
        /*0090*/ 	.short	0x000c
        /*0092*/ 	.short	0x0060
        /*0094*/ 	.byte	0x00, 0xf0, 0x21, 0x00


	//----- nvinfo : EIATTR_KPARAM_INFO
	.align		4
.L_130:
        /*0098*/ 	.byte	0x04, 0x17
        /*009a*/ 	.short	(.L_132 - .L_131)
.L_131:
        /*009c*/ 	.word	0x00000000
        /*00a0*/ 	.short	0x000b
        /*00a2*/ 	.short	0x0058
        /*00a4*/ 	.byte	0x00, 0xf0, 0x21, 0x00


	//----- nvinfo : EIATTR_KPARAM_INFO
	.align		4
.L_132:
        /*00a8*/ 	.byte	0x04, 0x17
        /*00aa*/ 	.short	(.L_134 - .L_133)
.L_133:
        /*00ac*/ 	.word	0x00000000
        /*00b0*/ 	.short	0x000a
        /*00b2*/ 	.short	0x0050
        /*00b4*/ 	.byte	0x00, 0xf5, 0x21, 0x00


	//----- nvinfo : EIATTR_KPARAM_INFO
	.align		4
.L_134:
        /*00b8*/ 	.byte	0x04, 0x17
        /*00ba*/ 	.short	(.L_136 - .L_135)
.L_135:
        /*00bc*/ 	.word	0x00000000
        /*00c0*/ 	.short	0x0009
        /*00c2*/ 	.short	0x0048
        /*00c4*/ 	.byte	0x00, 0xf5, 0x21, 0x00


	//----- nvinfo : EIATTR_KPARAM_INFO
	.align		4
.L_136:
        /*00c8*/ 	.byte	0x04, 0x17
        /*00ca*/ 	.short	(.L_138 - .L_137)
.L_137:
        /*00cc*/ 	.word	0x00000000
        /*00d0*/ 	.short	0x0008
        /*00d2*/ 	.short	0x0040
        /*00d4*/ 	.byte	0x00, 0xf5, 0x21, 0x00


	//----- nvinfo : EIATTR_KPARAM_INFO
	.align		4
.L_138:
        /*00d8*/ 	.byte	0x04, 0x17
        /*00da*/ 	.short	(.L_140 - .L_139)
.L_139:
        /*00dc*/ 	.word	0x00000000
        /*00e0*/ 	.short	0x0007
        /*00e2*/ 	.short	0x0038
        /*00e4*/ 	.byte	0x00, 0xf5, 0x21, 0x00


	//----- nvinfo : EIATTR_KPARAM_INFO
	.align		4
.L_140:
        /*00e8*/ 	.byte	0x04, 0x17
        /*00ea*/ 	.short	(.L_142 - .L_141)
.L_141:
        /*00ec*/ 	.word	0x00000000
        /*00f0*/ 	.short	0x0006
        /*00f2*/ 	.short	0x0030
        /*00f4*/ 	.byte	0x00, 0xf5, 0x21, 0x00


	//----- nvinfo : EIATTR_KPARAM_INFO
	.align		4
.L_142:
        /*00f8*/ 	.byte	0x04, 0x17
        /*00fa*/ 	.short	(.L_144 - .L_143)
.L_143:
        /*00fc*/ 	.word	0x00000000
        /*0100*/ 	.short	0x0005
        /*0102*/ 	.short	0x0028
        /*0104*/ 	.byte	0x00, 0xf5, 0x21, 0x00


	//----- nvinfo : EIATTR_KPARAM_INFO
	.align		4
.L_144:
        /*0108*/ 	.byte	0x04, 0x17
        /*010a*/ 	.short	(.L_146 - .L_145)
.L_145:
        /*010c*/ 	.word	0x00000000
        /*0110*/ 	.short	0x0004
        /*0112*/ 	.short	0x0020
        /*0114*/ 	.byte	0x00, 0xf5, 0x21, 0x00


	//----- nvinfo : EIATTR_KPARAM_INFO
	.align		4
.L_146:
        /*0118*/ 	.byte	0x04, 0x17
        /*011a*/ 	.short	(.L_148 - .L_147)
.L_147:
        /*011c*/ 	.word	0x00000000
        /*0120*/ 	.short	0x0003
        /*0122*/ 	.short	0x0018
        /*0124*/ 	.byte	0x00, 0xf5, 0x21, 0x00


	//----- nvinfo : EIATTR_KPARAM_INFO
	.align		4
.L_148:
        /*0128*/ 	.byte	0x04, 0x17
        /*012a*/ 	.short	(.L_150 - .L_149)
.L_149:
        /*012c*/ 	.word	0x00000000
        /*0130*/ 	.short	0x0002
        /*0132*/ 	.short	0x0010
        /*0134*/ 	.byte	0x00, 0xf5, 0x21, 0x00


	//----- nvinfo : EIATTR_KPARAM_INFO
	.align		4
.L_150:
        /*0138*/ 	.byte	0x04, 0x17
        /*013a*/ 	.short	(.L_152 - .L_151)
.L_151:
        /*013c*/ 	.word	0x00000000
        /*0140*/ 	.short	0x0001
        /*0142*/ 	.short	0x0008
        /*0144*/ 	.byte	0x00, 0xf5, 0x21, 0x00


	//----- nvinfo : EIATTR_KPARAM_INFO
	.align		4
.L_152:
        /*0148*/ 	.byte	0x04, 0x17
        /*014a*/ 	.short	(.L_154 - .L_153)
.L_153:
        /*014c*/ 	.word	0x00000000
        /*0150*/ 	.short	0x0000
        /*0152*/ 	.short	0x0000
        /*0154*/ 	.byte	0x00, 0xf5, 0x21, 0x00


	//----- nvinfo : EIATTR_SPARSE_MMA_MASK
	.align		4
.L_154:
        /*0158*/ 	.byte	0x03, 0x50
        /*015a*/ 	.short	0x0000


	//----- nvinfo : EIATTR_MAXREG_COUNT
	.align		4
        /*015c*/ 	.byte	0x03, 0x1b
        /*015e*/ 	.short	0x00ff


	//----- nvinfo : EIATTR_MERCURY_ISA_VERSION
	.align		4
        /*0160*/ 	.byte	0x03, 0x5f
        /*0162*/ 	.short	0x0101


	//----- nvinfo : EIATTR_VRC_CTA_INIT_COUNT
	.align		4
        /*0164*/ 	.byte	0x02, 0x4a
	.zero		1
	.zero		1


	//----- nvinfo : EIATTR_EXIT_INSTR_OFFSETS
	.align		4
        /*0168*/ 	.byte	0x04, 0x1c
        /*016a*/ 	.short	(.L_156 - .L_155)


	//   ....[0]....
.L_155:
        /*016c*/ 	.word	0x00000010


	//----- nvinfo : EIATTR_CBANK_PARAM_SIZE
	.align		4
.L_156:
        /*0170*/ 	.byte	0x03, 0x19
        /*0172*/ 	.short	0x009c


	//----- nvinfo : EIATTR_PARAM_CBANK
	.align		4
        /*0174*/ 	.byte	0x04, 0x0a
        /*0176*/ 	.short	(.L_158 - .L_157)
	.align		4
.L_157:
        /*0178*/ 	.word	index@(.nv.constant0.predict_trajectories_kernel)
        /*017c*/ 	.short	0x0380
        /*017e*/ 	.short	0x009c


	//----- nvinfo : EIATTR_SW_WAR
	.align		4
.L_158:
        /*0180*/ 	.byte	0x04, 0x36
        /*0182*/ 	.short	(.L_160 - .L_159)
.L_159:
        /*0184*/ 	.word	0x00000008
.L_160:


//--------------------- .nv.info._Z22init_rng_states_kernelP17curandStateXORWOWyi --------------------------
	.section	.nv.info._Z22init_rng_states_kernelP17curandStateXORWOWyi,"",@"SHT_CUDA_INFO"
	.sectionflags	@""
	.align	4


	//----- nvinfo : EIATTR_CUDA_API_VERSION
	.align		4
        /*0000*/ 	.byte	0x04, 0x37
        /*0002*/ 	.short	(.L_162 - .L_161)
.L_161:
        /*0004*/ 	.word	0x00000082


	//----- nvinfo : EIATTR_KPARAM_INFO
	.align		4
.L_162:
        /*0008*/ 	.byte	0x04, 0x17
        /*000a*/ 	.short	(.L_164 - .L_163)
.L_163:
        /*000c*/ 	.word	0x00000000
        /*0010*/ 	.short	0x0002
        /*0012*/ 	.short	0x0010
        /*0014*/ 	.byte	0x00, 0xf0, 0x11, 0x00


	//----- nvinfo : EIATTR_KPARAM_INFO
	.align		4
.L_164:
        /*0018*/ 	.byte	0x04, 0x17
        /*001a*/ 	.short	(.L_166 - .L_165)
.L_165:
        /*001c*/ 	.word	0x00000000
        /*0020*/ 	.short	0x0001
        /*0022*/ 	.short	0x0008
        /*0024*/ 	.byte	0x00, 0xf0, 0x21, 0x00


	//----- nvinfo : EIATTR_KPARAM_INFO
	.align		4
.L_166:
        /*0028*/ 	.byte	0x04, 0x17
        /*002a*/ 	.short	(.L_168 - .L_167)
.L_167:
        /*002c*/ 	.word	0x00000000
        /*0030*/ 	.short	0x0000
        /*0032*/ 	.short	0x0000
        /*0034*/ 	.byte	0x00, 0xf5, 0x21, 0x00


	//----- nvinfo : EIATTR_SPARSE_MMA_MASK
	.align		4
.L_168:
        /*0038*/ 	.byte	0x03, 0x50
        /*003a*/ 	.short	0x0000


	//----- nvinfo : EIATTR_MAXREG_COUNT
	.align		4
        /*003c*/ 	.byte	0x03, 0x1b
        /*003e*/ 	.short	0x00ff


	//----- nvinfo : EIATTR_MERCURY_ISA_VERSION
	.align		4
        /*0040*/ 	.byte	0x03, 0x5f
        /*0042*/ 	.short	0x0101


	//----- nvinfo : EIATTR_VRC_CTA_INIT_COUNT
	.align		4
        /*0044*/ 	.byte	0x02, 0x4a
	.zero		1
	.zero		1


	//----- nvinfo : EIATTR_EXIT_INSTR_OFFSETS
	.align		4
        /*0048*/ 	.byte	0x04, 0x1c
        /*004a*/ 	.short	(.L_170 - .L_169)


	//   ....[0]....
.L_169:
        /*004c*/ 	.word	0x00000070


	//   ....[1]....
        /*0050*/ 	.word	0x00000f00


	//----- nvinfo : EIATTR_CRS_STACK_SIZE
	.align		4
.L_170:
        /*0054*/ 	.byte	0x04, 0x1e
        /*0056*/ 	.short	(.L_172 - .L_171)
.L_171:
        /*0058*/ 	.word	0x00000000


	//----- nvinfo : EIATTR_CBANK_PARAM_SIZE
	.align		4
.L_172:
        /*005c*/ 	.byte	0x03, 0x19
        /*005e*/ 	.short	0x0014


	//----- nvinfo : EIATTR_PARAM_CBANK
	.align		4
        /*0060*/ 	.byte	0x04, 0x0a
        /*0062*/ 	.short	(.L_174 - .L_173)
	.align		4
.L_173:
        /*0064*/ 	.word	index@(.nv.constant0._Z22init_rng_states_kernelP17curandStateXORWOWyi)
        /*0068*/ 	.short	0x0380
        /*006a*/ 	.short	0x0014


	//----- nvinfo : EIATTR_SW_WAR
	.align		4
.L_174:
        /*006c*/ 	.byte	0x04, 0x36
        /*006e*/ 	.short	(.L_176 - .L_175)
.L_175:
        /*0070*/ 	.word	0x00000008
.L_176:


//--------------------- .nv.info._Z18compute_efe_kernelPKdS0_S0_S0_S0_PdS1_S1_iiii --------------------------
	.section	.nv.info._Z18compute_efe_kernelPKdS0_S0_S0_S0_PdS1_S1_iiii,"",@"SHT_CUDA_INFO"
	.sectionflags	@""
	.align	4


	//----- nvinfo : EIATTR_CUDA_API_VERSION
	.align		4
        /*0000*/ 	.byte	0x04, 0x37
        /*0002*/ 	.short	(.L_178 - .L_177)
.L_177:
        /*0004*/ 	.word	0x00000082


	//----- nvinfo : EIATTR_KPARAM_INFO
	.align		4
.L_178:
        /*0008*/ 	.byte	0x04, 0x17
        /*000a*/ 	.short	(.L_180 - .L_179)
.L_179:
        /*000c*/ 	.word	0x00000000
        /*0010*/ 	.short	0x000b
        /*0012*/ 	.short	0x004c
        /*0014*/ 	.byte	0x00, 0xf0, 0x11, 0x00


	//----- nvinfo : EIATTR_KPARAM_INFO
	.align		4
.L_180:
        /*0018*/ 	.byte	0x04, 0x17
        /*001a*/ 	.short	(.L_182 - .L_181)
.L_181:
        /*001c*/ 	.word	0x00000000
        /*0020*/ 	.short	0x000a
        /*0022*/ 	.short	0x0048
        /*0024*/ 	.byte	0x00, 0xf0, 0x11, 0x00


	//----- nvinfo : EIATTR_KPARAM_INFO
	.align		4
.L_182:
        /*0028*/ 	.byte	0x04, 0x17
        /*002a*/ 	.short	(.L_184 - .L_183)
.L_183:
        /*002c*/ 	.word	0x00000000
        /*0030*/ 	.short	0x0009
        /*0032*/ 	.short	0x0044
        /*0034*/ 	.byte	0x00, 0xf0, 0x11, 0x00


	//----- nvinfo : EIATTR_KPARAM_INFO
	.align		4
.L_184:
        /*0038*/ 	.byte	0x04, 0x17
        /*003a*/ 	.short	(.L_186 - .L_185)
.L_185:
        /*003c*/ 	.word	0x00000000
        /*0040*/ 	.short	0x0008
        /*0042*/ 	.short	0x0040
        /*0044*/ 	.byte	0x00, 0xf0, 0x11, 0x00


	//----- nvinfo : EIATTR_KPARAM_INFO
	.align		4
.L_186:
        /*0048*/ 	.byte	0x04, 0x17
        /*004a*/ 	.short	(.L_188 - .L_187)
.L_187:
        /*004c*/ 	.word	0x00000000
        /*0050*/ 	.short	0x0007
        /*0052*/ 	.short	0x0038
        /*0054*/ 	.byte	0x00, 0xf5, 0x21, 0x00


	//----- nvinfo : EIATTR_KPARAM_INFO
	.align		4
.L_188:
        /*0058*/ 	.byte	0x04, 0x17
        /*005a*/ 	.short	(.L_190 - .L_189)
.L_189:
        /*005c*/ 	.word	0x00000000
        /*0060*/ 	.short	0x0006
        /*0062*/ 	.short	0x0030
        /*0064*/ 	.byte	0x00, 0xf5, 0x21, 0x00


	//----- nvinfo : EIATTR_KPARAM_INFO
	.align		4
.L_190:
        /*0068*/ 	.byte	0x04, 0x17
        /*006a*/ 	.short	(.L_192 - .L_191)
.L_191:
        /*006c*/ 	.word	0x00000000
        /*0070*/ 	.short	0x0005
        /*0072*/ 	.short	0x0028
        /*0074*/ 	.byte	0x00, 0xf5, 0x21, 0x00


	//----- nvinfo : EIATTR_KPARAM_INFO
	.align		4
.L_192:
        /*0078*/ 	.byte	0x04, 0x17
        /*007a*/ 	.short	(.L_194 - .L_193)
.L_193:
        /*007c*/ 	.word	0x00000000
        /*0080*/ 	.short	0x0004
        /*0082*/ 	.short	0x0020
        /*0084*/ 	.byte	0x00, 0xf5, 0x21, 0x00


	//----- nvinfo : EIATTR_KPARAM_INFO
	.align		4
.L_194:
        /*0088*/ 	.byte	0x04, 0x17
        /*008a*/ 	.short	(.L_196 - .L_195)
.L_195:
        /*008c*/ 	.word	0x00000000
        /*0090*/ 	.short	0x0003
        /*0092*/ 	.short	0x0018
        /*0094*/ 	.byte	0x00, 0xf5, 0x21, 0x00


	//----- nvinfo : EIATTR_KPARAM_INFO
	.align		4
.L_196:
        /*0098*/ 	.byte	0x04, 0x17
        /*009a*/ 	.short	(.L_198 - .L_197)
.L_197:
        /*009c*/ 	.word	0x00000000
        /*00a0*/ 	.short	0x0002
        /*00a2*/ 	.short	0x0010
        /*00a4*/ 	.byte	0x00, 0xf5, 0x21, 0x00


	//----- nvinfo : EIATTR_KPARAM_INFO
	.align		4
.L_198:
        /*00a8*/ 	.byte	0x04, 0x17
        /*00aa*/ 	.short	(.L_200 - .L_199)
.L_199:
        /*00ac*/ 	.word	0x00000000
        /*00b0*/ 	.short	0x0001
        /*00b2*/ 	.short	0x0008
        /*00b4*/ 	.byte	0x00, 0xf5, 0x21, 0x00


	//----- nvinfo : EIATTR_KPARAM_INFO
	.align		4
.L_200:
        /*00b8*/ 	.byte	0x04, 0x17
        /*00ba*/ 	.short	(.L_202 - .L_201)
.L_201:
        /*00bc*/ 	.word	0x00000000
        /*00c0*/ 	.short	0x0000
        /*00c2*/ 	.short	0x0000
        /*00c4*/ 	.byte	0x00, 0xf5, 0x21, 0x00


	//----- nvinfo : EIATTR_SPARSE_MMA_MASK
	.align		4
.L_202:
        /*00c8*/ 	.byte	0x03, 0x50
        /*00ca*/ 	.short	0x0000


	//----- nvinfo : EIATTR_MAXREG_COUNT
	.align		4
        /*00cc*/ 	.byte	0x03, 0x1b
        /*00ce*/ 	.short	0x00ff


	//----- nvinfo : EIATTR_NUM_BARRIERS
	.align		4
        /*00d0*/ 	.byte	0x02, 0x4c
        /*00d2*/ 	.byte	0x01
	.zero		1


	//----- nvinfo : EIATTR_MERCURY_ISA_VERSION
	.align		4
        /*00d4*/ 	.byte	0x03, 0x5f
        /*00d6*/ 	.short	0x0101


	//----- nvinfo : EIATTR_VRC_CTA_INIT_COUNT
	.align		4
        /*00d8*/ 	.byte	0x02, 0x4a
	.zero		1
	.zero		1


	//----- nvinfo : EIATTR_EXIT_INSTR_OFFSETS
	.align		4
        /*00dc*/ 	.byte	0x04, 0x1c
        /*00de*/ 	.short	(.L_204 - .L_203)


	//   ....[0]....
.L_203:
        /*00e0*/ 	.word	0x00000040


	//   ....[1]....
        /*00e4*/ 	.word	0x000011b0


	//   ....[2]....
        /*00e8*/ 	.word	0x000016f0


	//----- nvinfo : EIATTR_CRS_STACK_SIZE
	.align		4
.L_204:
        /*00ec*/ 	.byte	0x04, 0x1e
        /*00ee*/ 	.short	(.L_206 - .L_205)
.L_205:
        /*00f0*/ 	.word	0x00000000


	//----- nvinfo : EIATTR_CBANK_PARAM_SIZE
	.align		4
.L_206:
        /*00f4*/ 	.byte	0x03, 0x19
        /*00f6*/ 	.short	0x0050


	//----- nvinfo : EIATTR_PARAM_CBANK
	.align		4
        /*00f8*/ 	.byte	0x04, 0x0a
        /*00fa*/ 	.short	(.L_208 - .L_207)
	.align		4
.L_207:
        /*00fc*/ 	.word	index@(.nv.constant0._Z18compute_efe_kernelPKdS0_S0_S0_S0_PdS1_S1_iiii)
        /*0100*/ 	.short	0x0380
        /*0102*/ 	.short	0x0050


	//----- nvinfo : EIATTR_SW_WAR
	.align		4
.L_208:
        /*0104*/ 	.byte	0x04, 0x36
        /*0106*/ 	.short	(.L_210 - .L_209)
.L_209:
        /*0108*/ 	.word	0x00000008
.L_210:


//--------------------- .nv.info._Z27predict_observations_kernelPKdS0_S0_S0_PdS1_iiii --------------------------
	.section	.nv.info._Z27predict_observations_kernelPKdS0_S0_S0_PdS1_iiii,"",@"SHT_CUDA_INFO"
	.sectionflags	@""
	.align	4


	//----- nvinfo : EIATTR_CUDA_API_VERSION
	.align		4
        /*0000*/ 	.byte	0x04, 0x37
        /*0002*/ 	.short	(.L_212 - .L_211)
.L_211:
        /*0004*/ 	.word	0x00000082


	//----- nvinfo : EIATTR_KPARAM_INFO
	.align		4
.L_212:
        /*0008*/ 	.byte	0x04, 0x17
        /*000a*/ 	.short	(.L_214 - .L_213)
.L_213:
        /*000c*/ 	.word	0x00000000
        /*0010*/ 	.short	0x0009
        /*0012*/ 	.short	0x003c
        /*0014*/ 	.byte	0x00, 0xf0, 0x11, 0x00


	//----- nvinfo : EIATTR_KPARAM_INFO
	.align		4
.L_214:
        /*0018*/ 	.byte	0x04, 0x17
        /*001a*/ 	.short	(.L_216 - .L_215)
.L_215:
        /*001c*/ 	.word	0x00000000
        /*0020*/ 	.short	0x0008
        /*0022*/ 	.short	0x0038
        /*0024*/ 	.byte	0x00, 0xf0, 0x11, 0x00


	//----- nvinfo : EIATTR_KPARAM_INFO
	.align		4
.L_216:
        /*0028*/ 	.byte	0x04, 0x17
        /*002a*/ 	.short	(.L_218 - .L_217)
.L_217:
        /*002c*/ 	.word	0x00000000
        /*0030*/ 	.short	0x0007
        /*0032*/ 	.short	0x0034
        /*0034*/ 	.byte	0x00, 0xf0, 0x11, 0x00


	//----- nvinfo : EIATTR_KPARAM_INFO
	.align		4
.L_218:
        /*0038*/ 	.byte	0x04, 0x17
        /*003a*/ 	.short	(.L_220 - .L_219)
.L_219:
        /*003c*/ 	.word	0x00000000
        /*0040*/ 	.short	0x0006
        /*0042*/ 	.short	0x0030
        /*0044*/ 	.byte	0x00, 0xf0, 0x11, 0x00


	//----- nvinfo : EIATTR_KPARAM_INFO
	.align		4
.L_220:
        /*0048*/ 	.byte	0x04, 0x17
        /*004a*/ 	.short	(.L_222 - .L_221)
.L_221:
        /*004c*/ 	.word	0x00000000
        /*0050*/ 	.short	0x0005
        /*0052*/ 	.short	0x0028
        /*0054*/ 	.byte	0x00, 0xf5, 0x21, 0x00


	//----- nvinfo : EIATTR_KPARAM_INFO
	.align		4
.L_222:
        /*0058*/ 	.byte	0x04, 0x17
        /*005a*/ 	.short	(.L_224 - .L_223)
.L_223:
        /*005c*/ 	.word	0x00000000
        /*0060*/ 	.short	0x0004
        /*0062*/ 	.short	0x0020
        /*0064*/ 	.byte	0x00, 0xf5, 0x21, 0x00


	//----- nvinfo : EIATTR_KPARAM_INFO
	.align		4
.L_224:
        /*0068*/ 	.byte	0x04, 0x17
        /*006a*/ 	.short	(.L_226 - .L_225)
.L_225:
        /*006c*/ 	.word	0x00000000
        /*0070*/ 	.short	0x0003
        /*0072*/ 	.short	0x0018
        /*0074*/ 	.byte	0x00, 0xf5, 0x21, 0x00


	//----- nvinfo : EIATTR_KPARAM_INFO
	.align		4
.L_226:
        /*0078*/ 	.byte	0x04, 0x17
        /*007a*/ 	.short	(.L_228 - .L_227)
.L_227:
        /*007c*/ 	.word	0x00000000
        /*0080*/ 	.short	0x0002
        /*0082*/ 	.short	0x0010
        /*0084*/ 	.byte	0x00, 0xf5, 0x21, 0x00


	//----- nvinfo : EIATTR_KPARAM_INFO
	.align		4
.L_228:
        /*0088*/ 	.byte	0x04, 0x17
        /*008a*/ 	.short	(.L_230 - .L_229)
.L_229:
        /*008c*/ 	.word	0x00000000
        /*0090*/ 	.short	0x0001
        /*0092*/ 	.short	0x0008
        /*0094*/ 	.byte	0x00, 0xf5, 0x21, 0x00


	//----- nvinfo : EIATTR_KPARAM_INFO
	.align		4
.L_230:
        /*0098*/ 	.byte	0x04, 0x17
        /*009a*/ 	.short	(.L_232 - .L_231)
.L_231:
        /*009c*/ 	.word	0x00000000
        /*00a0*/ 	.short	0x0000
        /*00a2*/ 	.short	0x0000
        /*00a4*/ 	.byte	0x00, 0xf5, 0x21, 0x00


	//----- nvinfo : EIATTR_SPARSE_MMA_MASK
	.align		4
.L_232:
        /*00a8*/ 	.byte	0x03, 0x50
        /*00aa*/ 	.short	0x0000


	//----- nvinfo : EIATTR_MAXREG_COUNT
	.align		4
        /*00ac*/ 	.byte	0x03, 0x1b
        /*00ae*/ 	.short	0x00ff


	//----- nvinfo : EIATTR_MERCURY_ISA_VERSION
	.align		4
        /*00b0*/ 	.byte	0x03, 0x5f
        /*00b2*/ 	.short	0x0101


	//----- nvinfo : EIATTR_VRC_CTA_INIT_COUNT
	.align		4
        /*00b4*/ 	.byte	0x02, 0x4a
	.zero		1
	.zero		1


	//----- nvinfo : EIATTR_EXIT_INSTR_OFFSETS
	.align		4
        /*00b8*/ 	.byte	0x04, 0x1c
        /*00ba*/ 	.short	(.L_234 - .L_233)


	//   ....[0]....
.L_233:
        /*00bc*/ 	.word	0x00000040


	//   ....[1]....
        /*00c0*/ 	.word	0x00000d00


	//----- nvinfo : EIATTR_CBANK_PARAM_SIZE
	.align		4
.L_234:
        /*00c4*/ 	.byte	0x03, 0x19
        /*00c6*/ 	.short	0x0040


	//----- nvinfo : EIATTR_PARAM_CBANK
	.align		4
        /*00c8*/ 	.byte	0x04, 0x0a
        /*00ca*/ 	.short	(.L_236 - .L_235)
	.align		4
.L_235:
        /*00cc*/ 	.word	index@(.nv.constant0._Z27predict_observations_kernelPKdS0_S0_S0_PdS1_iiii)
        /*00d0*/ 	.short	0x0380
        /*00d2*/ 	.short	0x0040


	//----- nvinfo : EIATTR_SW_WAR
	.align		4
.L_236:
        /*00d4*/ 	.byte	0x04, 0x36
        /*00d6*/ 	.short	(.L_238 - .L_237)
.L_237:
        /*00d8*/ 	.word	0x00000008
.L_238:


//--------------------- .nv.info._Z21evolve_windows_kernelPKdS0_S0_S0_PdS1_P17curandStateXORWOWdddiiiii --------------------------
	.section	.nv.info._Z21evolve_windows_kernelPKdS0_S0_S0_PdS1_P17curandStateXORWOWdddiiiii,"",@"SHT_CUDA_INFO"
	.sectionflags	@""
	.align	4


	//----- nvinfo : EIATTR_CUDA_API_VERSION
	.align		4
        /*0000*/ 	.byte	0x04, 0x37
        /*0002*/ 	.short	(.L_240 - .L_239)
.L_239:
        /*0004*/ 	.word	0x00000082


	//----- nvinfo : EIATTR_KPARAM_INFO
	.align		4
.L_240:
        /*0008*/ 	.byte	0x04, 0x17
        /*000a*/ 	.short	(.L_242 - .L_241)
.L_241:
        /*000c*/ 	.word	0x00000000
        /*0010*/ 	.short	0x000e
        /*0012*/ 	.short	0x0060
        /*0014*/ 	.byte	0x00, 0xf0, 0x11, 0x00


	//----- nvinfo : EIATTR_KPARAM_INFO
	.align		4
.L_242:
        /*0018*/ 	.byte	0x04, 0x17
        /*001a*/ 	.short	(.L_244 - .L_243)
.L_243:
        /*001c*/ 	.word	0x00000000
        /*0020*/ 	.short	0x000d
        /*0022*/ 	.short	0x005c
        /*0024*/ 	.byte	0x00, 0xf0, 0x11, 0x00


	//----- nvinfo : EIATTR_KPARAM_INFO
	.align		4
.L_244:
        /*0028*/ 	.byte	0x04, 0x17
        /*002a*/ 	.short	(.L_246 - .L_245)
.L_245:
        /*002c*/ 	.word	0x00000000
        /*0030*/ 	.short	0x000c
        /*0032*/ 	.short	0x0058
        /*0034*/ 	.byte	0x00, 0xf0, 0x11, 0x00


	//----- nvinfo : EIATTR_KPARAM_INFO
	.align		4
.L_246:
        /*0038*/ 	.byte	0x04, 0x17
        /*003a*/ 	.short	(.L_248 - .L_247)
.L_247:
        /*003c*/ 	.word	0x00000000
        /*0040*/ 	.short	0x000b
        /*0042*/ 	.short	0x0054
        /*0044*/ 	.byte	0x00, 0xf0, 0x11, 0x00


	//----- nvinfo : EIATTR_KPARAM_INFO
	.align		4
.L_248:
        /*0048*/ 	.byte	0x04, 0x17
        /*004a*/ 	.short	(.L_250 - .L_249)
.L_249:
        /*004c*/ 	.word	0x00000000
        /*0050*/ 	.short	0x000a
        /*0052*/ 	.short	0x0050
        /*0054*/ 	.byte	0x00, 0xf0, 0x11, 0x00


	//----- nvinfo : EIATTR_KPARAM_INFO
	.align		4
.L_250:
        /*0058*/ 	.byte	0x04, 0x17
        /*005a*/ 	.short	(.L_252 - .L_251)
.L_251:
        /*005c*/ 	.word	0x00000000
        /*0060*/ 	.short	0x0009
        /*0062*/ 	.short	0x0048
        /*0064*/ 	.byte	0x00, 0xf0, 0x21, 0x00


	//----- nvinfo : EIATTR_KPARAM_INFO
	.align		4
.L_252:
        /*0068*/ 	.byte	0x04, 0x17
        /*006a*/ 	.short	(.L_254 - .L_253)
.L_253:
        /*006c*/ 	.word	0x00000000
        /*0070*/ 	.short	0x0008
        /*0072*/ 	.short	0x0040
        /*0074*/ 	.byte	0x00, 0xf0, 0x21, 0x00


	//----- nvinfo : EIATTR_KPARAM_INFO
	.align		4
.L_254:
        /*0078*/ 	.byte	0x04, 0x17
        /*007a*/ 	.short	(.L_256 - .L_255)
.L_255:
        /*007c*/ 	.word	0x00000000
        /*0080*/ 	.short	0x0007
        /*0082*/ 	.short	0x0038
        /*0084*/ 	.byte	0x00, 0xf0, 0x21, 0x00


	//----- nvinfo : EIATTR_KPARAM_INFO
	.align		4
.L_256:
        /*0088*/ 	.byte	0x04, 0x17
        /*008a*/ 	.short	(.L_258 - .L_257)
.L_257:
        /*008c*/ 	.word	0x00000000
        /*0090*/ 	.short	0x0006
        /*0092*/ 	.short	0x0030
        /*0094*/ 	.byte	0x00, 0xf5, 0x21, 0x00


	//----- nvinfo : EIATTR_KPARAM_INFO
	.align		4
.L_258:
        /*0098*/ 	.byte	0x04, 0x17
        /*009a*/ 	.short	(.L_260 - .L_259)
.L_259:
        /*009c*/ 	.word	0x00000000
        /*00a0*/ 	.short	0x0005
        /*00a2*/ 	.short	0x0028
        /*00a4*/ 	.byte	0x00, 0xf5, 0x21, 0x00


	//----- nvinfo : EIATTR_KPARAM_INFO
	.align		4
.L_260:
        /*00a8*/ 	.byte	0x04, 0x17
        /*00aa*/ 	.short	(.L_262 - .L_261)
.L_261:
        /*00ac*/ 	.word	0x00000000
        /*00b0*/ 	.short	0x0004
        /*00b2*/ 	.short	0x0020
        /*00b4*/ 	.byte	0x00, 0xf5, 0x21, 0x00


	//----- nvinfo : EIATTR_KPARAM_INFO
	.align		4
.L_262:
        /*00b8*/ 	.byte	0x04, 0x17
        /*00ba*/ 	.short	(.L_264 - .L_263)
.L_263:
        /*00bc*/ 	.word	0x00000000
        /*00c0*/ 	.short	0x0003
        /*00c2*/ 	.short	0x0018
        /*00c4*/ 	.byte	0x00, 0xf5, 0x21, 0x00


	//----- nvinfo : EIATTR_KPARAM_INFO
	.align		4
.L_264:
        /*00c8*/ 	.byte	0x04, 0x17
        /*00ca*/ 	.short	(.L_266 - .L_265)
.L_265:
        /*00cc*/ 	.word	0x00000000
        /*00d0*/ 	.short	0x0002
        /*00d2*/ 	.short	0x0010
        /*00d4*/ 	.byte	0x00, 0xf5, 0x21, 0x00


	//----- nvinfo : EIATTR_KPARAM_INFO
	.align		4
.L_266:
        /*00d8*/ 	.byte	0x04, 0x17
        /*00da*/ 	.short	(.L_268 - .L_267)
.L_267:
        /*00dc*/ 	.word	0x00000000
        /*00e0*/ 	.short	0x0001
        /*00e2*/ 	.short	0x0008
        /*00e4*/ 	.byte	0x00, 0xf5, 0x21, 0x00


	//----- nvinfo : EIATTR_KPARAM_INFO
	.align		4
.L_268:
        /*00e8*/ 	.byte	0x04, 0x17
        /*00ea*/ 	.short	(.L_270 - .L_269)
.L_269:
        /*00ec*/ 	.word	0x00000000
        /*00f0*/ 	.short	0x0000
        /*00f2*/ 	.short	0x0000
        /*00f4*/ 	.byte	0x00, 0xf5, 0x21, 0x00


	//----- nvinfo : EIATTR_SPARSE_MMA_MASK
	.align		4
.L_270:
        /*00f8*/ 	.byte	0x03, 0x50
        /*00fa*/ 	.short	0x0000


	//----- nvinfo : EIATTR_MAXREG_COUNT
	.align		4
        /*00fc*/ 	.byte	0x03, 0x1b
        /*00fe*/ 	.short	0x00ff


	//----- nvinfo : EIATTR_MERCURY_ISA_VERSION
	.align		4
        /*0100*/ 	.byte	0x03, 0x5f
        /*0102*/ 	.short	0x0101


	//----- nvinfo : EIATTR_VRC_CTA_INIT_COUNT
	.align		4
        /*0104*/ 	.byte	0x02, 0x4a
	.zero		1
	.zero		1


	//----- nvinfo : EIATTR_EXIT_INSTR_OFFSETS
	.align		4
        /*0108*/ 	.byte	0x04, 0x1c
        /*010a*/ 	.short	(.L_272 - .L_271)


	//   ....[0]....
.L_271:
        /*010c*/ 	.word	0x00000220


	//   ....[1]....
        /*0110*/ 	.word	0x00000840


	//   ....[2]....
        /*0114*/ 	.word	0x00002400


	//----- nvinfo : EIATTR_CRS_STACK_SIZE
	.align		4
.L_272:
        /*0118*/ 	.byte	0x04, 0x1e
        /*011a*/ 	.short	(.L_274 - .L_273)
.L_273:
        /*011c*/ 	.word	0x00000000


	//----- nvinfo : EIATTR_CBANK_PARAM_SIZE
	.align		4
.L_274:
        /*0120*/ 	.byte	0x03, 0x19
        /*0122*/ 	.short	0x0064


	//----- nvinfo : EIATTR_PARAM_CBANK
	.align		4
        /*0124*/ 	.byte	0x04, 0x0a
        /*0126*/ 	.short	(.L_276 - .L_275)
	.align		4
.L_275:
        /*0128*/ 	.word	index@(.nv.constant0._Z21evolve_windows_kernelPKdS0_S0_S0_PdS1_P17curandStateXORWOWdddiiiii)
        /*012c*/ 	.short	0x0380
        /*012e*/ 	.short	0x0064


	//----- nvinfo : EIATTR_SW_WAR
	.align		4
.L_276:
        /*0130*/ 	.byte	0x04, 0x36
        /*0132*/ 	.short	(.L_278 - .L_277)
.L_277:
        /*0134*/ 	.word	0x00000008
.L_278:


//--------------------- .nv.info._Z24evolve_atmosphere_kernelPKdS0_PdS1_P17curandStateXORWOWdddii --------------------------
	.section	.nv.info._Z24evolve_atmosphere_kernelPKdS0_PdS1_P17curandStateXORWOWdddii,"",@"SHT_CUDA_INFO"
	.sectionflags	@""
	.align	4


	//----- nvinfo : EIATTR_CUDA_API_VERSION
	.align		4
        /*0000*/ 	.byte	0x04, 0x37
        /*0002*/ 	.short	(.L_280 - .L_279)
.L_279:
        /*0004*/ 	.word	0x00000082


	//----- nvinfo : EIATTR_KPARAM_INFO
	.align		4
.L_280:
        /*0008*/ 	.byte	0x04, 0x17
        /*000a*/ 	.short	(.L_282 - .L_281)
.L_281:
        /*000c*/ 	.word	0x00000000
        /*0010*/ 	.short	0x0009
        /*0012*/ 	.short	0x0044
        /*0014*/ 	.byte	0x00, 0xf0, 0x11, 0x00


	//----- nvinfo : EIATTR_KPARAM_INFO
	.align		4
.L_282:
        /*0018*/ 	.byte	0x04, 0x17
        /*001a*/ 	.short	(.L_284 - .L_283)
.L_283:
        /*001c*/ 	.word	0x00000000
        /*0020*/ 	.short	0x0008
        /*0022*/ 	.short	0x0040
        /*0024*/ 	.byte	0x00, 0xf0, 0x11, 0x00


	//----- nvinfo : EIATTR_KPARAM_INFO
	.align		4
.L_284:
        /*0028*/ 	.byte	0x04, 0x17
        /*002a*/ 	.short	(.L_286 - .L_285)
.L_285:
        /*002c*/ 	.word	0x00000000
        /*0030*/ 	.short	0x0007
        /*0032*/ 	.short	0x0038
        /*0034*/ 	.byte	0x00, 0xf0, 0x21, 0x00


	//----- nvinfo : EIATTR_KPARAM_INFO
	.align		4
.L_286:
        /*0038*/ 	.byte	0x04, 0x17
        /*003a*/ 	.short	(.L_288 - .L_287)
.L_287:
        /*003c*/ 	.word	0x00000000
        /*0040*/ 	.short	0x0006
        /*0042*/ 	.short	0x0030
        /*0044*/ 	.byte	0x00, 0xf0, 0x21, 0x00


	//----- nvinfo : EIATTR_KPARAM_INFO
	.align		4
.L_288:
        /*0048*/ 	.byte	0x04, 0x17
        /*004a*/ 	.short	(.L_290 - .L_289)
.L_289:
        /*004c*/ 	.word	0x00000000
        /*0050*/ 	.short	0x0005
        /*0052*/ 	.short	0x0028
        /*0054*/ 	.byte	0x00, 0xf0, 0x21, 0x00


	//----- nvinfo : EIATTR_KPARAM_INFO
	.align		4
.L_290:
        /*0058*/ 	.byte	0x04, 0x17
        /*005a*/ 	.short	(.L_292 - .L_291)
.L_291:
        /*005c*/ 	.word	0x00000000
        /*0060*/ 	.short	0x0004
        /*0062*/ 	.short	0x0020
        /*0064*/ 	.byte	0x00, 0xf5, 0x21, 0x00


	//----- nvinfo : EIATTR_KPARAM_INFO
	.align		4
.L_292:
        /*0068*/ 	.byte	0x04, 0x17
        /*006a*/ 	.short	(.L_294 - .L_293)
.L_293:
        /*006c*/ 	.word	0x00000000
        /*0070*/ 	.short	0x0003
        /*0072*/ 	.short	0x0018
        /*0074*/ 	.byte	0x00, 0xf5, 0x21, 0x00


	//----- nvinfo : EIATTR_KPARAM_INFO
	.align		4
.L_294:
        /*0078*/ 	.byte	0x04, 0x17
        /*007a*/ 	.short	(.L_296 - .L_295)
.L_295:
        /*007c*/ 	.word	0x00000000
        /*0080*/ 	.short	0x0002
        /*0082*/ 	.short	0x0010
        /*0084*/ 	.byte	0x00, 0xf5, 0x21, 0x00


	//----- nvinfo : EIATTR_KPARAM_INFO
	.align		4
.L_296:
        /*0088*/ 	.byte	0x04, 0x17
        /*008a*/ 	.short	(.L_298 - .L_297)
.L_297:
        /*008c*/ 	.word	0x00000000
        /*0090*/ 	.short	0x0001
        /*0092*/ 	.short	0x0008
        /*0094*/ 	.byte	0x00, 0xf5, 0x21, 0x00


	//----- nvinfo : EIATTR_KPARAM_INFO
	.align		4
.L_298:
        /*0098*/ 	.byte	0x04, 0x17
        /*009a*/ 	.short	(.L_300 - .L_299)
.L_299:
        /*009c*/ 	.word	0x00000000
        /*00a0*/ 	.short	0x0000
        /*00a2*/ 	.short	0x0000
        /*00a4*/ 	.byte	0x00, 0xf5, 0x21, 0x00


	//----- nvinfo : EIATTR_SPARSE_MMA_MASK
	.align		4
.L_300:
        /*00a8*/ 	.byte	0x03, 0x50
        /*00aa*/ 	.short	0x0000


	//----- nvinfo : EIATTR_MAXREG_COUNT
	.align		4
        /*00ac*/ 	.byte	0x03, 0x1b
        /*00ae*/ 	.short	0x00ff


	//----- nvinfo : EIATTR_MERCURY_ISA_VERSION
	.align		4
        /*00b0*/ 	.byte	0x03, 0x5f
        /*00b2*/ 	.short	0x0101


	//----- nvinfo : EIATTR_VRC_CTA_INIT_COUNT
	.align		4
        /*00b4*/ 	.byte	0x02, 0x4a
	.zero		1
	.zero		1


	//----- nvinfo : EIATTR_EXIT_INSTR_OFFSETS
	.align		4
        /*00b8*/ 	.byte	0x04, 0x1c
        /*00ba*/ 	.short	(.L_302 - .L_301)


	//   ....[0]....
.L_301:
        /*00bc*/ 	.word	0x00000060


	//   ....[1]....
        /*00c0*/ 	.word	0x00001700


	//----- nvinfo : EIATTR_CRS_STACK_SIZE
	.align		4
.L_302:
        /*00c4*/ 	.byte	0x04, 0x1e
        /*00c6*/ 	.short	(.L_304 - .L_303)
.L_303:
        /*00c8*/ 	.word	0x00000000


	//----- nvinfo : EIATTR_CBANK_PARAM_SIZE
	.align		4
.L_304:
        /*00cc*/ 	.byte	0x03, 0x19
        /*00ce*/ 	.short	0x0048


	//----- nvinfo : EIATTR_PARAM_CBANK
	.align		4
        /*00d0*/ 	.byte	0x04, 0x0a
        /*00d2*/ 	.short	(.L_306 - .L_305)
	.align		4
.L_305:
        /*00d4*/ 	.word	index@(.nv.constant0._Z24evolve_atmosphere_kernelPKdS0_PdS1_P17curandStateXORWOWdddii)
        /*00d8*/ 	.short	0x0380
        /*00da*/ 	.short	0x0048


	//----- nvinfo : EIATTR_SW_WAR
	.align		4
.L_306:
        /*00dc*/ 	.byte	0x04, 0x36
        /*00de*/ 	.short	(.L_308 - .L_307)
.L_307:
        /*00e0*/ 	.word	0x00000008
.L_308:


//--------------------- .nv.info._Z23evolve_satellite_kernelPKdPddi --------------------------
	.section	.nv.info._Z23evolve_satellite_kernelPKdPddi,"",@"SHT_CUDA_INFO"
	.sectionflags	@""
	.align	4


	//----- nvinfo : EIATTR_CUDA_API_VERSION
	.align		4
        /*0000*/ 	.byte	0x04, 0x37
        /*0002*/ 	.short	(.L_310 - .L_309)
.L_309:
        /*0004*/ 	.word	0x00000082


	//----- nvinfo : EIATTR_KPARAM_INFO
	.align		4
.L_310:
        /*0008*/ 	.byte	0x04, 0x17
        /*000a*/ 	.short	(.L_312 - .L_311)
.L_311:
        /*000c*/ 	.word	0x00000000
        /*0010*/ 	.short	0x0003
        /*0012*/ 	.short	0x0018
        /*0014*/ 	.byte	0x00, 0xf0, 0x11, 0x00


	//----- nvinfo : EIATTR_KPARAM_INFO
	.align		4
.L_312:
        /*0018*/ 	.byte	0x04, 0x17
        /*001a*/ 	.short	(.L_314 - .L_313)
.L_313:
        /*001c*/ 	.word	0x00000000
        /*0020*/ 	.short	0x0002
        /*0022*/ 	.short	0x0010
        /*0024*/ 	.byte	0x00, 0xf0, 0x21, 0x00


	//----- nvinfo : EIATTR_KPARAM_INFO
	.align		4
.L_314:
        /*0028*/ 	.byte	0x04, 0x17
        /*002a*/ 	.short	(.L_316 - .L_315)
.L_315:
        /*002c*/ 	.word	0x00000000
        /*0030*/ 	.short	0x0001
        /*0032*/ 	.short	0x0008
        /*0034*/ 	.byte	0x00, 0xf5, 0x21, 0x00


	//----- nvinfo : EIATTR_KPARAM_INFO
	.align		4
.L_316:
        /*0038*/ 	.byte	0x04, 0x17
        /*003a*/ 	.short	(.L_318 - .L_317)
.L_317:
        /*003c*/ 	.word	0x00000000
        /*0040*/ 	.short	0x0000
        /*0042*/ 	.short	0x0000
        /*0044*/ 	.byte	0x00, 0xf5, 0x21, 0x00


	//----- nvinfo : EIATTR_SPARSE_MMA_MASK
	.align		4
.L_318:
        /*0048*/ 	.byte	0x03, 0x50
        /*004a*/ 	.short	0x0000


	//----- nvinfo : EIATTR_MAXREG_COUNT
	.align		4
        /*004c*/ 	.byte	0x03, 0x1b
        /*004e*/ 	.short	0x00ff


	//----- nvinfo : EIATTR_NUM_BARRIERS
	.align		4
        /*0050*/ 	.byte	0x02, 0x4c
        /*0052*/ 	.byte	0x01
	.zero		1


	//----- nvinfo : EIATTR_MERCURY_ISA_VERSION
	.align		4
        /*0054*/ 	.byte	0x03, 0x5f
        /*0056*/ 	.short	0x0101


	//----- nvinfo : EIATTR_VRC_CTA_INIT_COUNT
	.align		4
        /*0058*/ 	.byte	0x02, 0x4a
	.zero		1
	.zero		1


	//----- nvinfo : EIATTR_EXIT_INSTR_OFFSETS
	.align		4
        /*005c*/ 	.byte	0x04, 0x1c
        /*005e*/ 	.short	(.L_320 - .L_319)


	//   ....[0]....
.L_319:
        /*0060*/ 	.word	0x00000060


	//   ....[1]....
        /*0064*/ 	.word	0x00000b70


	//   ....[2]....
        /*0068*/ 	.word	0x00000c80


	//----- nvinfo : EIATTR_CRS_STACK_SIZE
	.align		4
.L_320:
        /*006c*/ 	.byte	0x04, 0x1e
        /*006e*/ 	.short	(.L_322 - .L_321)
.L_321:
        /*0070*/ 	.word	0x00000000


	//----- nvinfo : EIATTR_CBANK_PARAM_SIZE
	.align		4
.L_322:
        /*0074*/ 	.byte	0x03, 0x19
        /*0076*/ 	.short	0x001c


	//----- nvinfo : EIATTR_PARAM_CBANK
	.align		4
        /*0078*/ 	.byte	0x04, 0x0a
        /*007a*/ 	.short	(.L_324 - .L_323)
	.align		4
.L_323:
        /*007c*/ 	.word	index@(.nv.constant0._Z23evolve_satellite_kernelPKdPddi)
        /*0080*/ 	.short	0x0380
        /*0082*/ 	.short	0x001c


	//----- nvinfo : EIATTR_SW_WAR
	.align		4
.L_324:
        /*0084*/ 	.byte	0x04, 0x36
        /*0086*/ 	.short	(.L_326 - .L_325)
.L_325:
        /*0088*/ 	.word	0x00000008
.L_326:


//--------------------- .nv.callgraph             --------------------------
	.section	.nv.callgraph,"",@"SHT_CUDA_CALLGRAPH"
	.align	4
	.sectionentsize	8
	.align		4
        /*0000*/ 	.word	0x00000000
	.align		4
        /*0004*/ 	.word	0xffffffff
	.align		4
        /*0008*/ 	.word	0x00000000
	.align		4
        /*000c*/ 	.word	0xfffffffe
	.align		4
        /*0010*/ 	.word	0x00000000
	.align		4
        /*0014*/ 	.word	0xfffffffd
	.align		4
        /*0018*/ 	.word	0x00000000
	.align		4
        /*001c*/ 	.word	0xfffffffc


//--------------------- .nv.constant4             --------------------------
	.section	.nv.constant4,"a",@progbits
	.align	8
	.align		8
.nv.constant4:
        /*0000*/ 	.dword	precalc_xorwow_matrix
	.align		8
        /*0008*/ 	.dword	precalc_xorwow_offset_matrix
	.align		8
        /*0010*/ 	.dword	mrg32k3aM1
	.align		8
        /*0018*/ 	.dword	mrg32k3aM2
	.align		8
        /*0020*/ 	.dword	mrg32k3aM1SubSeq
	.align		8
        /*0028*/ 	.dword	mrg32k3aM2SubSeq
	.align		8
        /*0030*/ 	.dword	mrg32k3aM1Seq
	.align		8
        /*0038*/ 	.dword	mrg32k3aM2Seq
	.align		8
        /*0040*/ 	.dword	__cudart_i2opi_d
	.align		8
        /*0048*/ 	.dword	__cudart_sin_cos_coeffs


//--------------------- .nv.constant3             --------------------------
	.section	.nv.constant3,"a",@progbits
	.align	8
.nv.constant3:
	.type		__cr_lgamma_table,@object
	.size		__cr_lgamma_table,(.L_8 - __cr_lgamma_table)
__cr_lgamma_table:
        /*0000*/ 	.byte	0x00, 0x00, 0x00, 0x00, 0x00, 0x00, 0x00, 0x00, 0x00, 0x00, 0x00, 0x00, 0x00, 0x00, 0x00, 0x00
        /*0010*/ 	.byte	0xef, 0x39, 0xfa, 0xfe, 0x42, 0x2e, 0xe6, 0x3f, 0x02, 0x20, 0x2a, 0xfa, 0x0b, 0xab, 0xfc, 0x3f
        /*0020*/ 	.byte	0xf9, 0x2c, 0x92, 0x7c, 0xa7, 0x6c, 0x09, 0x40, 0xc9, 0x79, 0x44, 0x3c, 0x64, 0x26, 0x13, 0x40
        /*0030*/ 	.byte	0xca, 0x01, 0xcf, 0x3a, 0x27, 0x51, 0x1a, 0x40, 0x30, 0xcc, 0x2d, 0xf3, 0xe1, 0x0c, 0x21, 0x40
        /*0040*/ 	.byte	0x0d, 0xb7, 0xfc, 0x82, 0x8e, 0x35, 0x25, 0x40
.L_8:


//--------------------- .text._Z20sum_reduction_kernelPKdPdi --------------------------
	.section	.text._Z20sum_reduction_kernelPKdPdi,"ax",@progbits
	.align	128
        .global         _Z20sum_reduction_kernelPKdPdi
        .type           _Z20sum_reduction_kernelPKdPdi,@function
        .size           _Z20sum_reduction_kernelPKdPdi,(.L_x_135 - _Z20sum_reduction_kernelPKdPdi)
        .other          _Z20sum_reduction_kernelPKdPdi,@"STO_CUDA_ENTRY STV_DEFAULT"
_Z20sum_reduction_kernelPKdPdi:
.text._Z20sum_reduction_kernelPKdPdi:
[----:B------:R-:W-:Y:S01]  /*0000*/  LDC R1, c[0x0][0x37c] ;  /* 0x0000df00ff017b82 */ /* 0x000fe20000000800 */
[----:B------:R-:W0:Y:S07]  /*0010*/  S2R R9, SR_TID.X ;  /* 0x0000000000097919 */ /* 0x000e2e0000002100 */
[----:B------:R-:W0:Y:S01]  /*0020*/  S2UR UR4, SR_CTAID.X ;  /* 0x00000000000479c3 */ /* 0x000e220000002500 */
[----:B------:R-:W1:Y:S01]  /*0030*/  LDCU UR5, c[0x0][0x390] ;  /* 0x00007200ff0577ac */ /* 0x000e620008000800 */
[----:B------:R-:W-:Y:S01]  /*0040*/  CS2R R2, SRZ ;  /* 0x0000000000027805 */ /* 0x000fe2000001ff00 */
[----:B------:R-:W2:Y:S05]  /*0050*/  LDCU.64 UR6, c[0x0][0x358] ;  /* 0x00006b00ff0677ac */ /* 0x000eaa0008000a00 */
[----:B------:R-:W0:Y:S02]  /*0060*/  LDC R0, c[0x0][0x360] ;  /* 0x0000d800ff007b82 */ /* 0x000e240000000800 */
[----:B0-----:R-:W-:-:S05]  /*0070*/  IMAD R7, R0, UR4, R9 ;  /* 0x0000000400077c24 */ /* 0x001fca000f8e0209 */
[----:B-1----:R-:W-:-:S13]  /*0080*/  ISETP.GE.AND P0, PT, R7, UR5, PT ;  /* 0x0000000507007c0c */ /* 0x002fda000bf06270 */
[----:B------:R-:W0:Y:S02]  /*0090*/  @!P0 LDC.64 R4, c[0x0][0x380] ;  /* 0x0000e000ff048b82 */ /* 0x000e240000000a00 */
[----:B0-----:R-:W-:-:S05]  /*00a0*/  @!P0 IMAD.WIDE R4, R7, 0x8, R4 ;  /* 0x0000000807048825 */ /* 0x001fca00078e0204 */
[----:B--2---:R-:W2:Y:S01]  /*00b0*/  @!P0 LDG.E.64.CONSTANT R2, desc[UR6][R4.64] ;  /* 0x0000000604028981 */ /* 0x004ea2000c1e9b00 */
[----:B------:R-:W0:Y:S01]  /*00c0*/  S2UR UR5, SR_CgaCtaId ;  /* 0x00000000000579c3 */ /* 0x000e220000008800 */
[----:B------:R-:W-:Y:S01]  /*00d0*/  UMOV UR4, 0x400 ;  /* 0x0000040000047882 */ /* 0x000fe20000000000 */
[----:B------:R-:W-:Y:S02]  /*00e0*/  ISETP.GE.U32.AND P1, PT, R0, 0x2, PT ;  /* 0x000000020000780c */ /* 0x000fe40003f26070 */
[----:B------:R-:W-:Y:S01]  /*00f0*/  ISETP.NE.AND P0, PT, R9, RZ, PT ;  /* 0x000000ff0900720c */ /* 0x000fe20003f05270 */
[----:B0-----:R-:W-:-:S06]  /*0100*/  ULEA UR4, UR5, UR4, 0x18 ;  /* 0x0000000405047291 */ /* 0x001fcc000f8ec0ff */
[----:B------:R-:W-:-:S05]  /*0110*/  LEA R7, R9, UR4, 0x3 ;  /* 0x0000000409077c11 */ /* 0x000fca000f8e18ff */
[----:B--2---:R0:W-:Y:S01]  /*0120*/  STS.64 [R7], R2 ;  /* 0x0000000207007388 */ /* 0x0041e20000000a00 */
[----:B------:R-:W-:Y:S06]  /*0130*/  BAR.SYNC.DEFER_BLOCKING 0x0 ;  /* 0x0000000000007b1d */ /* 0x000fec0000010000 */
[----:B------:R-:W-:Y:S05]  /*0140*/  @!P1 BRA `(.L_x_0) ;  /* 0x00000000002c9947 */ /* 0x000fea0003800000 */
.L_x_1:
[----:B------:R-:W-:-:S04]  /*0150*/  SHF.R.U32.HI R8, RZ, 0x1, R0 ;  /* 0x00000001ff087819 */ /* 0x000fc80000011600 */
[----:B------:R-:W-:-:S13]  /*0160*/  ISETP.GE.U32.AND P1, PT, R9, R8, PT ;  /* 0x000000080900720c */ /* 0x000fda0003f26070 */
[----:B------:R-:W-:Y:S01]  /*0170*/  @!P1 IMAD R6, R8, 0x8, R7 ;  /* 0x0000000808069824 */ /* 0x000fe200078e0207 */
[----:B------:R-:W-:Y:S04]  /*0180*/  @!P1 LDS.64 R4, [R7] ;  /* 0x0000000007049984 */ /* 0x000fe80000000a00 */
[----:B0-----:R-:W0:Y:S02]  /*0190*/  @!P1 LDS.64 R2, [R6] ;  /* 0x0000000006029984 */ /* 0x001e240000000a00 */
[----:B0-----:R-:W-:-:S07]  /*01a0*/  @!P1 DADD R2, R2, R4 ;  /* 0x0000000002029229 */ /* 0x001fce0000000004 */
[----:B------:R1:W-:Y:S01]  /*01b0*/  @!P1 STS.64 [R7], R2 ;  /* 0x0000000207009388 */ /* 0x0003e20000000a00 */
[----:B------:R-:W-:Y:S01]  /*01c0*/  BAR.SYNC.DEFER_BLOCKING 0x0 ;  /* 0x0000000000007b1d */ /* 0x000fe20000010000 */
[----:B------:R-:W-:Y:S01]  /*01d0*/  ISETP.GT.U32.AND P1, PT, R0, 0x3, PT ;  /* 0x000000030000780c */ /* 0x000fe20003f24070 */
[----:B------:R-:W-:-:S12]  /*01e0*/  IMAD.MOV.U32 R0, RZ, RZ, R8 ;  /* 0x000000ffff007224 */ /* 0x000fd800078e0008 */
[----:B-1----:R-:W-:Y:S05]  /*01f0*/  @P1 BRA `(.L_x_1) ;  /* 0xfffffffc00d41947 */ /* 0x002fea000383ffff */
.L_x_0:
[----:B------:R-:W-:Y:S05]  /*0200*/  @P0 EXIT ;  /* 0x000000000000094d */ /* 0x000fea0003800000 */
[----:B------:R-:W1:Y:S01]  /*0210*/  S2UR UR5, SR_CgaCtaId ;  /* 0x00000000000579c3 */ /* 0x000e620000008800 */
[----:B------:R-:W-:-:S07]  /*0220*/  UMOV UR4, 0x400 ;  /* 0x0000040000047882 */ /* 0x000fce0000000000 */
[----:B------:R-:W2:Y:S01]  /*0230*/  LDC.64 R4, c[0x0][0x388] ;  /* 0x0000e200ff047b82 */ /* 0x000ea20000000a00 */
[----:B-1----:R-:W-:-:S09]  /*0240*/  ULEA UR4, UR5, UR4, 0x18 ;  /* 0x0000000405047291 */ /* 0x002fd2000f8ec0ff */
[----:B0-----:R-:W2:Y:S04]  /*0250*/  LDS.64 R2, [UR4] ;  /* 0x00000004ff027984 */ /* 0x001ea80008000a00 */
[----:B--2---:R-:W-:Y:S01]  /*0260*/  REDG.E.ADD.F64.RN.STRONG.GPU desc[UR6][R4.64], R2 ;  /* 0x00000002040079a6 */ /* 0x004fe2000c12ff06 */
[----:B------:R-:W-:Y:S05]  /*0270*/  EXIT ;  /* 0x000000000000794d */ /* 0x000fea0003800000 */
.L_x_2:
[----:B------:R-:W-:-:S00]  /*0280*/  BRA `(.L_x_2) ;  /* 0xfffffffc00fc7947 */ /* 0x000fc0000383ffff */
[----:B------:R-:W-:-:S00]  /*0290*/  NOP ;  /* 0x0000000000007918 */ /* 0x000fc00000000000 */
        /* <DEDUP_REMOVED lines=14> */
.L_x_135:


//--------------------- .text._Z13matvec_kernelPKdS0_Pdii --------------------------
	.section	.text._Z13matvec_kernelPKdS0_Pdii,"ax",@progbits
	.align	128
        .global         _Z13matvec_kernelPKdS0_Pdii
        .type           _Z13matvec_kernelPKdS0_Pdii,@function
        .size           _Z13matvec_kernelPKdS0_Pdii,(.L_x_136 - _Z13matvec_kernelPKdS0_Pdii)
        .other          _Z13matvec_kernelPKdS0_Pdii,@"STO_CUDA_ENTRY STV_DEFAULT"
_Z13matvec_kernelPKdS0_Pdii:
.text._Z13matvec_kernelPKdS0_Pdii:
[----:B------:R-:W-:Y:S01]  /*0000*/  LDC R1, c[0x0][0x37c] ;  /* 0x0000df00ff017b82 */ /* 0x000fe20000000800 */
[----:B------:R-:W0:Y:S07]  /*0010*/  S2R R0, SR_TID.X ;  /* 0x0000000000007919 */ /* 0x000e2e0000002100 */
[----:B------:R-:W0:Y:S01]  /*0020*/  S2UR UR4, SR_CTAID.X ;  /* 0x00000000000479c3 */ /* 0x000e220000002500 */
[----:B------:R-:W1:Y:S07]  /*0030*/  LDCU UR5, c[0x0][0x398] ;  /* 0x00007300ff0577ac */ /* 0x000e6e0008000800 */
[----:B------:R-:W0:Y:S02]  /*0040*/  LDC R3, c[0x0][0x360] ;  /* 0x0000d800ff037b82 */ /* 0x000e240000000800 */
[----:B0-----:R-:W-:-:S05]  /*0050*/  IMAD R0, R3, UR4, R0 ;  /* 0x0000000403007c24 */ /* 0x001fca000f8e0200 */
[----:B-1----:R-:W-:-:S13]  /*0060*/  ISETP.GE.AND P0, PT, R0, UR5, PT ;  /* 0x0000000500007c0c */ /* 0x002fda000bf06270 */
[----:B------:R-:W-:Y:S05]  /*0070*/  @P0 EXIT ;  /* 0x000000000000094d */ /* 0x000fea0003800000 */
[----:B------:R-:W0:Y:S01]  /*0080*/  LDCU UR8, c[0x0][0x39c] ;  /* 0x00007380ff0877ac */ /* 0x000e220008000800 */
[----:B------:R-:W-:Y:S01]  /*0090*/  CS2R R24, SRZ ;  /* 0x0000000000187805 */ /* 0x000fe2000001ff00 */
[----:B------:R-:W1:Y:S01]  /*00a0*/  LDCU.64 UR16, c[0x0][0x358] ;  /* 0x00006b00ff1077ac */ /* 0x000e620008000a00 */
[----:B0-----:R-:W-:-:S09]  /*00b0*/  UISETP.GE.AND UP0, UPT, UR8, 0x1, UPT ;  /* 0x000000010800788c */ /* 0x001fd2000bf06270 */
[----:B-1----:R-:W-:Y:S05]  /*00c0*/  BRA.U !UP0, `(.L_x_3) ;  /* 0x0000000908707547 */ /* 0x002fea000b800000 */
[----:B------:R-:W-:Y:S01]  /*00d0*/  UISETP.GE.U32.AND UP1, UPT, UR8, 0x10, UPT ;  /* 0x000000100800788c */ /* 0x000fe2000bf26070 */
[----:B------:R-:W-:Y:S01]  /*00e0*/  HFMA2 R3, -RZ, RZ, 0, 0 ;  /* 0x00000000ff037431 */ /* 0x000fe200000001ff */
[----:B------:R-:W-:Y:S02]  /*00f0*/  ULOP3.LUT UR9, UR8, 0xf, URZ, 0xc0, !UPT ;  /* 0x0000000f08097892 */ /* 0x000fe4000f8ec0ff */
[----:B------:R-:W-:Y:S01]  /*0100*/  IMAD R2, R0, UR8, RZ ;  /* 0x0000000800027c24 */ /* 0x000fe2000f8e02ff */
[----:B------:R-:W-:Y:S01]  /*0110*/  CS2R R24, SRZ ;  /* 0x0000000000187805 */ /* 0x000fe2000001ff00 */
[----:B------:R-:W-:-:S03]  /*0120*/  UISETP.NE.AND UP0, UPT, UR9, URZ, UPT ;  /* 0x000000ff0900728c */ /* 0x000fc6000bf05270 */
[----:B------:R-:W-:Y:S08]  /*0130*/  BRA.U !UP1, `(.L_x_4) ;  /* 0x00000005091c7547 */ /* 0x000ff0000b800000 */
[----:B------:R-:W0:Y:S01]  /*0140*/  LDCU.128 UR12, c[0x0][0x380] ;  /* 0x00007000ff0c77ac */ /* 0x000e220008000c00 */
[----:B------:R-:W-:Y:S01]  /*0150*/  IMAD.MOV.U32 R26, RZ, RZ, R2 ;  /* 0x000000ffff1a7224 */ /* 0x000fe200078e0002 */
[----:B------:R-:W-:Y:S01]  /*0160*/  CS2R R24, SRZ ;  /* 0x0000000000187805 */ /* 0x000fe2000001ff00 */
[----:B------:R-:W-:-:S04]  /*0170*/  ULOP3.LUT UR10, UR8, 0x7ffffff0, URZ, 0xc0, !UPT ;  /* 0x7ffffff0080a7892 */ /* 0x000fc8000f8ec0ff */
[----:B------:R-:W-:Y:S02]  /*0180*/  UIADD3 UR11, UPT, UPT, -UR10, URZ, URZ ;  /* 0x000000ff0a0b7290 */ /* 0x000fe4000fffe1ff */
[----:B------:R-:W-:Y:S01]  /*0190*/  MOV R3, UR10 ;  /* 0x0000000a00037c02 */ /* 0x000fe20008000f00 */
[----:B0-----:R-:W-:Y:S02]  /*01a0*/  UIADD3 UR4, UP2, UPT, UR14, 0x40, URZ ;  /* 0x000000400e047890 */ /* 0x001fe4000ff5e0ff */
[----:B------:R-:W-:Y:S02]  /*01b0*/  UIADD3 UR6, UP1, UPT, UR12, 0x40, URZ ;  /* 0x000000400c067890 */ /* 0x000fe4000ff3e0ff */
[----:B------:R-:W-:Y:S02]  /*01c0*/  UIADD3.X UR5, UPT, UPT, URZ, UR15, URZ, UP2, !UPT ;  /* 0x0000000fff057290 */ /* 0x000fe400097fe4ff */
[----:B------:R-:W-:Y:S01]  /*01d0*/  IMAD.U32 R10, RZ, RZ, UR4 ;  /* 0x00000004ff0a7e24 */ /* 0x000fe2000f8e00ff */
[----:B------:R-:W-:-:S03]  /*01e0*/  UIADD3.X UR7, UPT, UPT, URZ, UR13, URZ, UP1, !UPT ;  /* 0x0000000dff077290 */ /* 0x000fc60008ffe4ff */
[----:B------:R-:W-:-:S09]  /*01f0*/  MOV R11, UR5 ;  /* 0x00000005000b7c02 */ /* 0x000fd20008000f00 */
.L_x_5:
[----:B------:R-:W-:Y:S01]  /*0200*/  MOV R5, UR7 ;  /* 0x0000000700057c02 */ /* 0x000fe20008000f00 */
[----:B------:R-:W-:Y:S01]  /*0210*/  IMAD.U32 R4, RZ, RZ, UR6 ;  /* 0x00000006ff047e24 */ /* 0x000fe2000f8e00ff */
[----:B------:R-:W-:Y:S01]  /*0220*/  MOV R7, R11 ;  /* 0x0000000b00077202 */ /* 0x000fe20000000f00 */
[----:B------:R-:W-:Y:S02]  /*0230*/  IMAD.MOV.U32 R6, RZ, RZ, R10 ;  /* 0x000000ffff067224 */ /* 0x000fe400078e000a */
[----:B------:R-:W-:-:S03]  /*0240*/  IMAD.WIDE R4, R26, 0x8, R4 ;  /* 0x000000081a047825 */ /* 0x000fc600078e0204 */
[----:B------:R-:W2:Y:S04]  /*0250*/  LDG.E.64.CONSTANT R22, desc[UR16][R6.64+-0x40] ;  /* 0xffffc01006167981 */ /* 0x000ea8000c1e9b00 */
[----:B------:R-:W2:Y:S04]  /*0260*/  LDG.E.64.CONSTANT R12, desc[UR16][R4.64+-0x40] ;  /* 0xffffc010040c7981 */ /* 0x000ea8000c1e9b00 */
[----:B------:R-:W3:Y:S04]  /*0270*/  LDG.E.64.CONSTANT R20, desc[UR16][R6.64+-0x38] ;  /* 0xffffc81006147981 */ /* 0x000ee8000c1e9b00 */
[----:B------:R-:W3:Y:S04]  /*0280*/  LDG.E.64.CONSTANT R16, desc[UR16][R4.64+-0x38] ;  /* 0xffffc81004107981 */ /* 0x000ee8000c1e9b00 */
[----:B------:R-:W4:Y:S04]  /*0290*/  LDG.E.64.CONSTANT R14, desc[UR16][R6.64+-0x30] ;  /* 0xffffd010060e7981 */ /* 0x000f28000c1e9b00 */
[----:B------:R-:W4:Y:S04]  /*02a0*/  LDG.E.64.CONSTANT R10, desc[UR16][R4.64+-0x30] ;  /* 0xffffd010040a7981 */ /* 0x000f28000c1e9b00 */
[----:B------:R-:W5:Y:S04]  /*02b0*/  LDG.E.64.CONSTANT R18, desc[UR16][R6.64+-0x28] ;  /* 0xffffd81006127981 */ /* 0x000f68000c1e9b00 */
[----:B------:R-:W5:Y:S01]  /*02c0*/  LDG.E.64.CONSTANT R8, desc[UR16][R4.64+-0x28] ;  /* 0xffffd81004087981 */ /* 0x000f62000c1e9b00 */
[----:B--2---:R-:W-:-:S03]  /*02d0*/  DFMA R22, R12, R22, R24 ;  /* 0x000000160c16722b */ /* 0x004fc60000000018 */
[----:B------:R-:W2:Y:S04]  /*02e0*/  LDG.E.64.CONSTANT R24, desc[UR16][R6.64+-0x20] ;  /* 0xffffe01006187981 */ /* 0x000ea8000c1e9b00 */
[----:B------:R-:W2:Y:S01]  /*02f0*/  LDG.E.64.CONSTANT R12, desc[UR16][R4.64+-0x20] ;  /* 0xffffe010040c7981 */ /* 0x000ea2000c1e9b00 */
[----:B---3--:R-:W-:-:S03]  /*0300*/  DFMA R20, R16, R20, R22 ;  /* 0x000000141014722b */ /* 0x008fc60000000016 */
[----:B------:R-:W3:Y:S04]  /*0310*/  LDG.E.64.CONSTANT R22, desc[UR16][R6.64+-0x18] ;  /* 0xffffe81006167981 */ /* 0x000ee8000c1e9b00 */
[----:B------:R-:W3:Y:S01]  /*0320*/  LDG.E.64.CONSTANT R16, desc[UR16][R4.64+-0x18] ;  /* 0xffffe81004107981 */ /* 0x000ee2000c1e9b00 */
[----:B----4-:R-:W-:-:S03]  /*0330*/  DFMA R14, R10, R14, R20 ;  /* 0x0000000e0a0e722b */ /* 0x010fc60000000014 */
[----:B------:R-:W4:Y:S04]  /*0340*/  LDG.E.64.CONSTANT R10, desc[UR16][R6.64+-0x10] ;  /* 0xfffff010060a7981 */ /* 0x000f28000c1e9b00 */
[----:B------:R-:W4:Y:S01]  /*0350*/  LDG.E.64.CONSTANT R20, desc[UR16][R4.64+-0x10] ;  /* 0xfffff01004147981 */ /* 0x000f22000c1e9b00 */
[----:B-----5:R-:W-:-:S03]  /*0360*/  DFMA R18, R8, R18, R14 ;  /* 0x000000120812722b */ /* 0x020fc6000000000e */
        /* <DEDUP_REMOVED lines=26> */
[----:B------:R-:W-:Y:S01]  /*0510*/  UIADD3 UR11, UPT, UPT, UR11, 0x10, URZ ;  /* 0x000000100b0b7890 */ /* 0x000fe2000fffe0ff */
[----:B------:R-:W-:-:S03]  /*0520*/  IADD3 R26, PT, PT, R26, 0x10, RZ ;  /* 0x000000101a1a7810 */ /* 0x000fc60007ffe0ff */
[----:B------:R-:W-:Y:S01]  /*0530*/  UISETP.NE.AND UP1, UPT, UR11, URZ, UPT ;  /* 0x000000ff0b00728c */ /* 0x000fe2000bf25270 */
[----:B--2---:R-:W-:-:S08]  /*0540*/  DFMA R10, R14, R12, R10 ;  /* 0x0000000c0e0a722b */ /* 0x004fd0000000000a */
[----:B---3--:R-:W-:-:S08]  /*0550*/  DFMA R10, R18, R16, R10 ;  /* 0x00000010120a722b */ /* 0x008fd0000000000a */
[----:B----4-:R-:W-:Y:S01]  /*0560*/  DFMA R24, R24, R22, R10 ;  /* 0x000000161818722b */ /* 0x010fe2000000000a */
[----:B------:R-:W-:-:S05]  /*0570*/  IADD3 R10, P0, PT, R6, 0x80, RZ ;  /* 0x00000080060a7810 */ /* 0x000fca0007f1e0ff */
[----:B------:R-:W-:Y:S02]  /*0580*/  IMAD.X R11, RZ, RZ, R7, P0 ;  /* 0x000000ffff0b7224 */ /* 0x000fe400000e0607 */
[----:B-----5:R-:W-:Y:S01]  /*0590*/  DFMA R24, R20, R8, R24 ;  /* 0x000000081418722b */ /* 0x020fe20000000018 */
[----:B------:R-:W-:Y:S10]  /*05a0*/  BRA.U UP1, `(.L_x_5) ;  /* 0xfffffffd01147547 */ /* 0x000ff4000b83ffff */
.L_x_4:
[----:B------:R-:W-:Y:S05]  /*05b0*/  BRA.U !UP0, `(.L_x_3) ;  /* 0x0000000508347547 */ /* 0x000fea000b800000 */
[----:B------:R-:W-:Y:S02]  /*05c0*/  UISETP.GE.U32.AND UP0, UPT, UR9, 0x8, UPT ;  /* 0x000000080900788c */ /* 0x000fe4000bf06070 */
[----:B------:R-:W-:-:S04]  /*05d0*/  ULOP3.LUT UR5, UR8, 0x7, URZ, 0xc0, !UPT ;  /* 0x0000000708057892 */ /* 0x000fc8000f8ec0ff */
[----:B------:R-:W-:-:S03]  /*05e0*/  UISETP.NE.AND UP1, UPT, UR5, URZ, UPT ;  /* 0x000000ff0500728c */ /* 0x000fc6000bf25270 */
[----:B------:R-:W-:Y:S08]  /*05f0*/  BRA.U !UP0, `(.L_x_6) ;  /* 0x0000000108787547 */ /* 0x000ff0000b800000 */
[----:B------:R-:W0:Y:S01]  /*0600*/  LDC.64 R10, c[0x0][0x380] ;  /* 0x0000e000ff0a7b82 */ /* 0x000e220000000a00 */
[----:B------:R-:W-:-:S07]  /*0610*/  IMAD.IADD R7, R2, 0x1, R3 ;  /* 0x0000000102077824 */ /* 0x000fce00078e0203 */
[----:B------:R-:W1:Y:S01]  /*0620*/  LDC.64 R4, c[0x0][0x388] ;  /* 0x0000e200ff047b82 */ /* 0x000e620000000a00 */
[----:B0-----:R-:W-:-:S05]  /*0630*/  IMAD.WIDE R10, R7, 0x8, R10 ;  /* 0x00000008070a7825 */ /* 0x001fca00078e020a */
[----:B------:R-:W2:Y:S01]  /*0640*/  LDG.E.64.CONSTANT R12, desc[UR16][R10.64] ;  /* 0x000000100a0c7981 */ /* 0x000ea2000c1e9b00 */
[----:B-1----:R-:W-:-:S03]  /*0650*/  IMAD.WIDE.U32 R4, R3, 0x8, R4 ;  /* 0x0000000803047825 */ /* 0x002fc600078e0004 */
[----:B------:R-:W3:Y:S04]  /*0660*/  LDG.E.64.CONSTANT R16, desc[UR16][R10.64+0x8] ;  /* 0x000008100a107981 */ /* 0x000ee8000c1e9b00 */
[----:B------:R-:W2:Y:S04]  /*0670*/  LDG.E.64.CONSTANT R14, desc[UR16][R4.64] ;  /* 0x00000010040e7981 */ /* 0x000ea8000c1e9b00 */
[----:B------:R-:W3:Y:S04]  /*0680*/  LDG.E.64.CONSTANT R18, desc[UR16][R4.64+0x8] ;  /* 0x0000081004127981 */ /* 0x000ee8000c1e9b00 */
[----:B------:R-:W4:Y:S04]  /*0690*/  LDG.E.64.CONSTANT R20, desc[UR16][R10.64+0x10] ;  /* 0x000010100a147981 */ /* 0x000f28000c1e9b00 */
[----:B------:R-:W4:Y:S04]  /*06a0*/  LDG.E.64.CONSTANT R22, desc[UR16][R4.64+0x10] ;  /* 0x0000101004167981 */ /* 0x000f28000c1e9b00 */
[----:B------:R-:W5:Y:S04]  /*06b0*/  LDG.E.64.CONSTANT R6, desc[UR16][R10.64+0x18] ;  /* 0x000018100a067981 */ /* 0x000f68000c1e9b00 */
[----:B------:R-:W5:Y:S04]  /*06c0*/  LDG.E.64.CONSTANT R8, desc[UR16][R4.64+0x18] ;  /* 0x0000181004087981 */ /* 0x000f68000c1e9b00 */
        /* <DEDUP_REMOVED lines=11> */
[----:B-----5:R-:W-:Y:S01]  /*0780*/  DFMA R6, R6, R8, R20 ;  /* 0x000000080606722b */ /* 0x020fe20000000014 */
[----:B------:R-:W-:-:S07]  /*0790*/  IADD3 R3, PT, PT, R3, 0x8, RZ ;  /* 0x0000000803037810 */ /* 0x000fce0007ffe0ff */
[----:B--2---:R-:W-:-:S08]  /*07a0*/  DFMA R6, R12, R14, R6 ;  /* 0x0000000e0c06722b */ /* 0x004fd00000000006 */
[----:B---3--:R-:W-:-:S08]  /*07b0*/  DFMA R6, R16, R18, R6 ;  /* 0x000000121006722b */ /* 0x008fd00000000006 */
[----:B----4-:R-:W-:-:S08]  /*07c0*/  DFMA R24, R22, R24, R6 ;  /* 0x000000181618722b */ /* 0x010fd00000000006 */
[----:B------:R-:W-:-:S11]  /*07d0*/  DFMA R24, R26, R28, R24 ;  /* 0x0000001c1a18722b */ /* 0x000fd60000000018 */
.L_x_6:
        /* <DEDUP_REMOVED lines=17> */
[----:B------:R-:W5:Y:S01]  /*08f0*/  LDG.E.64.CONSTANT R14, desc[UR16][R20.64+0x18] ;  /* 0x00001810140e7981 */ /* 0x000f62000c1e9b00 */
[----:B------:R-:W-:Y:S01]  /*0900*/  IADD3 R3, PT, PT, R3, 0x4, RZ ;  /* 0x0000000403037810 */ /* 0x000fe20007ffe0ff */
[----:B--2---:R-:W-:-:S08]  /*0910*/  DFMA R18, R18, R22, R24 ;  /* 0x000000161212722b */ /* 0x004fd00000000018 */
[----:B---3--:R-:W-:-:S08]  /*0920*/  DFMA R8, R8, R10, R18 ;  /* 0x0000000a0808722b */ /* 0x008fd00000000012 */
[----:B----4-:R-:W-:-:S08]  /*0930*/  DFMA R4, R4, R6, R8 ;  /* 0x000000060404722b */ /* 0x010fd00000000008 */
[----:B-----5:R-:W-:-:S11]  /*0940*/  DFMA R24, R12, R14, R4 ;  /* 0x0000000e0c18722b */ /* 0x020fd60000000004 */
.L_x_7:
[----:B------:R-:W-:Y:S05]  /*0950*/  BRA.U !UP1, `(.L_x_3) ;  /* 0x00000001094c7547 */ /* 0x000fea000b800000 */
[----:B------:R-:W0:Y:S01]  /*0960*/  LDC.64 R4, c[0x0][0x388] ;  /* 0x0000e200ff047b82 */ /* 0x000e220000000a00 */
[----:B------:R-:W-:Y:S01]  /*0970*/  IADD3 R9, PT, PT, R2, R3, RZ ;  /* 0x0000000302097210 */ /* 0x000fe20007ffe0ff */
[----:B------:R-:W-:-:S06]  /*0980*/  UIADD3 UR4, UPT, UPT, -UR4, URZ, URZ ;  /* 0x000000ff04047290 */ /* 0x000fcc000fffe1ff */
[----:B------:R-:W1:Y:S01]  /*0990*/  LDC.64 R6, c[0x0][0x380] ;  /* 0x0000e000ff067b82 */ /* 0x000e620000000a00 */
[----:B0-----:R-:W-:-:S04]  /*09a0*/  IMAD.WIDE.U32 R4, R3, 0x8, R4 ;  /* 0x0000000803047825 */ /* 0x001fc800078e0004 */
[----:B------:R-:W-:Y:S01]  /*09b0*/  IMAD.MOV.U32 R8, RZ, RZ, R4 ;  /* 0x000000ffff087224 */ /* 0x000fe200078e0004 */
[----:B------:R-:W-:-:S07]  /*09c0*/  MOV R11, R5 ;  /* 0x00000005000b7202 */ /* 0x000fce0000000f00 */
.L_x_8:
[----:B-1----:R-:W-:Y:S01]  /*09d0*/  IMAD.WIDE R2, R9, 0x8, R6 ;  /* 0x0000000809027825 */ /* 0x002fe200078e0206 */
[----:B------:R-:W-:-:S03]  /*09e0*/  MOV R4, R8 ;  /* 0x0000000800047202 */ /* 0x000fc60000000f00 */
[----:B------:R-:W-:Y:S02]  /*09f0*/  IMAD.MOV.U32 R5, RZ, RZ, R11 ;  /* 0x000000ffff057224 */ /* 0x000fe400078e000b */
[----:B------:R-:W2:Y:S04]  /*0a00*/  LDG.E.64.CONSTANT R2, desc[UR16][R2.64] ;  /* 0x0000001002027981 */ /* 0x000ea8000c1e9b00 */
[----:B------:R-:W2:Y:S01]  /*0a10*/  LDG.E.64.CONSTANT R4, desc[UR16][R4.64] ;  /* 0x0000001004047981 */ /* 0x000ea2000c1e9b00 */
[----:B------:R-:W-:Y:S01]  /*0a20*/  UIADD3 UR4, UPT, UPT, UR4, 0x1, URZ ;  /* 0x0000000104047890 */ /* 0x000fe2000fffe0ff */
[----:B------:R-:W-:Y:S02]  /*0a30*/  IADD3 R8, P0, PT, R8, 0x8, RZ ;  /* 0x0000000808087810 */ /* 0x000fe40007f1e0ff */
[----:B------:R-:W-:Y:S01]  /*0a40*/  IADD3 R9, PT, PT, R9, 0x1, RZ ;  /* 0x0000000109097810 */ /* 0x000fe20007ffe0ff */
[----:B------:R-:W-:Y:S01]  /*0a50*/  UISETP.NE.AND UP0, UPT, UR4, URZ, UPT ;  /* 0x000000ff0400728c */ /* 0x000fe2000bf05270 */
[----:B------:R-:W-:Y:S01]  /*0a60*/  IADD3.X R11, PT, PT, RZ, R11, RZ, P0, !PT ;  /* 0x0000000bff0b7210 */ /* 0x000fe200007fe4ff */
[----:B--2---:R-:W-:-:S07]  /*0a70*/  DFMA R24, R2, R4, R24 ;  /* 0x000000040218722b */ /* 0x004fce0000000018 */
[----:B------:R-:W-:Y:S05]  /*0a80*/  BRA.U UP0, `(.L_x_8) ;  /* 0xfffffffd00d07547 */ /* 0x000fea000b83ffff */
.L_x_3:
[----:B------:R-:W0:Y:S02]  /*0a90*/  LDC.64 R2, c[0x0][0x390] ;  /* 0x0000e400ff027b82 */ /* 0x000e240000000a00 */
[----:B0-----:R-:W-:-:S05]  /*0aa0*/  IMAD.WIDE R2, R0, 0x8, R2 ;  /* 0x0000000800027825 */ /* 0x001fca00078e0202 */
[----:B------:R-:W-:Y:S01]  /*0ab0*/  STG.E.64 desc[UR16][R2.64], R24 ;  /* 0x0000001802007986 */ /* 0x000fe2000c101b10 */
[----:B------:R-:W-:Y:S05]  /*0ac0*/  EXIT ;  /* 0x000000000000794d */ /* 0x000fea0003800000 */
.L_x_9:
        /* <DEDUP_REMOVED lines=11> */
.L_x_136:


//--------------------- .text.predict_trajectories_kernel --------------------------
	.section	.text.predict_trajectories_kernel,"ax",@progbits
	.align	128
        .global         predict_trajectories_kernel
        .type           predict_trajectories_kernel,@function
        .size           predict_trajectories_kernel,(.L_x_137 - predict_trajectories_kernel)
        .other          predict_trajectories_kernel,@"STO_CUDA_ENTRY STV_DEFAULT"
predict_trajectories_kernel:
.text.predict_trajectories_kernel:
[----:B------:R-:W-:Y:S01]  /*0000*/  LDC R1, c[0x0][0x37c] ;  /* 0x0000df00ff017b82 */ /* 0x000fe20000000800 */
[----:B------:R-:W-:Y:S05]  /*0010*/  EXIT ;  /* 0x000000000000794d */ /* 0x000fea0003800000 */
.L_x_10:
        /* <DEDUP_REMOVED lines=14> */
.L_x_137:


//--------------------- .text._Z22init_rng_states_kernelP17curandStateXORWOWyi --------------------------
	.section	.text._Z22init_rng_states_kernelP17curandStateXORWOWyi,"ax",@progbits
	.align	128
        .global         _Z22init_rng_states_kernelP17curandStateXORWOWyi
        .type           _Z22init_rng_states_kernelP17curandStateXORWOWyi,@function
        .size           _Z22init_rng_states_kernelP17curandStateXORWOWyi,(.L_x_138 - _Z22init_rng_states_kernelP17curandStateXORWOWyi)
        .other          _Z22init_rng_states_kernelP17curandStateXORWOWyi,@"STO_CUDA_ENTRY STV_DEFAULT"
_Z22init_rng_states_kernelP17curandStateXORWOWyi:
.text._Z22init_rng_states_kernelP17curandStateXORWOWyi:
        /* <DEDUP_REMOVED lines=8> */
[----:B------:R-:W0:Y:S01]  /*0080*/  LDC.64 R2, c[0x0][0x388] ;  /* 0x0000e200ff027b82 */ /* 0x000e220000000a00 */
[----:B------:R-:W1:Y:S01]  /*0090*/  LDCU.64 UR4, c[0x0][0x358] ;  /* 0x00006b00ff0477ac */ /* 0x000e620008000a00 */
[----:B------:R-:W-:Y:S01]  /*00a0*/  ISETP.NE.AND P0, PT, R13, RZ, PT ;  /* 0x000000ff0d00720c */ /* 0x000fe20003f05270 */
[----:B------:R-:W-:Y:S05]  /*00b0*/  BSSY.RECONVERGENT B0, `(.L_x_11) ;  /* 0x00000e1000007945 */ /* 0x000fea0003800200 */
[----:B------:R-:W2:Y:S01]  /*00c0*/  LDC.64 R6, c[0x0][0x380] ;  /* 0x0000e000ff067b82 */ /* 0x000ea20000000a00 */
[----:B0-----:R-:W-:Y:S02]  /*00d0*/  LOP3.LUT R0, R2, 0xaad26b49, RZ, 0x3c, !PT ;  /* 0xaad26b4902007812 */ /* 0x001fe400078e3cff */
[----:B------:R-:W-:-:S03]  /*00e0*/  LOP3.LUT R2, R3, 0xf7dcefdd, RZ, 0x3c, !PT ;  /* 0xf7dcefdd03027812 */ /* 0x000fc600078e3cff */
[----:B------:R-:W-:Y:S02]  /*00f0*/  IMAD R0, R0, 0x4182bed5, RZ ;  /* 0x4182bed500007824 */ /* 0x000fe400078e02ff */
[----:B------:R-:W-:Y:S02]  /*0100*/  IMAD R3, R2, -0x658354e5, RZ ;  /* 0x9a7cab1b02037824 */ /* 0x000fe400078e02ff */
[----:B--2---:R-:W-:Y:S01]  /*0110*/  IMAD.WIDE R6, R13, 0x30, R6 ;  /* 0x000000300d067825 */ /* 0x004fe200078e0206 */
[C---:B------:R-:W-:Y:S02]  /*0120*/  LOP3.LUT R8, R0.reuse, 0x159a55e5, RZ, 0x3c, !PT ;  /* 0x159a55e500087812 */ /* 0x040fe400078e3cff */
[C---:B------:R-:W-:Y:S01]  /*0130*/  IADD3 R4, PT, PT, R0.reuse, 0x64f0c9, R3 ;  /* 0x0064f0c900047810 */ /* 0x040fe20007ffe003 */
[C---:B------:R-:W-:Y:S01]  /*0140*/  VIADD R5, R0.reuse, 0x75bcd15 ;  /* 0x075bcd1500057836 */ /* 0x040fe20000000000 */
[----:B------:R-:W-:Y:S01]  /*0150*/  LOP3.LUT R10, R3, 0x5491333, RZ, 0x3c, !PT ;  /* 0x05491333030a7812 */ /* 0x000fe200078e3cff */
[----:B------:R-:W-:-:S02]  /*0160*/  VIADD R11, R0, 0x583f19 ;  /* 0x00583f19000b7836 */ /* 0x000fc40000000000 */
[----:B------:R-:W-:Y:S01]  /*0170*/  VIADD R9, R3, 0x1f123bb5 ;  /* 0x1f123bb503097836 */ /* 0x000fe20000000000 */
[----:B-1----:R0:W-:Y:S04]  /*0180*/  STG.E.64 desc[UR4][R6.64], R4 ;  /* 0x0000000406007986 */ /* 0x0021e8000c101b04 */
[----:B------:R0:W-:Y:S04]  /*0190*/  STG.E.64 desc[UR4][R6.64+0x8], R8 ;  /* 0x0000080806007986 */ /* 0x0001e8000c101b04 */
[----:B------:R0:W-:Y:S01]  /*01a0*/  STG.E.64 desc[UR4][R6.64+0x10], R10 ;  /* 0x0000100a06007986 */ /* 0x0001e2000c101b04 */
[----:B------:R-:W-:Y:S05]  /*01b0*/  @!P0 BRA `(.L_x_12) ;  /* 0x0000000c00408947 */ /* 0x000fea0003800000 */
[----:B------:R-:W-:Y:S01]  /*01c0*/  SHF.R.S32.HI R0, RZ, 0x1f, R13 ;  /* 0x0000001fff007819 */ /* 0x000fe2000001140d */
[----:B------:R-:W-:-:S07]  /*01d0*/  IMAD.MOV.U32 R12, RZ, RZ, RZ ;  /* 0x000000ffff0c7224 */ /* 0x000fce00078e00ff */
.L_x_18:
[----:B-1----:R-:W-:Y:S01]  /*01e0*/  LOP3.LUT R2, R13, 0x3, RZ, 0xc0, !PT ;  /* 0x000000030d027812 */ /* 0x002fe200078ec0ff */
[----:B------:R-:W-:Y:S03]  /*01f0*/  BSSY.RECONVERGENT B1, `(.L_x_13) ;  /* 0x00000c6000017945 */ /* 0x000fe60003800200 */
[----:B------:R-:W-:-:S04]  /*0200*/  ISETP.NE.U32.AND P0, PT, R2, RZ, PT ;  /* 0x000000ff0200720c */ /* 0x000fc80003f05070 */
[----:B------:R-:W-:-:S13]  /*0210*/  ISETP.NE.AND.EX P0, PT, RZ, RZ, PT, P0 ;  /* 0x000000ffff00720c */ /* 0x000fda0003f05300 */
[----:B------:R-:W-:Y:S05]  /*0220*/  @!P0 BRA `(.L_x_14) ;  /* 0x0000000c00088947 */ /* 0x000fea0003800000 */
[----:B0-----:R-:W0:Y:S01]  /*0230*/  LDC.64 R8, c[0x4][RZ] ;  /* 0x01000000ff087b82 */ /* 0x001e220000000a00 */
[----:B------:R-:W-:Y:S02]  /*0240*/  IMAD.MOV.U32 R14, RZ, RZ, RZ ;  /* 0x000000ffff0e7224 */ /* 0x000fe400078e00ff */
[----:B0-----:R-:W-:-:S07]  /*0250*/  IMAD.WIDE.U32 R8, R12, 0xc80, R8 ;  /* 0x00000c800c087825 */ /* 0x001fce00078e0008 */
.L_x_17:
[----:B-1----:R-:W-:Y:S01]  /*0260*/  IMAD.MOV.U32 R15, RZ, RZ, RZ ;  /* 0x000000ffff0f7224 */ /* 0x002fe200078e00ff */
[----:B------:R-:W-:Y:S01]  /*0270*/  CS2R R2, SRZ ;  /* 0x0000000000027805 */ /* 0x000fe2000001ff00 */
[----:B------:R-:W-:Y:S01]  /*0280*/  IMAD.MOV.U32 R17, RZ, RZ, RZ ;  /* 0x000000ffff117224 */ /* 0x000fe200078e00ff */
[----:B------:R-:W-:-:S07]  /*0290*/  CS2R R4, SRZ ;  /* 0x0000000000047805 */ /* 0x000fce000001ff00 */
.L_x_16:
[----:B------:R-:W-:-:S05]  /*02a0*/  IMAD.WIDE.U32 R10, R17, 0x4, R6 ;  /* 0x00000004110a7825 */ /* 0x000fca00078e0006 */
[----:B------:R0:W5:Y:S01]  /*02b0*/  LDG.E R16, desc[UR4][R10.64+0x4] ;  /* 0x000004040a107981 */ /* 0x000162000c1e1900 */
[----:B------:R-:W-:-:S07]  /*02c0*/  IMAD.MOV.U32 R19, RZ, RZ, RZ ;  /* 0x000000ffff137224 */ /* 0x000fce00078e00ff */
.L_x_15:
[----:B-----5:R-:W-:Y:S01]  /*02d0*/  SHF.R.U32.HI R24, RZ, R19, R16 ;  /* 0x00000013ff187219 */ /* 0x020fe20000011610 */
[----:B0-----:R-:W-:-:S03]  /*02e0*/  IMAD.SHL.U32 R10, R17, 0x20, RZ ;  /* 0x00000020110a7824 */ /* 0x001fc600078e00ff */
[----:B------:R-:W-:Y:S01]  /*02f0*/  LOP3.LUT R11, R24, 0x1, RZ, 0xc0, !PT ;  /* 0x00000001180b7812 */ /* 0x000fe200078ec0ff */
[----:B------:R-:W-:-:S03]  /*0300*/  IMAD.IADD R10, R10, 0x1, R19 ;  /* 0x000000010a0a7824 */ /* 0x000fc600078e0213 */
[----:B------:R-:W-:Y:S01]  /*0310*/  ISETP.NE.U32.AND P0, PT, R11, 0x1, PT ;  /* 0x000000010b00780c */ /* 0x000fe20003f05070 */
[----:B------:R-:W-:-:S03]  /*0320*/  IMAD R11, R10, 0x5, RZ ;  /* 0x000000050a0b7824 */ /* 0x000fc600078e02ff */
[----:B------:R-:W-:Y:S01]  /*0330*/  R2P PR, R24, 0x7e ;  /* 0x0000007e18007804 */ /* 0x000fe20000000000 */
[----:B------:R-:W-:-:S08]  /*0340*/  IMAD.WIDE.U32 R10, R11, 0x4, R8 ;  /* 0x000000040b0a7825 */ /* 0x000fd000078e0008 */
[----:B------:R-:W2:Y:S04]  /*0350*/  @!P0 LDG.E.CONSTANT R18, desc[UR4][R10.64] ;  /* 0x000000040a128981 */ /* 0x000ea8000c1e9900 */
[----:B------:R-:W3:Y:S04]  /*0360*/  @!P0 LDG.E.CONSTANT R20, desc[UR4][R10.64+0x10] ;  /* 0x000010040a148981 */ /* 0x000ee8000c1e9900 */
[----:B------:R-:W4:Y:S04]  /*0370*/  @P1 LDG.E.CONSTANT R22, desc[UR4][R10.64+0x14] ;  /* 0x000014040a161981 */ /* 0x000f28000c1e9900 */
[----:B------:R-:W4:Y:S04]  /*0380*/  @P2 LDG.E.CONSTANT R26, desc[UR4][R10.64+0x28] ;  /* 0x000028040a1a2981 */ /* 0x000f28000c1e9900 */
[----:B------:R-:W4:Y:S04]  /*0390*/  @!P0 LDG.E.CONSTANT R21, desc[UR4][R10.64+0x4] ;  /* 0x000004040a158981 */ /* 0x000f28000c1e9900 */
[----:B------:R-:W4:Y:S04]  /*03a0*/  @!P0 LDG.E.CONSTANT R23, desc[UR4][R10.64+0xc] ;  /* 0x00000c040a178981 */ /* 0x000f28000c1e9900 */
[----:B------:R-:W4:Y:S04]  /*03b0*/  @P1 LDG.E.CONSTANT R25, desc[UR4][R10.64+0x18] ;  /* 0x000018040a191981 */ /* 0x000f28000c1e9900 */
[----:B------:R-:W4:Y:S04]  /*03c0*/  @P3 LDG.E.CONSTANT R28, desc[UR4][R10.64+0x3c] ;  /* 0x00003c040a1c3981 */ /* 0x000f28000c1e9900 */
[----:B------:R-:W4:Y:S01]  /*03d0*/  @P6 LDG.E.CONSTANT R27, desc[UR4][R10.64+0x7c] ;  /* 0x00007c040a1b6981 */ /* 0x000f22000c1e9900 */
[----:B--2---:R-:W-:-:S03]  /*03e0*/  @!P0 LOP3.LUT R15, R15, R18, RZ, 0x3c, !PT ;  /* 0x000000120f0f8212 */ /* 0x004fc600078e3cff */
[----:B------:R-:W2:Y:S01]  /*03f0*/  @!P0 LDG.E.CONSTANT R18, desc[UR4][R10.64+0x8] ;  /* 0x000008040a128981 */ /* 0x000ea2000c1e9900 */
[----:B---3--:R-:W-:-:S03]  /*0400*/  @!P0 LOP3.LUT R3, R3, R20, RZ, 0x3c, !PT ;  /* 0x0000001403038212 */ /* 0x008fc600078e3cff */
[----:B------:R-:W3:Y:S01]  /*0410*/  @P1 LDG.E.CONSTANT R20, desc[UR4][R10.64+0x24] ;  /* 0x000024040a141981 */ /* 0x000ee2000c1e9900 */
[----:B----4-:R-:W-:-:S03]  /*0420*/  @P1 LOP3.LUT R15, R15, R22, RZ, 0x3c, !PT ;  /* 0x000000160f0f1212 */ /* 0x010fc600078e3cff */
[----:B------:R-:W4:Y:S01]  /*0430*/  @P2 LDG.E.CONSTANT R22, desc[UR4][R10.64+0x38] ;  /* 0x000038040a162981 */ /* 0x000f22000c1e9900 */
[----:B------:R-:W-:-:S03]  /*0440*/  @P2 LOP3.LUT R15, R15, R26, RZ, 0x3c, !PT ;  /* 0x0000001a0f0f2212 */ /* 0x000fc600078e3cff */
[----:B------:R-:W4:Y:S01]  /*0450*/  @P4 LDG.E.CONSTANT R26, desc[UR4][R10.64+0x50] ;  /* 0x000050040a1a4981 */ /* 0x000f22000c1e9900 */
[----:B------:R-:W-:-:S03]  /*0460*/  @!P0 LOP3.LUT R4, R4, R21, RZ, 0x3c, !PT ;  /* 0x0000001504048212 */ /* 0x000fc600078e3cff */
[----:B------:R-:W4:Y:S01]  /*0470*/  @P1 LDG.E.CONSTANT R21, desc[UR4][R10.64+0x20] ;  /* 0x000020040a151981 */ /* 0x000f22000c1e9900 */
[----:B------:R-:W-:-:S03]  /*0480*/  @!P0 LOP3.LUT R2, R2, R23, RZ, 0x3c, !PT ;  /* 0x0000001702028212 */ /* 0x000fc600078e3cff */
[----:B------:R-:W4:Y:S01]  /*0490*/  @P2 LDG.E.CONSTANT R23, desc[UR4][R10.64+0x2c] ;  /* 0x00002c040a172981 */ /* 0x000f22000c1e9900 */
[----:B------:R-:W-:-:S03]  /*04a0*/  @P1 LOP3.LUT R4, R4, R25, RZ, 0x3c, !PT ;  /* 0x0000001904041212 */ /* 0x000fc600078e3cff */
[----:B------:R-:W4:Y:S01]  /*04b0*/  @P2 LDG.E.CONSTANT R25, desc[UR4][R10.64+0x34] ;  /* 0x000034040a192981 */ /* 0x000f22000c1e9900 */
[----:B--2---:R-:W-:-:S03]  /*04c0*/  @!P0 LOP3.LUT R5, R5, R18, RZ, 0x3c, !PT ;  /* 0x0000001205058212 */ /* 0x004fc600078e3cff */
[----:B------:R-:W2:Y:S01]  /*04d0*/  @P1 LDG.E.CONSTANT R18, desc[UR4][R10.64+0x1c] ;  /* 0x00001c040a121981 */ /* 0x000ea2000c1e9900 */
[----:B---3--:R-:W-:-:S03]  /*04e0*/  @P1 LOP3.LUT R3, R3, R20, RZ, 0x3c, !PT ;  /* 0x0000001403031212 */ /* 0x008fc600078e3cff */
[----:B------:R-:W3:Y:S01]  /*04f0*/  @P2 LDG.E.CONSTANT R20, desc[UR4][R10.64+0x30] ;  /* 0x000030040a142981 */ /* 0x000ee2000c1e9900 */
[----:B----4-:R-:W-:-:S03]  /*0500*/  @P2 LOP3.LUT R3, R3, R22, RZ, 0x3c, !PT ;  /* 0x0000001603032212 */ /* 0x010fc600078e3cff */
[----:B------:R-:W4:Y:S01]  /*0510*/  @P3 LDG.E.CONSTANT R22, desc[UR4][R10.64+0x4c] ;  /* 0x00004c040a163981 */ /* 0x000f22000c1e9900 */
[----:B------:R-:W-:-:S04]  /*0520*/  @P3 LOP3.LUT R15, R15, R28, RZ, 0x3c, !PT ;  /* 0x0000001c0f0f3212 */ /* 0x000fc800078e3cff */
[----:B------:R-:W-:Y:S02]  /*0530*/  @P4 LOP3.LUT R15, R15, R26, RZ, 0x3c, !PT ;  /* 0x0000001a0f0f4212 */ /* 0x000fe400078e3cff */
[----:B------:R-:W-:Y:S01]  /*0540*/  @P1 LOP3.LUT R2, R2, R21, RZ, 0x3c, !PT ;  /* 0x0000001502021212 */ /* 0x000fe200078e3cff */
[----:B------:R-:W4:Y:S04]  /*0550*/  @P5 LDG.E.CONSTANT R26, desc[UR4][R10.64+0x64] ;  /* 0x000064040a1a5981 */ /* 0x000f28000c1e9900 */
[----:B------:R-:W4:Y:S01]  /*0560*/  @P3 LDG.E.CONSTANT R21, desc[UR4][R10.64+0x40] ;  /* 0x000040040a153981 */ /* 0x000f22000c1e9900 */
[----:B------:R-:W-:Y:S02]  /*0570*/  @P2 LOP3.LUT R4, R4, R23, RZ, 0x3c, !PT ;  /* 0x0000001704042212 */ /* 0x000fe400078e3cff */
[----:B------:R-:W-:Y:S01]  /*0580*/  @P2 LOP3.LUT R2, R2, R25, RZ, 0x3c, !PT ;  /* 0x0000001902022212 */ /* 0x000fe200078e3cff */
[----:B------:R-:W4:Y:S04]  /*0590*/  @P3 LDG.E.CONSTANT R23, desc[UR4][R10.64+0x48] ;  /* 0x000048040a173981 */ /* 0x000f28000c1e9900 */
[----:B------:R-:W4:Y:S01]  /*05a0*/  @P4 LDG.E.CONSTANT R25, desc[UR4][R10.64+0x54] ;  /* 0x000054040a194981 */ /* 0x000f22000c1e9900 */
[----:B--2---:R-:W-:-:S03]  /*05b0*/  @P1 LOP3.LUT R5, R5, R18, RZ, 0x3c, !PT ;  /* 0x0000001205051212 */ /* 0x004fc600078e3cff */
[----:B------:R-:W2:Y:S01]  /*05c0*/  @P3 LDG.E.CONSTANT R18, desc[UR4][R10.64+0x44] ;  /* 0x000044040a123981 */ /* 0x000ea2000c1e9900 */
[----:B---3--:R-:W-:-:S03]  /*05d0*/  @P2 LOP3.LUT R5, R5, R20, RZ, 0x3c, !PT ;  /* 0x0000001405052212 */ /* 0x008fc600078e3cff */
[----:B------:R-:W3:Y:S01]  /*05e0*/  @P4 LDG.E.CONSTANT R20, desc[UR4][R10.64+0x58] ;  /* 0x000058040a144981 */ /* 0x000ee2000c1e9900 */
[----:B----4-:R-:W-:-:S03]  /*05f0*/  @P3 LOP3.LUT R3, R3, R22, RZ, 0x3c, !PT ;  /* 0x0000001603033212 */ /* 0x010fc600078e3cff */
[----:B------:R-:W4:Y:S01]  /*0600*/  @P4 LDG.E.CONSTANT R22, desc[UR4][R10.64+0x60] ;  /* 0x000060040a164981 */ /* 0x000f22000c1e9900 */
[----:B------:R-:W-:Y:S02]  /*0610*/  LOP3.LUT P0, RZ, R24, 0x80, RZ, 0xc0, !PT ;  /* 0x0000008018ff7812 */ /* 0x000fe4000780c0ff */
[----:B------:R-:W-:Y:S02]  /*0620*/  @P5 LOP3.LUT R15, R15, R26, RZ, 0x3c, !PT ;  /* 0x0000001a0f0f5212 */ /* 0x000fe400078e3cff */
[----:B------:R-:W4:Y:S01]  /*0630*/  @P6 LDG.E.CONSTANT R26, desc[UR4][R10.64+0x78] ;  /* 0x000078040a1a6981 */ /* 0x000f22000c1e9900 */
[----:B------:R-:W-:-:S03]  /*0640*/  @P3 LOP3.LUT R4, R4, R21, RZ, 0x3c, !PT ;  /* 0x0000001504043212 */ /* 0x000fc600078e3cff */
[----:B------:R-:W4:Y:S01]  /*0650*/  @P4 LDG.E.CONSTANT R21, desc[UR4][R10.64+0x5c] ;  /* 0x00005c040a154981 */ /* 0x000f22000c1e9900 */
[----:B------:R-:W-:-:S03]  /*0660*/  @P3 LOP3.LUT R2, R2, R23, RZ, 0x3c, !PT ;  /* 0x0000001702023212 */ /* 0x000fc600078e3cff */
[----:B------:R-:W4:Y:S01]  /*0670*/  @P5 LDG.E.CONSTANT R23, desc[UR4][R10.64+0x68] ;  /* 0x000068040a175981 */ /* 0x000f22000c1e9900 */
[----:B------:R-:W-:-:S03]  /*0680*/  @P4 LOP3.LUT R4, R4, R25, RZ, 0x3c, !PT ;  /* 0x0000001904044212 */ /* 0x000fc600078e3cff */
[----:B------:R-:W4:Y:S01]  /*0690*/  @P5 LDG.E.CONSTANT R25, desc[UR4][R10.64+0x70] ;  /* 0x000070040a195981 */ /* 0x000f22000c1e9900 */
[----:B--2---:R-:W-:-:S03]  /*06a0*/  @P3 LOP3.LUT R5, R5, R18, RZ, 0x3c, !PT ;  /* 0x0000001205053212 */ /* 0x004fc600078e3cff */
[----:B------:R-:W2:Y:S01]  /*06b0*/  @P5 LDG.E.CONSTANT R18, desc[UR4][R10.64+0x6c] ;  /* 0x00006c040a125981 */ /* 0x000ea2000c1e9900 */
[----:B---3--:R-:W-:-:S03]  /*06c0*/  @P4 LOP3.LUT R5, R5, R20, RZ, 0x3c, !PT ;  /* 0x0000001405054212 */ /* 0x008fc600078e3cff */
[----:B------:R-:W3:Y:S01]  /*06d0*/  @P5 LDG.E.CONSTANT R20, desc[UR4][R10.64+0x74] ;  /* 0x000074040a145981 */ /* 0x000ee2000c1e9900 */
[----:B----4-:R-:W-:-:S03]  /*06e0*/  @P4 LOP3.LUT R3, R3, R22, RZ, 0x3c, !PT ;  /* 0x0000001603034212 */ /* 0x010fc600078e3cff */
[----:B------:R-:W4:Y:S01]  /*06f0*/  @P0 LDG.E.CONSTANT R22, desc[UR4][R10.64+0x8c] ;  /* 0x00008c040a160981 */ /* 0x000f22000c1e9900 */
[----:B------:R-:W-:-:S03]  /*0700*/  @P6 LOP3.LUT R15, R15, R26, RZ, 0x3c, !PT ;  /* 0x0000001a0f0f6212 */ /* 0x000fc600078e3cff */
        /* <DEDUP_REMOVED lines=13> */
[----:B------:R-:W-:Y:S02]  /*07e0*/  @P6 LOP3.LUT R4, R4, R27, RZ, 0x3c, !PT ;  /* 0x0000001b04046212 */ /* 0x000fe400078e3cff */
[----:B------:R-:W-:Y:S02]  /*07f0*/  @P6 LOP3.LUT R2, R2, R21, RZ, 0x3c, !PT ;  /* 0x0000001502026212 */ /* 0x000fe400078e3cff */
[----:B------:R-:W-:Y:S02]  /*0800*/  @P0 LOP3.LUT R4, R4, R23, RZ, 0x3c, !PT ;  /* 0x0000001704040212 */ /* 0x000fe400078e3cff */
[----:B------:R-:W-:Y:S02]  /*0810*/  @P0 LOP3.LUT R2, R2, R25, RZ, 0x3c, !PT ;  /* 0x0000001902020212 */ /* 0x000fe400078e3cff */
[----:B--2---:R-:W-:Y:S02]  /*0820*/  @P6 LOP3.LUT R5, R5, R18, RZ, 0x3c, !PT ;  /* 0x0000001205056212 */ /* 0x004fe400078e3cff */
[----:B---3--:R-:W-:-:S02]  /*0830*/  @P6 LOP3.LUT R3, R3, R20, RZ, 0x3c, !PT ;  /* 0x0000001403036212 */ /* 0x008fc400078e3cff */
[----:B----4-:R-:W-:Y:S02]  /*0840*/  @P0 LOP3.LUT R5, R5, R22, RZ, 0x3c, !PT ;  /* 0x0000001605050212 */ /* 0x010fe400078e3cff */
[----:B------:R-:W-:Y:S02]  /*0850*/  @P0 LOP3.LUT R3, R3, R26, RZ, 0x3c, !PT ;  /* 0x0000001a03030212 */ /* 0x000fe400078e3cff */
[----:B------:R-:W-:-:S13]  /*0860*/  R2P PR, R24.B1, 0x7f ;  /* 0x0000007f18007804 */ /* 0x000fda0000001000 */
[----:B------:R-:W2:Y:S04]  /*0870*/  @P0 LDG.E.CONSTANT R18, desc[UR4][R10.64+0xa0] ;  /* 0x0000a0040a120981 */ /* 0x000ea8000c1e9900 */
[----:B------:R-:W3:Y:S04]  /*0880*/  @P1 LDG.E.CONSTANT R22, desc[UR4][R10.64+0xb4] ;  /* 0x0000b4040a161981 */ /* 0x000ee8000c1e9900 */
[----:B------:R-:W4:Y:S04]  /*0890*/  @P2 LDG.E.CONSTANT R26, desc[UR4][R10.64+0xc8] ;  /* 0x0000c8040a1a2981 */ /* 0x000f28000c1e9900 */
[----:B------:R-:W4:Y:S04]  /*08a0*/  @P3 LDG.E.CONSTANT R28, desc[UR4][R10.64+0xdc] ;  /* 0x0000dc040a1c3981 */ /* 0x000f28000c1e9900 */
[----:B------:R-:W4:Y:S04]  /*08b0*/  @P0 LDG.E.CONSTANT R23, desc[UR4][R10.64+0xa4] ;  /* 0x0000a4040a170981 */ /* 0x000f28000c1e9900 */
[----:B------:R-:W4:Y:S04]  /*08c0*/  @P0 LDG.E.CONSTANT R20, desc[UR4][R10.64+0xa8] ;  /* 0x0000a8040a140981 */ /* 0x000f28000c1e9900 */
[----:B------:R-:W4:Y:S04]  /*08d0*/  @P4 LDG.E.CONSTANT R25, desc[UR4][R10.64+0xf0] ;  /* 0x0000f0040a194981 */ /* 0x000f28000c1e9900 */
        /* <DEDUP_REMOVED lines=21> */
[----:B------:R-:W-:Y:S02]  /*0a30*/  LOP3.LUT P0, RZ, R24, 0x8000, RZ, 0xc0, !PT ;  /* 0x0000800018ff7812 */ /* 0x000fe4000780c0ff */
[----:B----4-:R-:W-:Y:S01]  /*0a40*/  @P5 LOP3.LUT R15, R15, R26, RZ, 0x3c, !PT ;  /* 0x0000001a0f0f5212 */ /* 0x010fe200078e3cff */
[----:B------:R-:W4:Y:S04]  /*0a50*/  @P3 LDG.E.CONSTANT R24, desc[UR4][R10.64+0xe4] ;  /* 0x0000e4040a183981 */ /* 0x000f28000c1e9900 */
[----:B------:R-:W2:Y:S01]  /*0a60*/  @P6 LDG.E.CONSTANT R26, desc[UR4][R10.64+0x118] ;  /* 0x000118040a1a6981 */ /* 0x000ea2000c1e9900 */
        /* <DEDUP_REMOVED lines=8> */
[----:B---3--:R-:W-:-:S03]  /*0af0*/  @P2 LOP3.LUT R3, R3, R22, RZ, 0x3c, !PT ;  /* 0x0000001603032212 */ /* 0x008fc600078e3cff */
[----:B------:R-:W3:Y:S01]  /*0b00*/  @P4 LDG.E.CONSTANT R22, desc[UR4][R10.64+0x100] ;  /* 0x000100040a164981 */ /* 0x000ee2000c1e9900 */
[----:B--2---:R-:W-:-:S03]  /*0b10*/  @P6 LOP3.LUT R15, R15, R26, RZ, 0x3c, !PT ;  /* 0x0000001a0f0f6212 */ /* 0x004fc600078e3cff */
[----:B------:R-:W2:Y:S01]  /*0b20*/  @P0 LDG.E.CONSTANT R26, desc[UR4][R10.64+0x12c] ;  /* 0x00012c040a1a0981 */ /* 0x000ea2000c1e9900 */
[----:B----4-:R-:W-:-:S03]  /*0b30*/  @P2 LOP3.LUT R2, R2, R23, RZ, 0x3c, !PT ;  /* 0x0000001702022212 */ /* 0x010fc600078e3cff */
[----:B------:R-:W4:Y:S01]  /*0b40*/  @P4 LDG.E.CONSTANT R23, desc[UR4][R10.64+0xfc] ;  /* 0x0000fc040a174981 */ /* 0x000f22000c1e9900 */
[----:B------:R-:W-:-:S03]  /*0b50*/  @P2 LOP3.LUT R5, R5, R20, RZ, 0x3c, !PT ;  /* 0x0000001405052212 */ /* 0x000fc600078e3cff */
[----:B------:R-:W4:Y:S01]  /*0b60*/  @P4 LDG.E.CONSTANT R20, desc[UR4][R10.64+0xf8] ;  /* 0x0000f8040a144981 */ /* 0x000f22000c1e9900 */
[----:B------:R-:W-:Y:S02]  /*0b70*/  @P3 LOP3.LUT R2, R2, R27, RZ, 0x3c, !PT ;  /* 0x0000001b02023212 */ /* 0x000fe400078e3cff */
[----:B------:R-:W-:Y:S01]  /*0b80*/  @P3 LOP3.LUT R4, R4, R25, RZ, 0x3c, !PT ;  /* 0x0000001904043212 */ /* 0x000fe200078e3cff */
[----:B------:R-:W4:Y:S01]  /*0b90*/  @P5 LDG.E.CONSTANT R27, desc[UR4][R10.64+0x110] ;  /* 0x000110040a1b5981 */ /* 0x000f22000c1e9900 */
[----:B------:R-:W-:-:S03]  /*0ba0*/  @P3 LOP3.LUT R5, R5, R24, RZ, 0x3c, !PT ;  /* 0x0000001805053212 */ /* 0x000fc600078e3cff */
[----:B------:R-:W4:Y:S04]  /*0bb0*/  @P5 LDG.E.CONSTANT R25, desc[UR4][R10.64+0x108] ;  /* 0x000108040a195981 */ /* 0x000f28000c1e9900 */
        /* <DEDUP_REMOVED lines=19> */
[----:B------:R-:W-:-:S05]  /*0cf0*/  VIADD R19, R19, 0x10 ;  /* 0x0000001013137836 */ /* 0x000fca0000000000 */
[----:B------:R-:W-:Y:S02]  /*0d00*/  ISETP.NE.AND P1, PT, R19, 0x20, PT ;  /* 0x000000201300780c */ /* 0x000fe40003f25270 */
[----:B------:R-:W-:Y:S02]  /*0d10*/  @P5 LOP3.LUT R3, R3, R18, RZ, 0x3c, !PT ;  /* 0x0000001203035212 */ /* 0x000fe400078e3cff */
[----:B------:R-:W-:Y:S02]  /*0d20*/  @P6 LOP3.LUT R4, R4, R21, RZ, 0x3c, !PT ;  /* 0x0000001504046212 */ /* 0x000fe400078e3cff */
[----:B---3--:R-:W-:-:S04]  /*0d30*/  @P6 LOP3.LUT R3, R3, R22, RZ, 0x3c, !PT ;  /* 0x0000001603036212 */ /* 0x008fc800078e3cff */
[----:B--2---:R-:W-:Y:S02]  /*0d40*/  @P0 LOP3.LUT R3, R3, R26, RZ, 0x3c, !PT ;  /* 0x0000001a03030212 */ /* 0x004fe400078e3cff */
[----:B----4-:R-:W-:Y:S02]  /*0d50*/  @P6 LOP3.LUT R2, R2, R23, RZ, 0x3c, !PT ;  /* 0x0000001702026212 */ /* 0x010fe400078e3cff */
[----:B------:R-:W-:Y:S02]  /*0d60*/  @P6 LOP3.LUT R5, R5, R20, RZ, 0x3c, !PT ;  /* 0x0000001405056212 */ /* 0x000fe400078e3cff */
[----:B------:R-:W-:Y:S02]  /*0d70*/  @P0 LOP3.LUT R2, R2, R27, RZ, 0x3c, !PT ;  /* 0x0000001b02020212 */ /* 0x000fe400078e3cff */
[----:B------:R-:W-:Y:S02]  /*0d80*/  @P0 LOP3.LUT R4, R4, R25, RZ, 0x3c, !PT ;  /* 0x0000001904040212 */ /* 0x000fe400078e3cff */
[----:B------:R-:W-:Y:S01]  /*0d90*/  @P0 LOP3.LUT R5, R5, R24, RZ, 0x3c, !PT ;  /* 0x0000001805050212 */ /* 0x000fe200078e3cff */
[----:B------:R-:W-:Y:S06]  /*0da0*/  @P1 BRA `(.L_x_15) ;  /* 0xfffffff400481947 */ /* 0x000fec000383ffff */
[----:B------:R-:W-:-:S05]  /*0db0*/  VIADD R17, R17, 0x1 ;  /* 0x0000000111117836 */ /* 0x000fca0000000000 */
[----:B------:R-:W-:-:S13]  /*0dc0*/  ISETP.NE.AND P0, PT, R17, 0x5, PT ;  /* 0x000000051100780c */ /* 0x000fda0003f05270 */
[----:B------:R-:W-:Y:S05]  /*0dd0*/  @P0 BRA `(.L_x_16) ;  /* 0xfffffff400300947 */ /* 0x000fea000383ffff */
[----:B------:R1:W-:Y:S01]  /*0de0*/  STG.E.64 desc[UR4][R6.64+0x8], R4 ;  /* 0x0000080406007986 */ /* 0x0003e2000c101b04 */
[----:B------:R-:W-:Y:S01]  /*0df0*/  VIADD R14, R14, 0x1 ;  /* 0x000000010e0e7836 */ /* 0x000fe20000000000 */
[----:B------:R-:W-:Y:S02]  /*0e00*/  LOP3.LUT R11, R13, 0x3, RZ, 0xc0, !PT ;  /* 0x000000030d0b7812 */ /* 0x000fe400078ec0ff */
[----:B------:R1:W-:Y:S02]  /*0e10*/  STG.E.64 desc[UR4][R6.64+0x10], R2 ;  /* 0x0000100206007986 */ /* 0x0003e4000c101b04 */
[----:B------:R-:W-:Y:S02]  /*0e20*/  ISETP.GE.U32.AND P0, PT, R14, R11, PT ;  /* 0x0000000b0e00720c */ /* 0x000fe40003f06070 */
[----:B------:R1:W-:Y:S11]  /*0e30*/  STG.E desc[UR4][R6.64+0x4], R15 ;  /* 0x0000040f06007986 */ /* 0x0003f6000c101904 */
[----:B------:R-:W-:Y:S05]  /*0e40*/  @!P0 BRA `(.L_x_17) ;  /* 0xfffffff400048947 */ /* 0x000fea000383ffff */
.L_x_14:
[----:B------:R-:W-:Y:S05]  /*0e50*/  BSYNC.RECONVERGENT B1 ;  /* 0x0000000000017941 */ /* 0x000fea0003800200 */
.L_x_13:
[C---:B------:R-:W-:Y:S01]  /*0e60*/  ISETP.GT.U32.AND P0, PT, R13.reuse, 0x3, PT ;  /* 0x000000030d00780c */ /* 0x040fe20003f04070 */
[----:B------:R-:W-:Y:S01]  /*0e70*/  VIADD R12, R12, 0x1 ;  /* 0x000000010c0c7836 */ /* 0x000fe20000000000 */
[--C-:B------:R-:W-:Y:S02]  /*0e80*/  SHF.R.U64 R13, R13, 0x2, R0.reuse ;  /* 0x000000020d0d7819 */ /* 0x100fe40000001200 */
[----:B------:R-:W-:Y:S02]  /*0e90*/  ISETP.GT.U32.AND.EX P0, PT, R0, RZ, PT, P0 ;  /* 0x000000ff0000720c */ /* 0x000fe40003f04100 */
[----:B------:R-:W-:-:S11]  /*0ea0*/  SHF.R.U32.HI R0, RZ, 0x2, R0 ;  /* 0x00000002ff007819 */ /* 0x000fd60000011600 */
[----:B------:R-:W-:Y:S05]  /*0eb0*/  @P0 BRA `(.L_x_18) ;  /* 0xfffffff000c80947 */ /* 0x000fea000383ffff */
.L_x_12:
[----:B------:R-:W-:Y:S05]  /*0ec0*/  BSYNC.RECONVERGENT B0 ;  /* 0x0000000000007941 */ /* 0x000fea0003800200 */
.L_x_11:
[----:B------:R-:W-:Y:S04]  /*0ed0*/  STG.E.64 desc[UR4][R6.64+0x18], RZ ;  /* 0x000018ff06007986 */ /* 0x000fe8000c101b04 */
[----:B------:R-:W-:Y:S04]  /*0ee0*/  STG.E desc[UR4][R6.64+0x20], RZ ;  /* 0x000020ff06007986 */ /* 0x000fe8000c101904 */
[----:B------:R-:W-:Y:S01]  /*0ef0*/  STG.E.64 desc[UR4][R6.64+0x28], RZ ;  /* 0x000028ff06007986 */ /* 0x000fe2000c101b04 */
[----:B------:R-:W-:Y:S05]  /*0f00*/  EXIT ;  /* 0x000000000000794d */ /* 0x000fea0003800000 */
.L_x_19:
        /* <DEDUP_REMOVED lines=15> */
.L_x_138:


//--------------------- .text._Z18compute_efe_kernelPKdS0_S0_S0_S0_PdS1_S1_iiii --------------------------
	.section	.text._Z18compute_efe_kernelPKdS0_S0_S0_S0_PdS1_S1_iiii,"ax",@progbits
	.align	128
        .global         _Z18compute_efe_kernelPKdS0_S0_S0_S0_PdS1_S1_iiii
        .type           _Z18compute_efe_kernelPKdS0_S0_S0_S0_PdS1_S1_iiii,@function
        .size           _Z18compute_efe_kernelPKdS0_S0_S0_S0_PdS1_S1_iiii,(.L_x_128 - _Z18compute_efe_kernelPKdS0_S0_S0_S0_PdS1_S1_iiii)
        .other          _Z18compute_efe_kernelPKdS0_S0_S0_S0_PdS1_S1_iiii,@"STO_CUDA_ENTRY STV_DEFAULT"
_Z18compute_efe_kernelPKdS0_S0_S0_S0_PdS1_S1_iiii:
.text._Z18compute_efe_kernelPKdS0_S0_S0_S0_PdS1_S1_iiii:
[----:B------:R-:W-:Y:S01]  /*0000*/  LDC R1, c[0x0][0x37c] ;  /* 0x0000df00ff017b82 */ /* 0x000fe20000000800 */
[----:B------:R-:W0:Y:S01]  /*0010*/  S2R R0, SR_CTAID.X ;  /* 0x0000000000007919 */ /* 0x000e220000002500 */
[----:B------:R-:W0:Y:S02]  /*0020*/  LDCU UR4, c[0x0][0x3c0] ;  /* 0x00007800ff0477ac */ /* 0x000e240008000800 */
[----:B0-----:R-:W-:-:S13]  /*0030*/  ISETP.GE.AND P0, PT, R0, UR4, PT ;  /* 0x0000000400007c0c */ /* 0x001fda000bf06270 */
[----:B------:R-:W-:Y:S05]  /*0040*/  @P0 EXIT ;  /* 0x000000000000094d */ /* 0x000fea0003800000 */
[----:B------:R-:W0:Y:S01]  /*0050*/  S2R R2, SR_TID.X ;  /* 0x0000000000027919 */ /* 0x000e220000002100 */
[----:B------:R-:W1:Y:S01]  /*0060*/  LDCU UR4, c[0x0][0x3c4] ;  /* 0x00007880ff0477ac */ /* 0x000e620008000800 */
[----:B------:R-:W2:Y:S01]  /*0070*/  LDCU.64 UR6, c[0x0][0x358] ;  /* 0x00006b00ff0677ac */ /* 0x000ea20008000a00 */
[----:B-1----:R-:W-:Y:S01]  /*0080*/  UISETP.GE.AND UP0, UPT, UR4, 0x1, UPT ;  /* 0x000000010400788c */ /* 0x002fe2000bf06270 */
[----:B0-----:R-:W-:-:S13]  /*0090*/  ISETP.NE.AND P0, PT, R2, RZ, PT ;  /* 0x000000ff0200720c */ /* 0x001fda0003f05270 */
[----:B------:R-:W0:Y:S01]  /*00a0*/  @!P0 S2R R4, SR_CgaCtaId ;  /* 0x0000000000048919 */ /* 0x000e220000008800 */
[----:B------:R-:W-:-:S04]  /*00b0*/  @!P0 MOV R3, 0x400 ;  /* 0x0000040000038802 */ /* 0x000fc80000000f00 */
[----:B0-----:R-:W-:-:S05]  /*00c0*/  @!P0 LEA R3, R4, R3, 0x18 ;  /* 0x0000000304038211 */ /* 0x001fca00078ec0ff */
[----:B------:R0:W-:Y:S04]  /*00d0*/  @!P0 STS.128 [R3], RZ ;  /* 0x000000ff03008388 */ /* 0x0001e80000000c00 */
[----:B------:R0:W-:Y:S01]  /*00e0*/  @!P0 STS.64 [R3+0x10], RZ ;  /* 0x000010ff03008388 */ /* 0x0001e20000000a00 */
[----:B------:R-:W-:Y:S06]  /*00f0*/  BAR.SYNC.DEFER_BLOCKING 0x0 ;  /* 0x0000000000007b1d */ /* 0x000fec0000010000 */
[----:B--2---:R-:W-:Y:S05]  /*0100*/  BRA.U !UP0, `(.L_x_20) ;  /* 0x00000011081c7547 */ /* 0x004fea000b800000 */
[----:B0-----:R-:W-:Y:S01]  /*0110*/  IMAD.MOV.U32 R3, RZ, RZ, RZ ;  /* 0x000000ffff037224 */ /* 0x001fe200078e00ff */
[----:B------:R-:W0:Y:S06]  /*0120*/  LDCU UR4, c[0x0][0x360] ;  /* 0x00006c00ff0477ac */ /* 0x000e2c0008000800 */
.L_x_42:
[----:B------:R-:W1:Y:S01]  /*0130*/  LDCU UR5, c[0x0][0x3c8] ;  /* 0x00007900ff0577ac */ /* 0x000e620008000800 */
[----:B------:R-:W-:Y:S01]  /*0140*/  BSSY B0, `(.L_x_21) ;  /* 0x0000035000007945 */ /* 0x000fe20003800000 */
[----:B------:R-:W2:Y:S01]  /*0150*/  LDCU UR8, c[0x0][0x3c4] ;  /* 0x00007880ff0877ac */ /* 0x000ea20008000800 */
[----:B-1----:R-:W-:Y:S01]  /*0160*/  ISETP.GE.AND P0, PT, R2, UR5, PT ;  /* 0x0000000502007c0c */ /* 0x002fe2000bf06270 */
[----:B--2---:R-:W-:Y:S02]  /*0170*/  IMAD R4, R0, UR8, R3 ;  /* 0x0000000800047c24 */ /* 0x004fe4000f8e0203 */
[----:B------:R-:W-:-:S05]  /*0180*/  VIADD R3, R3, 0x1 ;  /* 0x0000000103037836 */ /* 0x000fca0000000000 */
[----:B------:R-:W-:-:S05]  /*0190*/  ISETP.NE.AND P1, PT, R3, UR8, PT ;  /* 0x0000000803007c0c */ /* 0x000fca000bf25270 */
[----:B------:R-:W-:Y:S08]  /*01a0*/  @P0 BRA `(.L_x_22) ;  /* 0x0000000000b80947 */ /* 0x000ff00003800000 */
[----:B------:R-:W1:Y:S01]  /*01b0*/  S2R R7, SR_CgaCtaId ;  /* 0x0000000000077919 */ /* 0x000e620000008800 */
[----:B------:R-:W-:Y:S01]  /*01c0*/  MOV R6, 0x400 ;  /* 0x0000040000067802 */ /* 0x000fe20000000f00 */
[----:B------:R-:W-:Y:S01]  /*01d0*/  BSSY B1, `(.L_x_23) ;  /* 0x0000017000017945 */ /* 0x000fe20003800000 */
[----:B------:R-:W-:Y:S02]  /*01e0*/  IMAD.MOV.U32 R5, RZ, RZ, R2 ;  /* 0x000000ffff057224 */ /* 0x000fe400078e0002 */
[----:B-1----:R-:W-:-:S07]  /*01f0*/  LEA R15, R7, R6, 0x18 ;  /* 0x00000006070f7211 */ /* 0x002fce00078ec0ff */
.L_x_26:
[----:B------:R-:W1:Y:S08]  /*0200*/  LDC R14, c[0x0][0x3c8] ;  /* 0x0000f200ff0e7b82 */ /* 0x000e700000000800 */
[----:B------:R-:W2:Y:S08]  /*0210*/  LDC.64 R8, c[0x0][0x390] ;  /* 0x0000e400ff087b82 */ /* 0x000eb00000000a00 */
[----:B------:R-:W3:Y:S01]  /*0220*/  LDC.64 R6, c[0x0][0x380] ;  /* 0x0000e000ff067b82 */ /* 0x000ee20000000a00 */
[----:B-1----:R-:W-:-:S02]  /*0230*/  IMAD R11, R4, R14, R5 ;  /* 0x0000000e040b7224 */ /* 0x002fc400078e0205 */
[----:B--2---:R-:W-:-:S06]  /*0240*/  IMAD.WIDE R8, R5, 0x8, R8 ;  /* 0x0000000805087825 */ /* 0x004fcc00078e0208 */
[----:B------:R-:W2:Y:S01]  /*0250*/  LDG.E.64.CONSTANT R8, desc[UR6][R8.64] ;  /* 0x0000000608087981 */ /* 0x000ea2000c1e9b00 */
[----:B---3--:R-:W-:-:S06]  /*0260*/  IMAD.WIDE R6, R11, 0x8, R6 ;  /* 0x000000080b067825 */ /* 0x008fcc00078e0206 */
[----:B------:R-:W2:Y:S01]  /*0270*/  LDG.E.64.CONSTANT R6, desc[UR6][R6.64] ;  /* 0x0000000606067981 */ /* 0x000ea2000c1e9b00 */
[----:B------:R-:W-:Y:S05]  /*0280*/  YIELD ;  /* 0x0000000000007946 */ /* 0x000fea0003800000 */
[----:B------:R-:W-:Y:S01]  /*0290*/  BSSY.RECONVERGENT B2, `(.L_x_24) ;  /* 0x0000007000027945 */ /* 0x000fe20003800200 */
[----:B--2---:R-:W-:-:S08]  /*02a0*/  DADD R10, R6, -R8 ;  /* 0x00000000060a7229 */ /* 0x004fd00000000808 */
[----:B------:R-:W-:-:S11]  /*02b0*/  DMUL R12, R10, R10 ;  /* 0x0000000a0a0c7228 */ /* 0x000fd60000000000 */
.L_x_25:
[----:B------:R-:W1:Y:S02]  /*02c0*/  LDS.64 R8, [R15] ;  /* 0x000000000f087984 */ /* 0x000e640000000a00 */
[----:B-1----:R-:W-:-:S07]  /*02d0*/  DADD R10, R12, R8 ;  /* 0x000000000c0a7229 */ /* 0x002fce0000000008 */
[----:B------:R-:W1:Y:S02]  /*02e0*/  ATOMS.CAST.SPIN.64 P0, [R15], R8, R10 ;  /* 0x000000080f00758d */ /* 0x000e64000180040a */
[----:B-1----:R-:W-:Y:S05]  /*02f0*/  @!P0 BRA `(.L_x_25) ;  /* 0xfffffffc00f08947 */ /* 0x002fea000383ffff */
[----:B0-----:R-:W-:Y:S05]  /*0300*/  BSYNC.RECONVERGENT B2 ;  /* 0x0000000000027941 */ /* 0x001fea0003800200 */
.L_x_24:
[----:B------:R-:W-:-:S05]  /*0310*/  VIADD R5, R5, UR4 ;  /* 0x0000000405057c36 */ /* 0x000fca0008000000 */
[----:B------:R-:W-:-:S13]  /*0320*/  ISETP.GE.AND P0, PT, R5, R14, PT ;  /* 0x0000000e0500720c */ /* 0x000fda0003f06270 */
[----:B------:R-:W-:Y:S05]  /*0330*/  @!P0 BRA `(.L_x_26) ;  /* 0xfffffffc00b08947 */ /* 0x000fea000383ffff */
[----:B------:R-:W-:Y:S05]  /*0340*/  BSYNC B1 ;  /* 0x0000000000017941 */ /* 0x000fea0003800000 */
.L_x_23:
[----:B------:R-:W0:Y:S01]  /*0350*/  S2R R13, SR_CgaCtaId ;  /* 0x00000000000d7919 */ /* 0x000e220000008800 */
[----:B------:R-:W-:Y:S01]  /*0360*/  MOV R6, 0x400 ;  /* 0x0000040000067802 */ /* 0x000fe20000000f00 */
[----:B------:R-:W-:-:S04]  /*0370*/  IMAD.MOV.U32 R5, RZ, RZ, R2 ;  /* 0x000000ffff057224 */ /* 0x000fc800078e0002 */
[----:B------:R-:W-:-:S05]  /*0380*/  VIADD R6, R6, 0x8 ;  /* 0x0000000806067836 */ /* 0x000fca0000000000 */
[----:B0-----:R-:W-:-:S07]  /*0390*/  LEA R13, R13, R6, 0x18 ;  /* 0x000000060d0d7211 */ /* 0x001fce00078ec0ff */
.L_x_29:
[----:B------:R-:W0:Y:S08]  /*03a0*/  LDC R12, c[0x0][0x3c8] ;  /* 0x0000f200ff0c7b82 */ /* 0x000e300000000800 */
[----:B------:R-:W1:Y:S01]  /*03b0*/  LDC.64 R6, c[0x0][0x388] ;  /* 0x0000e200ff067b82 */ /* 0x000e620000000a00 */
[----:B0-----:R-:W-:-:S04]  /*03c0*/  IMAD R9, R4, R12, R5 ;  /* 0x0000000c04097224 */ /* 0x001fc800078e0205 */
[----:B-1----:R-:W-:-:S06]  /*03d0*/  IMAD.WIDE R6, R9, 0x8, R6 ;  /* 0x0000000809067825 */ /* 0x002fcc00078e0206 */
[----:B------:R-:W5:Y:S01]  /*03e0*/  LDG.E.64.CONSTANT R6, desc[UR6][R6.64] ;  /* 0x0000000606067981 */ /* 0x000f62000c1e9b00 */
[----:B------:R-:W-:Y:S05]  /*03f0*/  YIELD ;  /* 0x0000000000007946 */ /* 0x000fea0003800000 */
[----:B------:R-:W-:Y:S01]  /*0400*/  BSSY.RECONVERGENT B1, `(.L_x_27) ;  /* 0x0000005000017945 */ /* 0x000fe20003800200 */
.L_x_28:
[----:B------:R-:W0:Y:S02]  /*0410*/  LDS.64 R8, [R13] ;  /* 0x000000000d087984 */ /* 0x000e240000000a00 */
[----:B0----5:R-:W-:-:S07]  /*0420*/  DADD R10, R6, R8 ;  /* 0x00000000060a7229 */ /* 0x021fce0000000008 */
[----:B------:R-:W0:Y:S02]  /*0430*/  ATOMS.CAST.SPIN.64 P0, [R13], R8, R10 ;  /* 0x000000080d00758d */ /* 0x000e24000180040a */
[----:B0-----:R-:W-:Y:S05]  /*0440*/  @!P0 BRA `(.L_x_28) ;  /* 0xfffffffc00f08947 */ /* 0x001fea000383ffff */
[----:B------:R-:W-:Y:S05]  /*0450*/  BSYNC.RECONVERGENT B1 ;  /* 0x0000000000017941 */ /* 0x000fea0003800200 */
.L_x_27:
[----:B------:R-:W-:-:S05]  /*0460*/  VIADD R5, R5, UR4 ;  /* 0x0000000405057c36 */ /* 0x000fca0008000000 */
[----:B------:R-:W-:-:S13]  /*0470*/  ISETP.GE.AND P0, PT, R5, R12, PT ;  /* 0x0000000c0500720c */ /* 0x000fda0003f06270 */
[----:B------:R-:W-:Y:S05]  /*0480*/  @!P0 BRA `(.L_x_29) ;  /* 0xfffffffc00c48947 */ /* 0x000fea000383ffff */
.L_x_22:
[----:B0-----:R-:W-:Y:S05]  /*0490*/  BSYNC B0 ;  /* 0x0000000000007941 */ /* 0x001fea0003800000 */
.L_x_21:
[----:B------:R-:W0:Y:S01]  /*04a0*/  LDCU UR5, c[0x0][0x3cc] ;  /* 0x00007980ff0577ac */ /* 0x000e220008000800 */
[----:B------:R-:W-:Y:S01]  /*04b0*/  BSSY B1, `(.L_x_30) ;  /* 0x00000cb000017945 */ /* 0x000fe20003800000 */
[----:B0-----:R-:W-:-:S13]  /*04c0*/  ISETP.GE.AND P0, PT, R2, UR5, PT ;  /* 0x0000000502007c0c */ /* 0x001fda000bf06270 */
[----:B------:R-:W-:Y:S05]  /*04d0*/  @P0 BRA `(.L_x_31) ;  /* 0x0000000c00200947 */ /* 0x000fea0003800000 */
[----:B------:R-:W-:-:S07]  /*04e0*/  IMAD.MOV.U32 R5, RZ, RZ, R2 ;  /* 0x000000ffff057224 */ /* 0x000fce00078e0002 */
.L_x_41:
[----:B------:R-:W0:Y:S01]  /*04f0*/  LDC.64 R8, c[0x0][0x398] ;  /* 0x0000e600ff087b82 */ /* 0x000e220000000a00 */
[----:B------:R-:W-:Y:S05]  /*0500*/  YIELD ;  /* 0x0000000000007946 */ /* 0x000fea0003800000 */
[----:B------:R-:W1:Y:S02]  /*0510*/  LDCU UR5, c[0x0][0x3cc] ;  /* 0x00007980ff0577ac */ /* 0x000e640008000800 */
[----:B------:R-:W2:Y:S01]  /*0520*/  LDC.64 R6, c[0x0][0x3a0] ;  /* 0x0000e800ff067b82 */ /* 0x000ea20000000a00 */
[----:B-1----:R-:W-:-:S04]  /*0530*/  IMAD R11, R4, UR5, R5 ;  /* 0x00000005040b7c24 */ /* 0x002fc8000f8e0205 */
[----:B0-----:R-:W-:-:S04]  /*0540*/  IMAD.WIDE R8, R11, 0x8, R8 ;  /* 0x000000080b087825 */ /* 0x001fc800078e0208 */
[C---:B--2---:R-:W-:Y:S02]  /*0550*/  IMAD.WIDE R6, R5.reuse, 0x8, R6 ;  /* 0x0000000805067825 */ /* 0x044fe400078e0206 */
[----:B------:R-:W2:Y:S04]  /*0560*/  LDG.E.64.CONSTANT R8, desc[UR6][R8.64] ;  /* 0x0000000608087981 */ /* 0x000ea8000c1e9b00 */
[----:B------:R-:W3:Y:S01]  /*0570*/  LDG.E.64.CONSTANT R6, desc[UR6][R6.64] ;  /* 0x0000000606067981 */ /* 0x000ee2000c1e9b00 */
[----:B------:R-:W-:Y:S01]  /*0580*/  UMOV UR8, 0xd9d7bdbb ;  /* 0xd9d7bdbb00087882 */ /* 0x000fe20000000000 */
[----:B------:R-:W-:Y:S01]  /*0590*/  UMOV UR9, 0x3ddb7cdf ;  /* 0x3ddb7cdf00097882 */ /* 0x000fe20000000000 */
[----:B------:R-:W-:Y:S01]  /*05a0*/  VIADD R5, R5, UR4 ;  /* 0x0000000405057c36 */ /* 0x000fe20008000000 */
[----:B------:R-:W-:Y:S04]  /*05b0*/  BSSY.RECONVERGENT B0, `(.L_x_32) ;  /* 0x00000b9000007945 */ /* 0x000fe80003800200 */
[----:B------:R-:W-:Y:S01]  /*05c0*/  ISETP.GE.AND P2, PT, R5, UR5, PT ;  /* 0x0000000505007c0c */ /* 0x000fe2000bf46270 */
[----:B--2---:R-:W-:-:S06]  /*05d0*/  DSETP.GT.AND P0, PT, R8, UR8, PT ;  /* 0x0000000808007e2a */ /* 0x004fcc000bf04000 */
[----:B---3--:R-:W-:-:S14]  /*05e0*/  DSETP.LEU.OR P0, PT, R6, UR8, !P0 ;  /* 0x0000000806007e2a */ /* 0x008fdc000c70b400 */
[----:B------:R-:W-:Y:S05]  /*05f0*/  @P0 BRA `(.L_x_33) ;  /* 0x0000000800d00947 */ /* 0x000fea0003800000 */
[----:B------:R-:W-:Y:S01]  /*0600*/  IMAD.MOV.U32 R11, RZ, RZ, R7 ;  /* 0x000000ffff0b7224 */ /* 0x000fe200078e0007 */
[----:B------:R-:W-:Y:S01]  /*0610*/  MOV R10, R6 ;  /* 0x00000006000a7202 */ /* 0x000fe20000000f00 */
[----:B------:R-:W-:Y:S01]  /*0620*/  BSSY.RECONVERGENT B2, `(.L_x_34) ;  /* 0x0000054000027945 */ /* 0x000fe20003800200 */
[----:B------:R-:W-:Y:S02]  /*0630*/  IMAD.MOV.U32 R14, RZ, RZ, -0x3ff ;  /* 0xfffffc01ff0e7424 */ /* 0x000fe400078e00ff */
[----:B------:R-:W-:Y:S01]  /*0640*/  ISETP.GT.AND P0, PT, R11, 0xfffff, PT ;  /* 0x000fffff0b00780c */ /* 0x000fe20003f04270 */
[----:B------:R-:W-:Y:S02]  /*0650*/  IMAD.MOV.U32 R15, RZ, RZ, R11 ;  /* 0x000000ffff0f7224 */ /* 0x000fe400078e000b */
[----:B------:R-:W-:Y:S02]  /*0660*/  IMAD.MOV.U32 R20, RZ, RZ, R10 ;  /* 0x000000ffff147224 */ /* 0x000fe400078e000a */
[----:B------:R-:W-:-:S08]  /*0670*/  IMAD.MOV.U32 R7, RZ, RZ, R9 ;  /* 0x000000ffff077224 */ /* 0x000fd000078e0009 */
[----:B------:R-:W-:Y:S01]  /*0680*/  @!P0 DMUL R10, R10, 1.80143985094819840000e+16 ;  /* 0x435000000a0a8828 */ /* 0x000fe20000000000 */
[----:B------:R-:W-:-:S09]  /*0690*/  @!P0 MOV R14, 0xfffffbcb ;  /* 0xfffffbcb000e8802 */ /* 0x000fd20000000f00 */
[----:B------:R-:W-:Y:S02]  /*06a0*/  @!P0 IMAD.MOV.U32 R15, RZ, RZ, R11 ;  /* 0x000000ffff0f8224 */ /* 0x000fe400078e000b */
[----:B------:R-:W-:Y:S02]  /*06b0*/  @!P0 IMAD.MOV.U32 R20, RZ, RZ, R10 ;  /* 0x000000ffff148224 */ /* 0x000fe400078e000a */
[----:B------:R-:W-:-:S05]  /*06c0*/  VIADD R6, R15, 0xffffffff ;  /* 0xffffffff0f067836 */ /* 0x000fca0000000000 */
[----:B------:R-:W-:Y:S01]  /*06d0*/  ISETP.GT.U32.AND P3, PT, R6, 0x7feffffe, PT ;  /* 0x7feffffe0600780c */ /* 0x000fe20003f64070 */
[----:B------:R-:W-:-:S12]  /*06e0*/  IMAD.MOV.U32 R6, RZ, RZ, R8 ;  /* 0x000000ffff067224 */ /* 0x000fd800078e0008 */
[----:B------:R-:W-:Y:S05]  /*06f0*/  @P3 BRA `(.L_x_35) ;  /* 0x0000000400003947 */ /* 0x000fea0003800000 */
[C---:B------:R-:W-:Y:S01]  /*0700*/  LOP3.LUT R8, R15.reuse, 0xfffff, RZ, 0xc0, !PT ;  /* 0x000fffff0f087812 */ /* 0x040fe200078ec0ff */
[----:B------:R-:W-:Y:S01]  /*0710*/  IMAD.MOV.U32 R18, RZ, RZ, -0x748574fc ;  /* 0x8b7a8b04ff127424 */ /* 0x000fe200078e00ff */
[----:B------:R-:W-:Y:S01]  /*0720*/  UMOV UR8, 0x3ae80f1e ;  /* 0x3ae80f1e00087882 */ /* 0x000fe20000000000 */
[----:B------:R-:W-:Y:S01]  /*0730*/  IMAD.MOV.U32 R19, RZ, RZ, 0x3ed0ee25 ;  /* 0x3ed0ee25ff137424 */ /* 0x000fe200078e00ff */
[----:B------:R-:W-:Y:S01]  /*0740*/  LOP3.LUT R21, R8, 0x3ff00000, RZ, 0xfc, !PT ;  /* 0x3ff0000008157812 */ /* 0x000fe200078efcff */
[----:B------:R-:W-:Y:S01]  /*0750*/  IMAD.MOV.U32 R8, RZ, RZ, RZ ;  /* 0x000000ffff087224 */ /* 0x000fe200078e00ff */
[----:B------:R-:W-:Y:S01]  /*0760*/  UMOV UR9, 0x3eb1380b ;  /* 0x3eb1380b00097882 */ /* 0x000fe20000000000 */
[----:B------:R-:W-:Y:S01]  /*0770*/  LEA.HI R14, R15, R14, RZ, 0xc ;  /* 0x0000000e0f0e7211 */ /* 0x000fe200078f60ff */
[----:B------:R-:W-:Y:S01]  /*0780*/  IMAD.MOV.U32 R15, RZ, RZ, 0x43300000 ;  /* 0x43300000ff0f7424 */ /* 0x000fe200078e00ff */
[----:B------:R-:W-:Y:S01]  /*0790*/  ISETP.GE.U32.AND P0, PT, R21, 0x3ff6a09f, PT ;  /* 0x3ff6a09f1500780c */ /* 0x000fe20003f06070 */
[----:B------:R-:W-:Y:S01]  /*07a0*/  UMOV UR10, 0x80000000 ;  /* 0x80000000000a7882 */ /* 0x000fe20000000000 */
[----:B------:R-:W-:-:S11]  /*07b0*/  UMOV UR11, 0x43300000 ;  /* 0x43300000000b7882 */ /* 0x000fd60000000000 */
[----:B------:R-:W-:Y:S02]  /*07c0*/  @P0 VIADD R9, R21, 0xfff00000 ;  /* 0xfff0000015090836 */ /* 0x000fe40000000000 */
[----:B------:R-:W-:Y:S02]  /*07d0*/  @P0 VIADD R14, R14, 0x1 ;  /* 0x000000010e0e0836 */ /* 0x000fe40000000000 */
[----:B------:R-:W-:-:S03]  /*07e0*/  @P0 IMAD.MOV.U32 R21, RZ, RZ, R9 ;  /* 0x000000ffff150224 */ /* 0x000fc600078e0009 */
[----:B------:R-:W-:-:S03]  /*07f0*/  LOP3.LUT R14, R14, 0x80000000, RZ, 0x3c, !PT ;  /* 0x800000000e0e7812 */ /* 0x000fc600078e3cff */
[C---:B------:R-:W-:Y:S02]  /*0800*/  DADD R16, R20.reuse, 1 ;  /* 0x3ff0000014107429 */ /* 0x040fe40000000000 */
[----:B------:R-:W-:Y:S02]  /*0810*/  DADD R20, R20, -1 ;  /* 0xbff0000014147429 */ /* 0x000fe40000000000 */
[----:B------:R-:W-:Y:S01]  /*0820*/  DADD R14, R14, -UR10 ;  /* 0x8000000a0e0e7e29 */ /* 0x000fe20008000000 */
[----:B------:R-:W-:Y:S01]  /*0830*/  UMOV UR10, 0xfefa39ef ;  /* 0xfefa39ef000a7882 */ /* 0x000fe20000000000 */
[----:B------:R-:W0:Y:S01]  /*0840*/  MUFU.RCP64H R9, R17 ;  /* 0x0000001100097308 */ /* 0x000e220000001800 */
[----:B------:R-:W-:Y:S01]  /*0850*/  UMOV UR11, 0x3fe62e42 ;  /* 0x3fe62e42000b7882 */ /* 0x000fe20000000000 */
[----:B0-----:R-:W-:-:S08]  /*0860*/  DFMA R10, -R16, R8, 1 ;  /* 0x3ff00000100a742b */ /* 0x001fd00000000108 */
[----:B------:R-:W-:-:S08]  /*0870*/  DFMA R10, R10, R10, R10 ;  /* 0x0000000a0a0a722b */ /* 0x000fd0000000000a */
[----:B------:R-:W-:-:S08]  /*0880*/  DFMA R8, R8, R10, R8 ;  /* 0x0000000a0808722b */ /* 0x000fd00000000008 */
[----:B------:R-:W-:-:S08]  /*0890*/  DMUL R10, R20, R8 ;  /* 0x00000008140a7228 */ /* 0x000fd00000000000 */
[----:B------:R-:W-:-:S08]  /*08a0*/  DFMA R10, R20, R8, R10 ;  /* 0x00000008140a722b */ /* 0x000fd0000000000a */
[----:B------:R-:W-:-:S08]  /*08b0*/  DMUL R12, R10, R10 ;  /* 0x0000000a0a0c7228 */ /* 0x000fd00000000000 */
[----:B------:R-:W-:Y:S01]  /*08c0*/  DFMA R16, R12, UR8, R18 ;  /* 0x000000080c107c2b */ /* 0x000fe20008000012 */
[----:B------:R-:W-:Y:S01]  /*08d0*/  UMOV UR8, 0x9f02676f ;  /* 0x9f02676f00087882 */ /* 0x000fe20000000000 */
[----:B------:R-:W-:Y:S01]  /*08e0*/  UMOV UR9, 0x3ef3b266 ;  /* 0x3ef3b26600097882 */ /* 0x000fe20000000000 */
[----:B------:R-:W-:-:S05]  /*08f0*/  DADD R18, R20, -R10 ;  /* 0x0000000014127229 */ /* 0x000fca000000080a */
[----:B------:R-:W-:Y:S01]  /*0900*/  DFMA R16, R12, R16, UR8 ;  /* 0x000000080c107e2b */ /* 0x000fe20008000010 */
[----:B------:R-:W-:Y:S01]  /*0910*/  UMOV UR8, 0xa9ab0956 ;  /* 0xa9ab095600087882 */ /* 0x000fe20000000000 */
[----:B------:R-:W-:Y:S01]  /*0920*/  UMOV UR9, 0x3f1745cb ;  /* 0x3f1745cb00097882 */ /* 0x000fe20000000000 */
[----:B------:R-:W-:-:S05]  /*0930*/  DADD R18, R18, R18 ;  /* 0x0000000012127229 */ /* 0x000fca0000000012 */
[----:B------:R-:W-:Y:S01]  /*0940*/  DFMA R16, R12, R16, UR8 ;  /* 0x000000080c107e2b */ /* 0x000fe20008000010 */
[----:B------:R-:W-:Y:S01]  /*0950*/  UMOV UR8, 0x2d1b5154 ;  /* 0x2d1b515400087882 */ /* 0x000fe20000000000 */
[----:B------:R-:W-:Y:S01]  /*0960*/  UMOV UR9, 0x3f3c71c7 ;  /* 0x3f3c71c700097882 */ /* 0x000fe20000000000 */
[----:B------:R-:W-:Y:S02]  /*0970*/  DFMA R20, R20, -R10, R18 ;  /* 0x8000000a1414722b */ /* 0x000fe40000000012 */
[----:B------:R-:W-:-:S03]  /*0980*/  DFMA R18, R14, UR10, R10 ;  /* 0x0000000a0e127c2b */ /* 0x000fc6000800000a */
[----:B------:R-:W-:Y:S01]  /*0990*/  DFMA R16, R12, R16, UR8 ;  /* 0x000000080c107e2b */ /* 0x000fe20008000010 */
[----:B------:R-:W-:Y:S01]  /*09a0*/  UMOV UR8, 0x923be72d ;  /* 0x923be72d00087882 */ /* 0x000fe20000000000 */
[----:B------:R-:W-:Y:S01]  /*09b0*/  UMOV UR9, 0x3f624924 ;  /* 0x3f62492400097882 */ /* 0x000fe20000000000 */
[----:B------:R-:W-:-:S05]  /*09c0*/  DMUL R20, R8, R20 ;  /* 0x0000001408147228 */ /* 0x000fca0000000000 */
[----:B------:R-:W-:Y:S01]  /*09d0*/  DFMA R16, R12, R16, UR8 ;  /* 0x000000080c107e2b */ /* 0x000fe20008000010 */
[----:B------:R-:W-:Y:S01]  /*09e0*/  UMOV UR8, 0x9999a3c4 ;  /* 0x9999a3c400087882 */ /* 0x000fe20000000000 */
[----:B------:R-:W-:-:S06]  /*09f0*/  UMOV UR9, 0x3f899999 ;  /* 0x3f89999900097882 */ /* 0x000fcc0000000000 */
[----:B------:R-:W-:Y:S01]  /*0a00*/  DFMA R16, R12, R16, UR8 ;  /* 0x000000080c107e2b */ /* 0x000fe20008000010 */
[----:B------:R-:W-:Y:S01]  /*0a10*/  UMOV UR8, 0x55555554 ;  /* 0x5555555400087882 */ /* 0x000fe20000000000 */
[----:B------:R-:W-:-:S06]  /*0a20*/  UMOV UR9, 0x3fb55555 ;  /* 0x3fb5555500097882 */ /* 0x000fcc0000000000 */
[----:B------:R-:W-:Y:S01]  /*0a30*/  DFMA R22, R12, R16, UR8 ;  /* 0x000000080c167e2b */ /* 0x000fe20008000010 */
[----:B------:R-:W-:Y:S01]  /*0a40*/  UMOV UR8, 0xfefa39ef ;  /* 0xfefa39ef00087882 */ /* 0x000fe20000000000 */
[----:B------:R-:W-:Y:S02]  /*0a50*/  UMOV UR9, 0x3fe62e42 ;  /* 0x3fe62e4200097882 */ /* 0x000fe40000000000 */
[----:B------:R-:W-:Y:S01]  /*0a60*/  DFMA R16, R14, -UR8, R18 ;  /* 0x800000080e107c2b */ /* 0x000fe20008000012 */
[----:B------:R-:W-:Y:S01]  /*0a70*/  UMOV UR8, 0x3b39803f ;  /* 0x3b39803f00087882 */ /* 0x000fe20000000000 */
[----:B------:R-:W-:Y:S02]  /*0a80*/  UMOV UR9, 0x3c7abc9e ;  /* 0x3c7abc9e00097882 */ /* 0x000fe40000000000 */
[----:B------:R-:W-:-:S04]  /*0a90*/  DMUL R22, R12, R22 ;  /* 0x000000160c167228 */ /* 0x000fc80000000000 */
[----:B------:R-:W-:-:S04]  /*0aa0*/  DADD R16, -R10, R16 ;  /* 0x000000000a107229 */ /* 0x000fc80000000110 */
[----:B------:R-:W-:-:S08]  /*0ab0*/  DFMA R20, R10, R22, R20 ;  /* 0x000000160a14722b */ /* 0x000fd00000000014 */
[----:B------:R-:W-:-:S08]  /*0ac0*/  DADD R16, R20, -R16 ;  /* 0x0000000014107229 */ /* 0x000fd00000000810 */
[----:B------:R-:W-:-:S08]  /*0ad0*/  DFMA R16, R14, UR8, R16 ;  /* 0x000000080e107c2b */ /* 0x000fd00008000010 */
[----:B------:R-:W-:Y:S01]  /*0ae0*/  DADD R18, R18, R16 ;  /* 0x0000000012127229 */ /* 0x000fe20000000010 */
[----:B------:R-:W-:Y:S10]  /*0af0*/  BRA `(.L_x_36) ;  /* 0x0000000000187947 */ /* 0x000ff40003800000 */
.L_x_35:
[----:B------:R-:W-:Y:S01]  /*0b00*/  MOV R8, 0x0 ;  /* 0x0000000000087802 */ /* 0x000fe20000000f00 */
[----:B------:R-:W-:Y:S01]  /*0b10*/  IMAD.MOV.U32 R9, RZ, RZ, 0x7ff00000 ;  /* 0x7ff00000ff097424 */ /* 0x000fe200078e00ff */
[----:B------:R-:W-:-:S05]  /*0b20*/  LOP3.LUT P0, RZ, R11, 0x7fffffff, RZ, 0xc0, !PT ;  /* 0x7fffffff0bff7812 */ /* 0x000fca000780c0ff */
[----:B------:R-:W-:-:S10]  /*0b30*/  DFMA R8, R10, R8, +INF ;  /* 0x7ff000000a08742b */ /* 0x000fd40000000008 */
[----:B------:R-:W-:Y:S02]  /*0b40*/  FSEL R18, R8, RZ, P0 ;  /* 0x000000ff08127208 */ /* 0x000fe40000000000 */
[----:B------:R-:W-:-:S07]  /*0b50*/  FSEL R19, R9, -QNAN , P0 ;  /* 0xfff0000009137808 */ /* 0x000fce0000000000 */
.L_x_36:
[----:B------:R-:W-:Y:S05]  /*0b60*/  BSYNC.RECONVERGENT B2 ;  /* 0x0000000000027941 */ /* 0x000fea0003800200 */
.L_x_34:
[----:B------:R-:W-:Y:S01]  /*0b70*/  ISETP.GT.AND P0, PT, R7, 0xfffff, PT ;  /* 0x000fffff0700780c */ /* 0x000fe20003f04270 */
[----:B------:R-:W-:Y:S01]  /*0b80*/  IMAD.MOV.U32 R13, RZ, RZ, R7 ;  /* 0x000000ffff0d7224 */ /* 0x000fe200078e0007 */
[----:B------:R-:W-:Y:S01]  /*0b90*/  BSSY.RECONVERGENT B2, `(.L_x_37) ;  /* 0x0000050000027945 */ /* 0x000fe20003800200 */
[----:B------:R-:W-:Y:S02]  /*0ba0*/  IMAD.MOV.U32 R20, RZ, RZ, R6 ;  /* 0x000000ffff147224 */ /* 0x000fe400078e0006 */
[----:B------:R-:W-:-:S08]  /*0bb0*/  IMAD.MOV.U32 R12, RZ, RZ, -0x3ff ;  /* 0xfffffc01ff0c7424 */ /* 0x000fd000078e00ff */
[----:B------:R-:W-:Y:S01]  /*0bc0*/  @!P0 DMUL R6, R6, 1.80143985094819840000e+16 ;  /* 0x4350000006068828 */ /* 0x000fe20000000000 */
[----:B------:R-:W-:-:S09]  /*0bd0*/  @!P0 IMAD.MOV.U32 R12, RZ, RZ, -0x435 ;  /* 0xfffffbcbff0c8424 */ /* 0x000fd200078e00ff */
[----:B------:R-:W-:Y:S02]  /*0be0*/  @!P0 IMAD.MOV.U32 R13, RZ, RZ, R7 ;  /* 0x000000ffff0d8224 */ /* 0x000fe400078e0007 */
[----:B------:R-:W-:Y:S02]  /*0bf0*/  @!P0 IMAD.MOV.U32 R20, RZ, RZ, R6 ;  /* 0x000000ffff148224 */ /* 0x000fe400078e0006 */
[----:B------:R-:W-:-:S05]  /*0c00*/  VIADD R8, R13, 0xffffffff ;  /* 0xffffffff0d087836 */ /* 0x000fca0000000000 */
[----:B------:R-:W-:-:S13]  /*0c10*/  ISETP.GT.U32.AND P3, PT, R8, 0x7feffffe, PT ;  /* 0x7feffffe0800780c */ /* 0x000fda0003f64070 */
        /* <DEDUP_REMOVED lines=13> */
[----:B------:R-:W-:Y:S01]  /*0cf0*/  @P0 IADD3 R7, PT, PT, R21, -0x100000, RZ ;  /* 0xfff0000015070810 */ /* 0x000fe20007ffe0ff */
[----:B------:R-:W-:-:S04]  /*0d00*/  @P0 VIADD R12, R12, 0x1 ;  /* 0x000000010c0c0836 */ /* 0x000fc80000000000 */
[----:B------:R-:W-:Y:S01]  /*0d10*/  @P0 IMAD.MOV.U32 R21, RZ, RZ, R7 ;  /* 0x000000ffff150224 */ /* 0x000fe200078e0007 */
[----:B------:R-:W-:-:S05]  /*0d20*/  LOP3.LUT R12, R12, 0x80000000, RZ, 0x3c, !PT ;  /* 0x800000000c0c7812 */ /* 0x000fca00078e3cff */
        /* <DEDUP_REMOVED lines=48> */
.L_x_38:
[----:B------:R-:W-:Y:S01]  /*1030*/  IMAD.MOV.U32 R8, RZ, RZ, 0x0 ;  /* 0x00000000ff087424 */ /* 0x000fe200078e00ff */
[----:B------:R-:W-:Y:S01]  /*1040*/  LOP3.LUT P0, RZ, R7, 0x7fffffff, RZ, 0xc0, !PT ;  /* 0x7fffffff07ff7812 */ /* 0x000fe2000780c0ff */
[----:B------:R-:W-:-:S06]  /*1050*/  IMAD.MOV.U32 R9, RZ, RZ, 0x7ff00000 ;  /* 0x7ff00000ff097424 */ /* 0x000fcc00078e00ff */
[----:B------:R-:W-:-:S10]  /*1060*/  DFMA R8, R6, R8, +INF ;  /* 0x7ff000000608742b */ /* 0x000fd40000000008 */
[----:B------:R-:W-:Y:S02]  /*1070*/  FSEL R14, R8, RZ, P0 ;  /* 0x000000ff080e7208 */ /* 0x000fe40000000000 */
[----:B------:R-:W-:-:S07]  /*1080*/  FSEL R15, R9, -QNAN , P0 ;  /* 0xfff00000090f7808 */ /* 0x000fce0000000000 */
.L_x_39:
[----:B------:R-:W-:Y:S05]  /*1090*/  BSYNC.RECONVERGENT B2 ;  /* 0x0000000000027941 */ /* 0x000fea0003800200 */
.L_x_37:
[----:B------:R-:W0:Y:S01]  /*10a0*/  S2R R7, SR_CgaCtaId ;  /* 0x0000000000077919 */ /* 0x000e220000008800 */
[----:B------:R-:W-:Y:S01]  /*10b0*/  DADD R14, -R14, R18 ;  /* 0x000000000e0e7229 */ /* 0x000fe20000000112 */
[----:B------:R-:W-:-:S04]  /*10c0*/  MOV R6, 0x400 ;  /* 0x0000040000067802 */ /* 0x000fc80000000f00 */
[----:B------:R-:W-:-:S03]  /*10d0*/  IADD3 R6, PT, PT, R6, 0x10, RZ ;  /* 0x0000001006067810 */ /* 0x000fc60007ffe0ff */
[----:B------:R-:W-:Y:S01]  /*10e0*/  DMUL R14, R14, 0.5 ;  /* 0x3fe000000e0e7828 */ /* 0x000fe20000000000 */
[----:B0-----:R-:W-:-:S10]  /*10f0*/  LEA R7, R7, R6, 0x18 ;  /* 0x0000000607077211 */ /* 0x001fd400078ec0ff */
.L_x_40:
[----:B------:R-:W0:Y:S02]  /*1100*/  LDS.64 R8, [R7] ;  /* 0x0000000007087984 */ /* 0x000e240000000a00 */
[----:B0-----:R-:W-:-:S07]  /*1110*/  DADD R10, R14, R8 ;  /* 0x000000000e0a7229 */ /* 0x001fce0000000008 */
[----:B------:R-:W0:Y:S02]  /*1120*/  ATOMS.CAST.SPIN.64 P0, [R7], R8, R10 ;  /* 0x000000080700758d */ /* 0x000e24000180040a */
[----:B0-----:R-:W-:Y:S05]  /*1130*/  @!P0 BRA `(.L_x_40) ;  /* 0xfffffffc00f08947 */ /* 0x001fea000383ffff */
.L_x_33:
[----:B------:R-:W-:Y:S05]  /*1140*/  BSYNC.RECONVERGENT B0 ;  /* 0x0000000000007941 */ /* 0x000fea0003800200 */
.L_x_32:
[----:B------:R-:W-:Y:S05]  /*1150*/  @!P2 BRA `(.L_x_41) ;  /* 0xfffffff000e4a947 */ /* 0x000fea000383ffff */
.L_x_31:
[----:B------:R-:W-:Y:S05]  /*1160*/  BSYNC B1 ;  /* 0x0000000000017941 */ /* 0x000fea0003800000 */
.L_x_30:
[----:B------:R-:W-:Y:S05]  /*1170*/  @P1 BRA `(.L_x_42) ;  /* 0xffffffec00ec1947 */ /* 0x000fea000383ffff */
.L_x_20:
[----:B------:R-:W-:Y:S05]  /*1180*/  WARPSYNC.ALL ;  /* 0x0000000000007948 */ /* 0x000fea0003800000 */
[----:B------:R-:W-:Y:S01]  /*1190*/  BAR.SYNC.DEFER_BLOCKING 0x0 ;  /* 0x0000000000007b1d */ /* 0x000fe20000010000 */
[----:B------:R-:W-:-:S13]  /*11a0*/  ISETP.NE.AND P0, PT, R2, RZ, PT ;  /* 0x000000ff0200720c */ /* 0x000fda0003f05270 */
[----:B------:R-:W-:Y:S05]  /*11b0*/  @P0 EXIT ;  /* 0x000000000000094d */ /* 0x000fea0003800000 */
[----:B------:R-:W1:Y:S01]  /*11c0*/  LDCU UR4, c[0x0][0x3c4] ;  /* 0x00007880ff0477ac */ /* 0x000e620008000800 */
[----:B------:R-:W2:Y:S01]  /*11d0*/  S2UR UR5, SR_CgaCtaId ;  /* 0x00000000000579c3 */ /* 0x000ea20000008800 */
[----:B------:R-:W-:Y:S01]  /*11e0*/  IMAD.MOV.U32 R2, RZ, RZ, 0x1 ;  /* 0x00000001ff027424 */ /* 0x000fe200078e00ff */
[----:B-1----:R-:W0:Y:S01]  /*11f0*/  I2F.F64 R6, UR4 ;  /* 0x0000000400067d12 */ /* 0x002e220008201c00 */
[----:B------:R-:W-:Y:S02]  /*1200*/  UMOV UR4, 0x400 ;  /* 0x0000040000047882 */ /* 0x000fe40000000000 */
[----:B--2---:R-:W-:-:S05]  /*1210*/  ULEA UR4, UR5, UR4, 0x18 ;  /* 0x0000000405047291 */ /* 0x004fca000f8ec0ff */
[----:B0-----:R-:W0:Y:S04]  /*1220*/  MUFU.RCP64H R3, R7 ;  /* 0x0000000700037308 */ /* 0x001e280000001800 */
[----:B------:R-:W1:Y:S01]  /*1230*/  LDS.64 R4, [UR4] ;  /* 0x00000004ff047984 */ /* 0x000e620008000a00 */
[----:B0-----:R-:W-:-:S08]  /*1240*/  DFMA R8, -R6, R2, 1 ;  /* 0x3ff000000608742b */ /* 0x001fd00000000102 */
[----:B------:R-:W-:-:S08]  /*1250*/  DFMA R8, R8, R8, R8 ;  /* 0x000000080808722b */ /* 0x000fd00000000008 */
[----:B------:R-:W-:-:S08]  /*1260*/  DFMA R8, R2, R8, R2 ;  /* 0x000000080208722b */ /* 0x000fd00000000002 */
[----:B------:R-:W-:Y:S01]  /*1270*/  DFMA R2, -R6, R8, 1 ;  /* 0x3ff000000602742b */ /* 0x000fe20000000108 */
[----:B-1----:R-:W-:-:S07]  /*1280*/  FSETP.GEU.AND P1, PT, |R5|, 6.5827683646048100446e-37, PT ;  /* 0x036000000500780b */ /* 0x002fce0003f2e200 */
[----:B------:R-:W-:-:S08]  /*1290*/  DFMA R2, R8, R2, R8 ;  /* 0x000000020802722b */ /* 0x000fd00000000008 */
[----:B------:R-:W-:-:S08]  /*12a0*/  DMUL R8, R4, R2 ;  /* 0x0000000204087228 */ /* 0x000fd00000000000 */
[----:B------:R-:W-:-:S08]  /*12b0*/  DFMA R10, -R6, R8, R4 ;  /* 0x00000008060a722b */ /* 0x000fd00000000104 */
[----:B------:R-:W-:-:S10]  /*12c0*/  DFMA R2, R2, R10, R8 ;  /* 0x0000000a0202722b */ /* 0x000fd40000000008 */
[----:B------:R-:W-:-:S05]  /*12d0*/  FFMA R8, RZ, R7, R3 ;  /* 0x00000007ff087223 */ /* 0x000fca0000000003 */
[----:B------:R-:W-:-:S13]  /*12e0*/  FSETP.GT.AND P0, PT, |R8|, 1.469367938527859385e-39, PT ;  /* 0x001000000800780b */ /* 0x000fda0003f04200 */
[----:B------:R-:W-:Y:S05]  /*12f0*/  @P0 BRA P1, `(.L_x_43) ;  /* 0x0000000000100947 */ /* 0x000fea0000800000 */
[----:B------:R-:W-:Y:S01]  /*1300*/  IMAD.MOV.U32 R10, RZ, RZ, R6 ;  /* 0x000000ffff0a7224 */ /* 0x000fe200078e0006 */
[----:B------:R-:W-:Y:S01]  /*1310*/  MOV R12, 0x1340 ;  /* 0x00001340000c7802 */ /* 0x000fe20000000f00 */
[----:B------:R-:W-:-:S07]  /*1320*/  IMAD.MOV.U32 R11, RZ, RZ, R7 ;  /* 0x000000ffff0b7224 */ /* 0x000fce00078e0007 */
[----:B------:R-:W-:Y:S05]  /*1330*/  CALL.REL.NOINC `($__internal_0_$__cuda_sm20_div_rn_f64_full) ;  /* 0x0000000000f07944 */ /* 0x000fea0003c00000 */
.L_x_43:
[----:B------:R-:W0:Y:S01]  /*1340*/  S2UR UR5, SR_CgaCtaId ;  /* 0x00000000000579c3 */ /* 0x000e220000008800 */
[----:B------:R-:W1:Y:S01]  /*1350*/  MUFU.RCP64H R5, R7 ;  /* 0x0000000700057308 */ /* 0x000e620000001800 */
[----:B------:R-:W-:Y:S01]  /*1360*/  UMOV UR4, 0x400 ;  /* 0x0000040000047882 */ /* 0x000fe20000000000 */
[----:B------:R-:W-:-:S06]  /*1370*/  IMAD.MOV.U32 R4, RZ, RZ, 0x1 ;  /* 0x00000001ff047424 */ /* 0x000fcc00078e00ff */
[----:B-1----:R-:W-:Y:S01]  /*1380*/  DFMA R10, -R6, R4, 1 ;  /* 0x3ff00000060a742b */ /* 0x002fe20000000104 */
[----:B0-----:R-:W-:-:S07]  /*1390*/  ULEA UR4, UR5, UR4, 0x18 ;  /* 0x0000000405047291 */ /* 0x001fce000f8ec0ff */
[----:B------:R-:W-:Y:S02]  /*13a0*/  DFMA R10, R10, R10, R10 ;  /* 0x0000000a0a0a722b */ /* 0x000fe4000000000a */
[----:B------:R-:W0:Y:S06]  /*13b0*/  LDS.64 R8, [UR4+0x8] ;  /* 0x00000804ff087984 */ /* 0x000e2c0008000a00 */
[----:B------:R-:W-:Y:S02]  /*13c0*/  DFMA R4, R4, R10, R4 ;  /* 0x0000000a0404722b */ /* 0x000fe40000000004 */
[----:B------:R-:W1:Y:S06]  /*13d0*/  LDC.64 R10, c[0x0][0x3a8] ;  /* 0x0000ea00ff0a7b82 */ /* 0x000e6c0000000a00 */
[----:B------:R-:W-:-:S08]  /*13e0*/  DFMA R12, -R6, R4, 1 ;  /* 0x3ff00000060c742b */ /* 0x000fd00000000104 */
[----:B------:R-:W-:Y:S01]  /*13f0*/  DFMA R14, R4, R12, R4 ;  /* 0x0000000c040e722b */ /* 0x000fe20000000004 */
[----:B-1----:R-:W-:-:S05]  /*1400*/  IMAD.WIDE.U32 R10, R0, 0x8, R10 ;  /* 0x00000008000a7825 */ /* 0x002fca00078e000a */
[----:B------:R1:W-:Y:S02]  /*1410*/  STG.E.64 desc[UR6][R10.64], R2 ;  /* 0x000000020a007986 */ /* 0x0003e4000c101b06 */
[----:B0-----:R-:W-:Y:S01]  /*1420*/  DMUL R4, R14, R8 ;  /* 0x000000080e047228 */ /* 0x001fe20000000000 */
[----:B------:R-:W-:-:S07]  /*1430*/  FSETP.GEU.AND P1, PT, |R9|, 6.5827683646048100446e-37, PT ;  /* 0x036000000900780b */ /* 0x000fce0003f2e200 */
[----:B------:R-:W-:-:S08]  /*1440*/  DFMA R12, -R6, R4, R8 ;  /* 0x00000004060c722b */ /* 0x000fd00000000108 */
[----:B------:R-:W-:-:S10]  /*1450*/  DFMA R4, R14, R12, R4 ;  /* 0x0000000c0e04722b */ /* 0x000fd40000000004 */
[----:B------:R-:W-:-:S05]  /*1460*/  FFMA R12, RZ, R7, R5 ;  /* 0x00000007ff0c7223 */ /* 0x000fca0000000005 */
[----:B------:R-:W-:-:S13]  /*1470*/  FSETP.GT.AND P0, PT, |R12|, 1.469367938527859385e-39, PT ;  /* 0x001000000c00780b */ /* 0x000fda0003f04200 */
[----:B-1----:R-:W-:Y:S05]  /*1480*/  @P0 BRA P1, `(.L_x_44) ;  /* 0x0000000000200947 */ /* 0x002fea0000800000 */
[----:B------:R-:W-:Y:S01]  /*1490*/  IMAD.MOV.U32 R4, RZ, RZ, R8 ;  /* 0x000000ffff047224 */ /* 0x000fe200078e0008 */
[----:B------:R-:W-:Y:S01]  /*14a0*/  MOV R12, 0x14f0 ;  /* 0x000014f0000c7802 */ /* 0x000fe20000000f00 */
[----:B------:R-:W-:Y:S02]  /*14b0*/  IMAD.MOV.U32 R5, RZ, RZ, R9 ;  /* 0x000000ffff057224 */ /* 0x000fe400078e0009 */
[----:B------:R-:W-:Y:S02]  /*14c0*/  IMAD.MOV.U32 R10, RZ, RZ, R6 ;  /* 0x000000ffff0a7224 */ /* 0x000fe400078e0006 */
[----:B------:R-:W-:-:S07]  /*14d0*/  IMAD.MOV.U32 R11, RZ, RZ, R7 ;  /* 0x000000ffff0b7224 */ /* 0x000fce00078e0007 */
[----:B------:R-:W-:Y:S05]  /*14e0*/  CALL.REL.NOINC `($__internal_0_$__cuda_sm20_div_rn_f64_full) ;  /* 0x0000000000847944 */ /* 0x000fea0003c00000 */
[----:B------:R-:W-:Y:S01]  /*14f0*/  MOV R4, R2 ;  /* 0x0000000200047202 */ /* 0x000fe20000000f00 */
[----:B------:R-:W-:-:S07]  /*1500*/  IMAD.MOV.U32 R5, RZ, RZ, R3 ;  /* 0x000000ffff057224 */ /* 0x000fce00078e0003 */
.L_x_44:
        /* <DEDUP_REMOVED lines=27> */
.L_x_45:
[----:B------:R-:W0:Y:S02]  /*16c0*/  LDC.64 R4, c[0x0][0x3b8] ;  /* 0x0000ee00ff047b82 */ /* 0x000e240000000a00 */
[----:B0-----:R-:W-:-:S05]  /*16d0*/  IMAD.WIDE.U32 R4, R0, 0x8, R4 ;  /* 0x0000000800047825 */ /* 0x001fca00078e0004 */
[----:B------:R-:W-:Y:S01]  /*16e0*/  STG.E.64 desc[UR6][R4.64], R2 ;  /* 0x0000000204007986 */ /* 0x000fe2000c101b06 */
[----:B------:R-:W-:Y:S05]  /*16f0*/  EXIT ;  /* 0x000000000000794d */ /* 0x000fea0003800000 */
        .weak           $__internal_0_$__cuda_sm20_div_rn_f64_full
        .type           $__internal_0_$__cuda_sm20_div_rn_f64_full,@function
        .size           $__internal_0_$__cuda_sm20_div_rn_f64_full,(.L_x_128 - $__internal_0_$__cuda_sm20_div_rn_f64_full)
$__internal_0_$__cuda_sm20_div_rn_f64_full:
[C---:B------:R-:W-:Y:S01]  /*1700*/  FSETP.GEU.AND P0, PT, |R11|.reuse, 1.469367938527859385e-39, PT ;  /* 0x001000000b00780b */ /* 0x040fe20003f0e200 */
[----:B------:R-:W-:Y:S01]  /*1710*/  IMAD.MOV.U32 R14, RZ, RZ, 0x1 ;  /* 0x00000001ff0e7424 */ /* 0x000fe200078e00ff */
[C---:B------:R-:W-:Y:S02]  /*1720*/  LOP3.LUT R8, R11.reuse, 0x800fffff, RZ, 0xc0, !PT ;  /* 0x800fffff0b087812 */ /* 0x040fe400078ec0ff */
[----:B------:R-:W-:Y:S02]  /*1730*/  LOP3.LUT R17, R11, 0x7ff00000, RZ, 0xc0, !PT ;  /* 0x7ff000000b117812 */ /* 0x000fe400078ec0ff */
[----:B------:R-:W-:Y:S01]  /*1740*/  LOP3.LUT R9, R8, 0x3ff00000, RZ, 0xfc, !PT ;  /* 0x3ff0000008097812 */ /* 0x000fe200078efcff */
[----:B------:R-:W-:Y:S01]  /*1750*/  IMAD.MOV.U32 R8, RZ, RZ, R10 ;  /* 0x000000ffff087224 */ /* 0x000fe200078e000a */
[----:B------:R-:W-:Y:S02]  /*1760*/  LOP3.LUT R16, R5, 0x7ff00000, RZ, 0xc0, !PT ;  /* 0x7ff0000005107812 */ /* 0x000fe400078ec0ff */
[----:B------:R-:W-:-:S02]  /*1770*/  MOV R13, 0x1ca00000 ;  /* 0x1ca00000000d7802 */ /* 0x000fc40000000f00 */
[----:B------:R-:W-:Y:S01]  /*1780*/  ISETP.GE.U32.AND P1, PT, R16, R17, PT ;  /* 0x000000111000720c */ /* 0x000fe20003f26070 */
[----:B------:R-:W-:Y:S01]  /*1790*/  @!P0 DMUL R8, R10, 8.98846567431157953865e+307 ;  /* 0x7fe000000a088828 */ /* 0x000fe20000000000 */
[----:B------:R-:W-:-:S05]  /*17a0*/  IMAD.MOV.U32 R23, RZ, RZ, R16 ;  /* 0x000000ffff177224 */ /* 0x000fca00078e0010 */
[----:B------:R-:W0:Y:S02]  /*17b0*/  MUFU.RCP64H R15, R9 ;  /* 0x00000009000f7308 */ /* 0x000e240000001800 */
[----:B0-----:R-:W-:-:S08]  /*17c0*/  DFMA R2, R14, -R8, 1 ;  /* 0x3ff000000e02742b */ /* 0x001fd00000000808 */
[----:B------:R-:W-:-:S08]  /*17d0*/  DFMA R2, R2, R2, R2 ;  /* 0x000000020202722b */ /* 0x000fd00000000002 */
[----:B------:R-:W-:Y:S01]  /*17e0*/  DFMA R14, R14, R2, R14 ;  /* 0x000000020e0e722b */ /* 0x000fe2000000000e */
[----:B------:R-:W-:Y:S01]  /*17f0*/  SEL R3, R13, 0x63400000, !P1 ;  /* 0x634000000d037807 */ /* 0x000fe20004800000 */
[----:B------:R-:W-:Y:S01]  /*1800*/  IMAD.MOV.U32 R2, RZ, RZ, R4 ;  /* 0x000000ffff027224 */ /* 0x000fe200078e0004 */
[----:B------:R-:W-:Y:S02]  /*1810*/  FSETP.GEU.AND P1, PT, |R5|, 1.469367938527859385e-39, PT ;  /* 0x001000000500780b */ /* 0x000fe40003f2e200 */
[----:B------:R-:W-:-:S03]  /*1820*/  LOP3.LUT R3, R3, 0x800fffff, R5, 0xf8, !PT ;  /* 0x800fffff03037812 */ /* 0x000fc600078ef805 */
[----:B------:R-:W-:-:S08]  /*1830*/  DFMA R18, R14, -R8, 1 ;  /* 0x3ff000000e12742b */ /* 0x000fd00000000808 */
[----:B------:R-:W-:Y:S01]  /*1840*/  DFMA R14, R14, R18, R14 ;  /* 0x000000120e0e722b */ /* 0x000fe2000000000e */
[----:B------:R-:W-:Y:S10]  /*1850*/  @P1 BRA `(.L_x_46) ;  /* 0x0000000000201947 */ /* 0x000ff40003800000 */
[----:B------:R-:W-:Y:S01]  /*1860*/  LOP3.LUT R19, R11, 0x7ff00000, RZ, 0xc0, !PT ;  /* 0x7ff000000b137812 */ /* 0x000fe200078ec0ff */
[----:B------:R-:W-:-:S03]  /*1870*/  IMAD.MOV.U32 R18, RZ, RZ, RZ ;  /* 0x000000ffff127224 */ /* 0x000fc600078e00ff */
[----:B------:R-:W-:-:S04]  /*1880*/  ISETP.GE.U32.AND P1, PT, R16, R19, PT ;  /* 0x000000131000720c */ /* 0x000fc80003f26070 */
[----:B------:R-:W-:-:S04]  /*1890*/  SEL R19, R13, 0x63400000, !P1 ;  /* 0x634000000d137807 */ /* 0x000fc80004800000 */
[----:B------:R-:W-:-:S04]  /*18a0*/  LOP3.LUT R19, R19, 0x80000000, R5, 0xf8, !PT ;  /* 0x8000000013137812 */ /* 0x000fc800078ef805 */
[----:B------:R-:W-:-:S06]  /*18b0*/  LOP3.LUT R19, R19, 0x100000, RZ, 0xfc, !PT ;  /* 0x0010000013137812 */ /* 0x000fcc00078efcff */
[----:B------:R-:W-:-:S10]  /*18c0*/  DFMA R2, R2, 2, -R18 ;  /* 0x400000000202782b */ /* 0x000fd40000000812 */
[----:B------:R-:W-:-:S07]  /*18d0*/  LOP3.LUT R23, R3, 0x7ff00000, RZ, 0xc0, !PT ;  /* 0x7ff0000003177812 */ /* 0x000fce00078ec0ff */
.L_x_46:
[----:B------:R-:W-:Y:S01]  /*18e0*/  IMAD.MOV.U32 R22, RZ, RZ, R17 ;  /* 0x000000ffff167224 */ /* 0x000fe200078e0011 */
[----:B------:R-:W-:Y:S01]  /*18f0*/  @!P0 LOP3.LUT R22, R9, 0x7ff00000, RZ, 0xc0, !PT ;  /* 0x7ff0000009168812 */ /* 0x000fe200078ec0ff */
[----:B------:R-:W-:Y:S01]  /*1900*/  VIADD R17, R23, 0xffffffff ;  /* 0xffffffff17117836 */ /* 0x000fe20000000000 */
[----:B------:R-:W-:-:S03]  /*1910*/  DMUL R18, R14, R2 ;  /* 0x000000020e127228 */ /* 0x000fc60000000000 */
[----:B------:R-:W-:Y:S01]  /*1920*/  VIADD R24, R22, 0xffffffff ;  /* 0xffffffff16187836 */ /* 0x000fe20000000000 */
[----:B------:R-:W-:-:S04]  /*1930*/  ISETP.GT.U32.AND P0, PT, R17, 0x7feffffe, PT ;  /* 0x7feffffe1100780c */ /* 0x000fc80003f04070 */
[----:B------:R-:W-:Y:S01]  /*1940*/  ISETP.GT.U32.OR P0, PT, R24, 0x7feffffe, P0 ;  /* 0x7feffffe1800780c */ /* 0x000fe20000704470 */
[----:B------:R-:W-:-:S08]  /*1950*/  DFMA R20, R18, -R8, R2 ;  /* 0x800000081214722b */ /* 0x000fd00000000002 */
[----:B------:R-:W-:-:S04]  /*1960*/  DFMA R14, R14, R20, R18 ;  /* 0x000000140e0e722b */ /* 0x000fc80000000012 */
[----:B------:R-:W-:Y:S07]  /*1970*/  @P0 BRA `(.L_x_47) ;  /* 0x00000000006c0947 */ /* 0x000fee0003800000 */
[----:B------:R-:W-:-:S04]  /*1980*/  LOP3.LUT R5, R11, 0x7ff00000, RZ, 0xc0, !PT ;  /* 0x7ff000000b057812 */ /* 0x000fc800078ec0ff */
[CC--:B------:R-:W-:Y:S02]  /*1990*/  VIADDMNMX R4, R16.reuse, -R5.reuse, 0xb9600000, !PT ;  /* 0xb960000010047446 */ /* 0x0c0fe40007800905 */
[----:B------:R-:W-:Y:S02]  /*19a0*/  ISETP.GE.U32.AND P0, PT, R16, R5, PT ;  /* 0x000000051000720c */ /* 0x000fe40003f06070 */
[----:B------:R-:W-:Y:S02]  /*19b0*/  VIMNMX R4, PT, PT, R4, 0x46a00000, PT ;  /* 0x46a0000004047848 */ /* 0x000fe40003fe0100 */
[----:B------:R-:W-:-:S05]  /*19c0*/  SEL R13, R13, 0x63400000, !P0 ;  /* 0x634000000d0d7807 */ /* 0x000fca0004000000 */
[----:B------:R-:W-:Y:S02]  /*19d0*/  IMAD.IADD R13, R4, 0x1, -R13 ;  /* 0x00000001040d7824 */ /* 0x000fe400078e0a0d */
[----:B------:R-:W-:-:S03]  /*19e0*/  IMAD.MOV.U32 R4, RZ, RZ, RZ ;  /* 0x000000ffff047224 */ /* 0x000fc600078e00ff */
[----:B------:R-:W-:-:S06]  /*19f0*/  IADD3 R5, PT, PT, R13, 0x7fe00000, RZ ;  /* 0x7fe000000d057810 */ /* 0x000fcc0007ffe0ff */
[----:B------:R-:W-:-:S10]  /*1a00*/  DMUL R16, R14, R4 ;  /* 0x000000040e107228 */ /* 0x000fd40000000000 */
[----:B------:R-:W-:-:S13]  /*1a10*/  FSETP.GTU.AND P0, PT, |R17|, 1.469367938527859385e-39, PT ;  /* 0x001000001100780b */ /* 0x000fda0003f0c200 */
[----:B------:R-:W-:Y:S05]  /*1a20*/  @P0 BRA `(.L_x_48) ;  /* 0x0000000000940947 */ /* 0x000fea0003800000 */
[----:B------:R-:W-:Y:S01]  /*1a30*/  DFMA R2, R14, -R8, R2 ;  /* 0x800000080e02722b */ /* 0x000fe20000000002 */
[----:B------:R-:W-:-:S09]  /*1a40*/  IMAD.MOV.U32 R4, RZ, RZ, RZ ;  /* 0x000000ffff047224 */ /* 0x000fd200078e00ff */
[C---:B------:R-:W-:Y:S02]  /*1a50*/  FSETP.NEU.AND P0, PT, R3.reuse, RZ, PT ;  /* 0x000000ff0300720b */ /* 0x040fe40003f0d000 */
[----:B------:R-:W-:-:S04]  /*1a60*/  LOP3.LUT R11, R3, 0x80000000, R11, 0x48, !PT ;  /* 0x80000000030b7812 */ /* 0x000fc800078e480b */
[----:B------:R-:W-:-:S07]  /*1a70*/  LOP3.LUT R5, R11, R5, RZ, 0xfc, !PT ;  /* 0x000000050b057212 */ /* 0x000fce00078efcff */
[----:B------:R-:W-:Y:S05]  /*1a80*/  @!P0 BRA `(.L_x_48) ;  /* 0x00000000007c8947 */ /* 0x000fea0003800000 */
[----:B------:R-:W-:Y:S01]  /*1a90*/  IMAD.MOV R3, RZ, RZ, -R13 ;  /* 0x000000ffff037224 */ /* 0x000fe200078e0a0d */
[----:B------:R-:W-:Y:S01]  /*1aa0*/  DMUL.RP R4, R14, R4 ;  /* 0x000000040e047228 */ /* 0x000fe20000008000 */
[----:B------:R-:W-:-:S06]  /*1ab0*/  IMAD.MOV.U32 R2, RZ, RZ, RZ ;  /* 0x000000ffff027224 */ /* 0x000fcc00078e00ff */
[----:B------:R-:W-:-:S03]  /*1ac0*/  DFMA R2, R16, -R2, R14 ;  /* 0x800000021002722b */ /* 0x000fc6000000000e */
[----:B------:R-:W-:-:S03]  /*1ad0*/  LOP3.LUT R11, R5, R11, RZ, 0x3c, !PT ;  /* 0x0000000b050b7212 */ /* 0x000fc600078e3cff */
[----:B------:R-:W-:-:S04]  /*1ae0*/  IADD3 R2, PT, PT, -R13, -0x43300000, RZ ;  /* 0xbcd000000d027810 */ /* 0x000fc80007ffe1ff */
[----:B------:R-:W-:-:S04]  /*1af0*/  FSETP.NEU.AND P0, PT, |R3|, R2, PT ;  /* 0x000000020300720b */ /* 0x000fc80003f0d200 */
[----:B------:R-:W-:Y:S02]  /*1b00*/  FSEL R16, R4, R16, !P0 ;  /* 0x0000001004107208 */ /* 0x000fe40004000000 */
[----:B------:R-:W-:Y:S01]  /*1b10*/  FSEL R17, R11, R17, !P0 ;  /* 0x000000110b117208 */ /* 0x000fe20004000000 */
[----:B------:R-:W-:Y:S06]  /*1b20*/  BRA `(.L_x_48) ;  /* 0x0000000000547947 */ /* 0x000fec0003800000 */
.L_x_47:
[----:B------:R-:W-:-:S14]  /*1b30*/  DSETP.NAN.AND P0, PT, R4, R4, PT ;  /* 0x000000040400722a */ /* 0x000fdc0003f08000 */
[----:B------:R-:W-:Y:S05]  /*1b40*/  @P0 BRA `(.L_x_49) ;  /* 0x0000000000440947 */ /* 0x000fea0003800000 */
[----:B------:R-:W-:-:S14]  /*1b50*/  DSETP.NAN.AND P0, PT, R10, R10, PT ;  /* 0x0000000a0a00722a */ /* 0x000fdc0003f08000 */
[----:B------:R-:W-:Y:S05]  /*1b60*/  @P0 BRA `(.L_x_50) ;  /* 0x0000000000300947 */ /* 0x000fea0003800000 */
[----:B------:R-:W-:Y:S01]  /*1b70*/  ISETP.NE.AND P0, PT, R23, R22, PT ;  /* 0x000000161700720c */ /* 0x000fe20003f05270 */
[----:B------:R-:W-:Y:S02]  /*1b80*/  IMAD.MOV.U32 R16, RZ, RZ, 0x0 ;  /* 0x00000000ff107424 */ /* 0x000fe400078e00ff */
[----:B------:R-:W-:-:S10]  /*1b90*/  IMAD.MOV.U32 R17, RZ, RZ, -0x80000 ;  /* 0xfff80000ff117424 */ /* 0x000fd400078e00ff */
[----:B------:R-:W-:Y:S05]  /*1ba0*/  @!P0 BRA `(.L_x_48) ;  /* 0x0000000000348947 */ /* 0x000fea0003800000 */
[----:B------:R-:W-:Y:S02]  /*1bb0*/  ISETP.NE.AND P0, PT, R23, 0x7ff00000, PT ;  /* 0x7ff000001700780c */ /* 0x000fe40003f05270 */
[----:B------:R-:W-:Y:S02]  /*1bc0*/  LOP3.LUT R17, R5, 0x80000000, R11, 0x48, !PT ;  /* 0x8000000005117812 */ /* 0x000fe400078e480b */
[----:B------:R-:W-:-:S13]  /*1bd0*/  ISETP.EQ.OR P0, PT, R22, RZ, !P0 ;  /* 0x000000ff1600720c */ /* 0x000fda0004702670 */
[----:B------:R-:W-:Y:S01]  /*1be0*/  @P0 LOP3.LUT R2, R17, 0x7ff00000, RZ, 0xfc, !PT ;  /* 0x7ff0000011020812 */ /* 0x000fe200078efcff */
[----:B------:R-:W-:Y:S01]  /*1bf0*/  @!P0 IMAD.MOV.U32 R16, RZ, RZ, RZ ;  /* 0x000000ffff108224 */ /* 0x000fe200078e00ff */
[----:B------:R-:W-:-:S03]  /*1c00*/  @P0 MOV R16, RZ ;  /* 0x000000ff00100202 */ /* 0x000fc60000000f00 */
[----:B------:R-:W-:Y:S01]  /*1c10*/  @P0 IMAD.MOV.U32 R17, RZ, RZ, R2 ;  /* 0x000000ffff110224 */ /* 0x000fe200078e0002 */
[----:B------:R-:W-:Y:S06]  /*1c20*/  BRA `(.L_x_48) ;  /* 0x0000000000147947 */ /* 0x000fec0003800000 */
.L_x_50:
[----:B------:R-:W-:Y:S01]  /*1c30*/  LOP3.LUT R17, R11, 0x80000, RZ, 0xfc, !PT ;  /* 0x000800000b117812 */ /* 0x000fe200078efcff */
[----:B------:R-:W-:Y:S01]  /*1c40*/  IMAD.MOV.U32 R16, RZ, RZ, R10 ;  /* 0x000000ffff107224 */ /* 0x000fe200078e000a */
[----:B------:R-:W-:Y:S06]  /*1c50*/  BRA `(.L_x_48) ;  /* 0x0000000000087947 */ /* 0x000fec0003800000 */
.L_x_49:
[----:B------:R-:W-:Y:S01]  /*1c60*/  LOP3.LUT R17, R5, 0x80000, RZ, 0xfc, !PT ;  /* 0x0008000005117812 */ /* 0x000fe200078efcff */
[----:B------:R-:W-:-:S07]  /*1c70*/  IMAD.MOV.U32 R16, RZ, RZ, R4 ;  /* 0x000000ffff107224 */ /* 0x000fce00078e0004 */
.L_x_48:
[----:B------:R-:W-:Y:S02]  /*1c80*/  IMAD.MOV.U32 R13, RZ, RZ, 0x0 ;  /* 0x00000000ff0d7424 */ /* 0x000fe400078e00ff */
[----:B------:R-:W-:Y:S02]  /*1c90*/  IMAD.MOV.U32 R2, RZ, RZ, R16 ;  /* 0x000000ffff027224 */ /* 0x000fe400078e0010 */
[----:B------:R-:W-:Y:S01]  /*1ca0*/  IMAD.MOV.U32 R3, RZ, RZ, R17 ;  /* 0x000000ffff037224 */ /* 0x000fe200078e0011 */
[----:B------:R-:W-:Y:S06]  /*1cb0*/  RET.REL.NODEC R12 `(_Z18compute_efe_kernelPKdS0_S0_S0_S0_PdS1_S1_iiii) ;  /* 0xffffffe00cd07950 */ /* 0x000fec0003c3ffff */
.L_x_51:
        /* <DEDUP_REMOVED lines=12> */
.L_x_128:


//--------------------- .text._Z27predict_observations_kernelPKdS0_S0_S0_PdS1_iiii --------------------------
	.section	.text._Z27predict_observations_kernelPKdS0_S0_S0_PdS1_iiii,"ax",@progbits
	.align	128
        .global         _Z27predict_observations_kernelPKdS0_S0_S0_PdS1_iiii
        .type           _Z27predict_observations_kernelPKdS0_S0_S0_PdS1_iiii,@function
        .size           _Z27predict_observations_kernelPKdS0_S0_S0_PdS1_iiii,(.L_x_140 - _Z27predict_observations_kernelPKdS0_S0_S0_PdS1_iiii)
        .other          _Z27predict_observations_kernelPKdS0_S0_S0_PdS1_iiii,@"STO_CUDA_ENTRY STV_DEFAULT"
_Z27predict_observations_kernelPKdS0_S0_S0_PdS1_iiii:
.text._Z27predict_observations_kernelPKdS0_S0_S0_PdS1_iiii:
[----:B------:R-:W-:Y:S01]  /*0000*/  LDC R1, c[0x0][0x37c] ;  /* 0x0000df00ff017b82 */ /* 0x000fe20000000800 */
[----:B------:R-:W0:Y:S01]  /*0010*/  S2R R0, SR_TID.X ;  /* 0x0000000000007919 */ /* 0x000e220000002100 */
[----:B------:R-:W0:Y:S02]  /*0020*/  LDCU UR10, c[0x0][0x3bc] ;  /* 0x00007780ff0a77ac */ /* 0x000e240008000800 */
[----:B0-----:R-:W-:-:S13]  /*0030*/  ISETP.GE.AND P0, PT, R0, UR10, PT ;  /* 0x0000000a00007c0c */ /* 0x001fda000bf06270 */
[----:B------:R-:W-:Y:S05]  /*0040*/  @P0 EXIT ;  /* 0x000000000000094d */ /* 0x000fea0003800000 */
[----:B------:R-:W0:Y:S01]  /*0050*/  LDC.64 R26, c[0x0][0x398] ;  /* 0x0000e600ff1a7b82 */ /* 0x000e220000000a00 */
[----:B------:R-:W1:Y:S01]  /*0060*/  LDCU.64 UR8, c[0x0][0x358] ;  /* 0x00006b00ff0877ac */ /* 0x000e620008000a00 */
[----:B------:R-:W2:Y:S01]  /*0070*/  LDCU UR5, c[0x0][0x3b8] ;  /* 0x00007700ff0577ac */ /* 0x000ea20008000800 */
[----:B0-----:R-:W-:-:S06]  /*0080*/  IMAD.WIDE.U32 R26, R0, 0x8, R26 ;  /* 0x00000008001a7825 */ /* 0x001fcc00078e001a */
[----:B-1----:R-:W5:Y:S01]  /*0090*/  LDG.E.64.CONSTANT R26, desc[UR8][R26.64] ;  /* 0x000000081a1a7981 */ /* 0x002f62000c1e9b00 */
[----:B--2---:R-:W-:Y:S01]  /*00a0*/  UISETP.GE.AND UP0, UPT, UR5, 0x1, UPT ;  /* 0x000000010500788c */ /* 0x004fe2000bf06270 */
[----:B------:R-:W-:Y:S01]  /*00b0*/  CS2R R22, SRZ ;  /* 0x0000000000167805 */ /* 0x000fe2000001ff00 */
[----:B------:R-:W0:Y:S07]  /*00c0*/  S2R R3, SR_CTAID.X ;  /* 0x0000000000037919 */ /* 0x000e2e0000002500 */
[----:B------:R-:W-:Y:S05]  /*00d0*/  BRA.U !UP0, `(.L_x_52) ;  /* 0x0000000908ec7547 */ /* 0x000fea000b800000 */
[----:B------:R-:W-:Y:S02]  /*00e0*/  UISETP.GE.U32.AND UP1, UPT, UR5, 0x8, UPT ;  /* 0x000000080500788c */ /* 0x000fe4000bf26070 */
[----:B0-----:R-:W-:Y:S01]  /*00f0*/  IMAD R28, R3, UR5, RZ ;  /* 0x00000005031c7c24 */ /* 0x001fe2000f8e02ff */
[----:B------:R-:W-:Y:S02]  /*0100*/  ULOP3.LUT UR6, UR5, 0x7, URZ, 0xc0, !UPT ;  /* 0x0000000705067892 */ /* 0x000fe4000f8ec0ff */
[----:B------:R-:W-:Y:S01]  /*0110*/  IMAD R2, R0, UR5, RZ ;  /* 0x0000000500027c24 */ /* 0x000fe2000f8e02ff */
[----:B------:R-:W-:Y:S01]  /*0120*/  CS2R R22, SRZ ;  /* 0x0000000000167805 */ /* 0x000fe2000001ff00 */
[----:B------:R-:W-:Y:S01]  /*0130*/  UMOV UR4, URZ ;  /* 0x000000ff00047c82 */ /* 0x000fe20008000000 */
[----:B------:R-:W-:Y:S01]  /*0140*/  UISETP.NE.AND UP0, UPT, UR6, URZ, UPT ;  /* 0x000000ff0600728c */ /* 0x000fe2000bf05270 */
[----:B------:R-:W-:Y:S10]  /*0150*/  BRA.U !UP1, `(.L_x_53) ;  /* 0x0000000509207547 */ /* 0x000ff4000b800000 */
[----:B------:R-:W0:Y:S01]  /*0160*/  LDC.64 R4, c[0x0][0x390] ;  /* 0x0000e400ff047b82 */ /* 0x000e220000000a00 */
[----:B------:R-:W1:Y:S01]  /*0170*/  LDCU.128 UR12, c[0x0][0x380] ;  /* 0x00007000ff0c77ac */ /* 0x000e620008000c00 */
[----:B------:R-:W-:Y:S01]  /*0180*/  IMAD.MOV.U32 R8, RZ, RZ, 0x20 ;  /* 0x00000020ff087424 */ /* 0x000fe200078e00ff */
[----:B------:R-:W-:Y:S01]  /*0190*/  CS2R R22, SRZ ;  /* 0x0000000000167805 */ /* 0x000fe2000001ff00 */
[----:B------:R-:W-:Y:S01]  /*01a0*/  IMAD.MOV.U32 R9, RZ, RZ, 0x0 ;  /* 0x00000000ff097424 */ /* 0x000fe200078e00ff */
[----:B------:R-:W-:Y:S01]  /*01b0*/  ULOP3.LUT UR4, UR5, 0x7ffffff8, URZ, 0xc0, !UPT ;  /* 0x7ffffff805047892 */ /* 0x000fe2000f8ec0ff */
[----:B------:R-:W-:-:S03]  /*01c0*/  IMAD.WIDE.U32 R8, R28, 0x8, R8 ;  /* 0x000000081c087825 */ /* 0x000fc600078e0008 */
[----:B------:R-:W-:Y:S01]  /*01d0*/  UIADD3 UR7, UPT, UPT, -UR4, URZ, URZ ;  /* 0x000000ff04077290 */ /* 0x000fe2000fffe1ff */
[C---:B-1----:R-:W-:Y:S02]  /*01e0*/  IADD3 R6, P1, PT, R8.reuse, UR14, RZ ;  /* 0x0000000e08067c10 */ /* 0x042fe4000ff3e0ff */
[----:B------:R-:W-:Y:S02]  /*01f0*/  IADD3 R8, P2, PT, R8, UR12, RZ ;  /* 0x0000000c08087c10 */ /* 0x000fe4000ff5e0ff */
[C---:B------:R-:W-:Y:S01]  /*0200*/  IADD3.X R7, PT, PT, R9.reuse, UR15, RZ, P1, !PT ;  /* 0x0000000f09077c10 */ /* 0x040fe20008ffe4ff */
[----:B0-----:R-:W-:Y:S01]  /*0210*/  IMAD.WIDE.U32 R4, R2, 0x8, R4 ;  /* 0x0000000802047825 */ /* 0x001fe200078e0004 */
[----:B------:R-:W-:Y:S02]  /*0220*/  IADD3.X R9, PT, PT, R9, UR13, RZ, P2, !PT ;  /* 0x0000000d09097c10 */ /* 0x000fe400097fe4ff */
[----:B------:R-:W-:-:S05]  /*0230*/  IADD3 R4, P0, PT, R4, 0x20, RZ ;  /* 0x0000002004047810 */ /* 0x000fca0007f1e0ff */
[----:B------:R-:W-:-:S08]  /*0240*/  IMAD.X R5, RZ, RZ, R5, P0 ;  /* 0x000000ffff057224 */ /* 0x000fd000000e0605 */
.L_x_54:
[----:B------:R-:W2:Y:S04]  /*0250*/  LDG.E.64.CONSTANT R14, desc[UR8][R4.64+-0x20] ;  /* 0xffffe008040e7981 */ /* 0x000ea8000c1e9b00 */
[----:B------:R-:W2:Y:S04]  /*0260*/  LDG.E.64.CONSTANT R16, desc[UR8][R8.64+-0x20] ;  /* 0xffffe00808107981 */ /* 0x000ea8000c1e9b00 */
[----:B------:R-:W3:Y:S04]  /*0270*/  LDG.E.64.CONSTANT R10, desc[UR8][R6.64+-0x20] ;  /* 0xffffe008060a7981 */ /* 0x000ee8000c1e9b00 */
[----:B------:R-:W4:Y:S04]  /*0280*/  LDG.E.64.CONSTANT R12, desc[UR8][R4.64+-0x18] ;  /* 0xffffe808040c7981 */ /* 0x000f28000c1e9b00 */
[----:B------:R-:W4:Y:S04]  /*0290*/  LDG.E.64.CONSTANT R24, desc[UR8][R8.64+-0x18] ;  /* 0xffffe80808187981 */ /* 0x000f28000c1e9b00 */
[----:B------:R-:W4:Y:S04]  /*02a0*/  LDG.E.64.CONSTANT R20, desc[UR8][R6.64+-0x18] ;  /* 0xffffe80806147981 */ /* 0x000f28000c1e9b00 */
[----:B------:R-:W4:Y:S01]  /*02b0*/  LDG.E.64.CONSTANT R18, desc[UR8][R8.64+-0x8] ;  /* 0xfffff80808127981 */ /* 0x000f22000c1e9b00 */
[----:B--2---:R-:W-:-:S02]  /*02c0*/  DFMA R22, R14, R16, R22 ;  /* 0x000000100e16722b */ /* 0x004fc40000000016 */
[----:B------:R-:W-:Y:S01]  /*02d0*/  DMUL R14, R14, R14 ;  /* 0x0000000e0e0e7228 */ /* 0x000fe20000000000 */
[----:B------:R-:W2:Y:S07]  /*02e0*/  LDG.E.64.CONSTANT R16, desc[UR8][R8.64+-0x10] ;  /* 0xfffff00808107981 */ /* 0x000eae000c1e9b00 */
[----:B---3-5:R-:W-:Y:S01]  /*02f0*/  DFMA R26, R10, R14, R26 ;  /* 0x0000000e0a1a722b */ /* 0x028fe2000000001a */
[----:B------:R-:W2:Y:S01]  /*0300*/  LDG.E.64.CONSTANT R10, desc[UR8][R4.64+-0x10] ;  /* 0xfffff008040a7981 */ /* 0x000ea2000c1e9b00 */
[----:B----4-:R-:W-:-:S03]  /*0310*/  DFMA R24, R12, R24, R22 ;  /* 0x000000180c18722b */ /* 0x010fc60000000016 */
[----:B------:R-:W3:Y:S01]  /*0320*/  LDG.E.64.CONSTANT R22, desc[UR8][R6.64+-0x10] ;  /* 0xfffff00806167981 */ /* 0x000ee2000c1e9b00 */
[----:B------:R-:W-:-:S03]  /*0330*/  DMUL R12, R12, R12 ;  /* 0x0000000c0c0c7228 */ /* 0x000fc60000000000 */
[----:B------:R-:W4:Y:S05]  /*0340*/  LDG.E.64.CONSTANT R14, desc[UR8][R4.64+-0x8] ;  /* 0xfffff808040e7981 */ /* 0x000f2a000c1e9b00 */
[----:B------:R-:W-:Y:S02]  /*0350*/  DFMA R20, R20, R12, R26 ;  /* 0x0000000c1414722b */ /* 0x000fe4000000001a */
[----:B------:R-:W4:Y:S04]  /*0360*/  LDG.E.64.CONSTANT R12, desc[UR8][R6.64+-0x8] ;  /* 0xfffff808060c7981 */ /* 0x000f28000c1e9b00 */
[----:B------:R-:W4:Y:S01]  /*0370*/  LDG.E.64.CONSTANT R26, desc[UR8][R6.64+0x18] ;  /* 0x00001808061a7981 */ /* 0x000f22000c1e9b00 */
[----:B--2---:R-:W-:-:S02]  /*0380*/  DFMA R16, R10, R16, R24 ;  /* 0x000000100a10722b */ /* 0x004fc40000000018 */
[----:B------:R-:W-:Y:S01]  /*0390*/  DMUL R10, R10, R10 ;  /* 0x0000000a0a0a7228 */ /* 0x000fe20000000000 */
[----:B------:R-:W2:Y:S07]  /*03a0*/  LDG.E.64.CONSTANT R24, desc[UR8][R8.64] ;  /* 0x0000000808187981 */ /* 0x000eae000c1e9b00 */
[----:B---3--:R-:W-:Y:S02]  /*03b0*/  DFMA R22, R22, R10, R20 ;  /* 0x0000000a1616722b */ /* 0x008fe40000000014 */
[----:B------:R-:W2:Y:S01]  /*03c0*/  LDG.E.64.CONSTANT R10, desc[UR8][R4.64] ;  /* 0x00000008040a7981 */ /* 0x000ea2000c1e9b00 */
[----:B----4-:R-:W-:-:S02]  /*03d0*/  DFMA R18, R14, R18, R16 ;  /* 0x000000120e12722b */ /* 0x010fc40000000010 */
[----:B------:R-:W-:Y:S01]  /*03e0*/  DMUL R14, R14, R14 ;  /* 0x0000000e0e0e7228 */ /* 0x000fe20000000000 */
[----:B------:R-:W3:Y:S04]  /*03f0*/  LDG.E.64.CONSTANT R16, desc[UR8][R6.64] ;  /* 0x0000000806107981 */ /* 0x000ee8000c1e9b00 */
[----:B------:R-:W4:Y:S03]  /*0400*/  LDG.E.64.CONSTANT R20, desc[UR8][R4.64+0x8] ;  /* 0x0000080804147981 */ /* 0x000f26000c1e9b00 */
[----:B------:R-:W-:Y:S02]  /*0410*/  DFMA R12, R12, R14, R22 ;  /* 0x0000000e0c0c722b */ /* 0x000fe40000000016 */
[----:B------:R-:W3:Y:S04]  /*0420*/  LDG.E.64.CONSTANT R14, desc[UR8][R6.64+0x8] ;  /* 0x00000808060e7981 */ /* 0x000ee8000c1e9b00 */
[----:B------:R-:W3:Y:S01]  /*0430*/  LDG.E.64.CONSTANT R22, desc[UR8][R8.64+0x8] ;  /* 0x0000080808167981 */ /* 0x000ee2000c1e9b00 */
[----:B--2---:R-:W-:-:S02]  /*0440*/  DFMA R24, R10, R24, R18 ;  /* 0x000000180a18722b */ /* 0x004fc40000000012 */
[----:B------:R-:W-:Y:S02]  /*0450*/  DMUL R10, R10, R10 ;  /* 0x0000000a0a0a7228 */ /* 0x000fe40000000000 */
[----:B----4-:R-:W-:-:S06]  /*0460*/  DMUL R18, R20, R20 ;  /* 0x0000001414127228 */ /* 0x010fcc0000000000 */
[----:B---3--:R-:W-:Y:S02]  /*0470*/  DFMA R16, R16, R10, R12 ;  /* 0x0000000a1010722b */ /* 0x008fe4000000000c */
[----:B------:R-:W2:Y:S04]  /*0480*/  LDG.E.64.CONSTANT R10, desc[UR8][R4.64+0x10] ;  /* 0x00001008040a7981 */ /* 0x000ea8000c1e9b00 */
[----:B------:R-:W2:Y:S01]  /*0490*/  LDG.E.64.CONSTANT R12, desc[UR8][R8.64+0x10] ;  /* 0x00001008080c7981 */ /* 0x000ea2000c1e9b00 */
[----:B------:R-:W-:Y:S02]  /*04a0*/  DFMA R20, R20, R22, R24 ;  /* 0x000000161414722b */ /* 0x000fe40000000018 */
[----:B------:R-:W-:Y:S01]  /*04b0*/  DFMA R14, R14, R18, R16 ;  /* 0x000000120e0e722b */ /* 0x000fe20000000010 */
[----:B------:R0:W3:Y:S04]  /*04c0*/  LDG.E.64.CONSTANT R22, desc[UR8][R4.64+0x18] ;  /* 0x0000180804167981 */ /* 0x0000e8000c1e9b00 */
[----:B------:R1:W4:Y:S04]  /*04d0*/  LDG.E.64.CONSTANT R16, desc[UR8][R6.64+0x10] ;  /* 0x0000100806107981 */ /* 0x000328000c1e9b00 */
[----:B------:R1:W3:Y:S01]  /*04e0*/  LDG.E.64.CONSTANT R18, desc[UR8][R8.64+0x18] ;  /* 0x0000180808127981 */ /* 0x0002e2000c1e9b00 */
[----:B------:R-:W-:-:S04]  /*04f0*/  UIADD3 UR7, UPT, UPT, UR7, 0x8, URZ ;  /* 0x0000000807077890 */ /* 0x000fc8000fffe0ff */
[----:B------:R-:W-:Y:S01]  /*0500*/  UISETP.NE.AND UP1, UPT, UR7, URZ, UPT ;  /* 0x000000ff0700728c */ /* 0x000fe2000bf25270 */
[----:B0-----:R-:W-:Y:S02]  /*0510*/  IADD3 R4, P0, PT, R4, 0x40, RZ ;  /* 0x0000004004047810 */ /* 0x001fe40007f1e0ff */
[----:B-1----:R-:W-:Y:S02]  /*0520*/  IADD3 R6, P1, PT, R6, 0x40, RZ ;  /* 0x0000004006067810 */ /* 0x002fe40007f3e0ff */
[----:B------:R-:W-:Y:S01]  /*0530*/  IADD3 R8, P2, PT, R8, 0x40, RZ ;  /* 0x0000004008087810 */ /* 0x000fe20007f5e0ff */
[----:B------:R-:W-:Y:S01]  /*0540*/  IMAD.X R5, RZ, RZ, R5, P0 ;  /* 0x000000ffff057224 */ /* 0x000fe200000e0605 */
[----:B------:R-:W-:-:S03]  /*0550*/  IADD3.X R7, PT, PT, RZ, R7, RZ, P1, !PT ;  /* 0x00000007ff077210 */ /* 0x000fc60000ffe4ff */
[----:B------:R-:W-:Y:S01]  /*0560*/  IMAD.X R9, RZ, RZ, R9, P2 ;  /* 0x000000ffff097224 */ /* 0x000fe200010e0609 */
[C---:B--2---:R-:W-:Y:S02]  /*0570*/  DFMA R12, R10.reuse, R12, R20 ;  /* 0x0000000c0a0c722b */ /* 0x044fe40000000014 */
[----:B------:R-:W-:-:S08]  /*0580*/  DMUL R10, R10, R10 ;  /* 0x0000000a0a0a7228 */ /* 0x000fd00000000000 */
[----:B----4-:R-:W-:Y:S02]  /*0590*/  DFMA R14, R16, R10, R14 ;  /* 0x0000000a100e722b */ /* 0x010fe4000000000e */
[C---:B---3--:R-:W-:Y:S02]  /*05a0*/  DMUL R10, R22.reuse, R22 ;  /* 0x00000016160a7228 */ /* 0x048fe40000000000 */
[----:B------:R-:W-:-:S06]  /*05b0*/  DFMA R22, R22, R18, R12 ;  /* 0x000000121616722b */ /* 0x000fcc000000000c */
[----:B------:R-:W-:Y:S01]  /*05c0*/  DFMA R26, R26, R10, R14 ;  /* 0x0000000a1a1a722b */ /* 0x000fe2000000000e */
[----:B------:R-:W-:Y:S10]  /*05d0*/  BRA.U UP1, `(.L_x_54) ;  /* 0xfffffffd011c7547 */ /* 0x000ff4000b83ffff */
.L_x_53:
[----:B------:R-:W-:Y:S05]  /*05e0*/  BRA.U !UP0, `(.L_x_52) ;  /* 0x0000000508a87547 */ /* 0x000fea000b800000 */
[----:B------:R-:W-:Y:S02]  /*05f0*/  UISETP.GE.U32.AND UP0, UPT, UR6, 0x4, UPT ;  /* 0x000000040600788c */ /* 0x000fe4000bf06070 */
[----:B------:R-:W-:-:S04]  /*0600*/  ULOP3.LUT UR7, UR5, 0x3, URZ, 0xc0, !UPT ;  /* 0x0000000305077892 */ /* 0x000fc8000f8ec0ff */
[----:B------:R-:W-:-:S03]  /*0610*/  UISETP.NE.AND UP1, UPT, UR7, URZ, UPT ;  /* 0x000000ff0700728c */ /* 0x000fc6000bf25270 */
[----:B------:R-:W-:Y:S08]  /*0620*/  BRA.U !UP0, `(.L_x_55) ;  /* 0x0000000108bc7547 */ /* 0x000ff0000b800000 */
[----:B------:R-:W0:Y:S01]  /*0630*/  LDC.64 R6, c[0x0][0x390] ;  /* 0x0000e400ff067b82 */ /* 0x000e220000000a00 */
[----:B------:R-:W-:Y:S01]  /*0640*/  VIADD R9, R2, UR4 ;  /* 0x0000000402097c36 */ /* 0x000fe20008000000 */
[----:B------:R-:W1:Y:S01]  /*0650*/  LDCU.64 UR12, c[0x0][0x390] ;  /* 0x00007200ff0c77ac */ /* 0x000e620008000a00 */
[----:B------:R-:W-:Y:S01]  /*0660*/  VIADD R19, R28, UR4 ;  /* 0x000000041c137c36 */ /* 0x000fe20008000000 */
[----:B------:R-:W2:Y:S04]  /*0670*/  LDCU.128 UR16, c[0x0][0x380] ;  /* 0x00007000ff1077ac */ /* 0x000ea80008000c00 */
[----:B------:R-:W3:Y:S08]  /*0680*/  LDC.64 R10, c[0x0][0x380] ;  /* 0x0000e000ff0a7b82 */ /* 0x000ef00000000a00 */
[----:B------:R-:W4:Y:S01]  /*0690*/  LDC.64 R4, c[0x0][0x388] ;  /* 0x0000e200ff047b82 */ /* 0x000f220000000a00 */
[----:B0-----:R-:W-:-:S06]  /*06a0*/  IMAD.WIDE.U32 R6, R9, 0x8, R6 ;  /* 0x0000000809067825 */ /* 0x001fcc00078e0006 */
[----:B------:R-:W2:Y:S01]  /*06b0*/  LDG.E.64.CONSTANT R6, desc[UR8][R6.64] ;  /* 0x0000000806067981 */ /* 0x000ea2000c1e9b00 */
[----:B---3--:R-:W-:-:S06]  /*06c0*/  IMAD.WIDE.U32 R10, R19, 0x8, R10 ;  /* 0x00000008130a7825 */ /* 0x008fcc00078e000a */
[----:B------:R-:W3:Y:S01]  /*06d0*/  LDG.E.64.CONSTANT R10, desc[UR8][R10.64] ;  /* 0x000000080a0a7981 */ /* 0x000ee2000c1e9b00 */
[----:B----4-:R-:W-:-:S06]  /*06e0*/  IMAD.WIDE.U32 R18, R19, 0x8, R4 ;  /* 0x0000000813127825 */ /* 0x010fcc00078e0004 */
[----:B------:R-:W4:Y:S01]  /*06f0*/  LDG.E.64.CONSTANT R18, desc[UR8][R18.64] ;  /* 0x0000000812127981 */ /* 0x000f22000c1e9b00 */
[----:B------:R-:W-:-:S04]  /*0700*/  IADD3 R14, P0, PT, R28, UR4, RZ ;  /* 0x000000041c0e7c10 */ /* 0x000fc8000ff1e0ff */
[----:B------:R-:W-:Y:S01]  /*0710*/  IADD3.X R5, PT, PT, RZ, RZ, RZ, P0, !PT ;  /* 0x000000ffff057210 */ /* 0x000fe200007fe4ff */
[----:B------:R-:W-:Y:S01]  /*0720*/  IMAD.SHL.U32 R24, R14, 0x8, RZ ;  /* 0x000000080e187824 */ /* 0x000fe200078e00ff */
[----:B------:R-:W-:Y:S02]  /*0730*/  IADD3 R9, P0, PT, R2, UR4, RZ ;  /* 0x0000000402097c10 */ /* 0x000fe4000ff1e0ff */
[----:B------:R-:W-:Y:S02]  /*0740*/  SHF.L.U64.HI R14, R14, 0x3, R5 ;  /* 0x000000030e0e7819 */ /* 0x000fe40000010205 */
[----:B--2---:R-:W-:Y:S01]  /*0750*/  IADD3 R4, P1, PT, R24, UR16, RZ ;  /* 0x0000001018047c10 */ /* 0x004fe2000ff3e0ff */
[----:B------:R-:W-:Y:S01]  /*0760*/  IMAD.X R12, RZ, RZ, RZ, P0 ;  /* 0x000000ffff0c7224 */ /* 0x000fe200000e06ff */
[----:B-1----:R-:W-:Y:S02]  /*0770*/  LEA R8, P0, R9, UR12, 0x3 ;  /* 0x0000000c09087c11 */ /* 0x002fe4000f8018ff */
[----:B------:R-:W-:-:S02]  /*0780*/  IADD3.X R5, PT, PT, R14, UR17, RZ, P1, !PT ;  /* 0x000000110e057c10 */ /* 0x000fc40008ffe4ff */
[----:B------:R-:W-:Y:S02]  /*0790*/  LEA.HI.X R9, R9, UR13, R12, 0x3, P0 ;  /* 0x0000000d09097c11 */ /* 0x000fe400080f1c0c */
[----:B------:R-:W-:Y:S01]  /*07a0*/  IADD3 R24, P0, PT, R24, UR18, RZ ;  /* 0x0000001218187c10 */ /* 0x000fe2000ff1e0ff */
[----:B------:R-:W2:Y:S04]  /*07b0*/  LDG.E.64.CONSTANT R20, desc[UR8][R4.64+0x8] ;  /* 0x0000080804147981 */ /* 0x000ea8000c1e9b00 */
[----:B------:R-:W2:Y:S01]  /*07c0*/  LDG.E.64.CONSTANT R12, desc[UR8][R8.64+0x8] ;  /* 0x00000808080c7981 */ /* 0x000ea2000c1e9b00 */
[----:B------:R-:W-:-:S03]  /*07d0*/  IADD3.X R25, PT, PT, R14, UR19, RZ, P0, !PT ;  /* 0x000000130e197c10 */ /* 0x000fc600087fe4ff */
[----:B------:R-:W2:Y:S04]  /*07e0*/  LDG.E.64.CONSTANT R14, desc[UR8][R8.64+0x10] ;  /* 0x00001008080e7981 */ /* 0x000ea8000c1e9b00 */
[----:B------:R-:W2:Y:S04]  /*07f0*/  LDG.E.64.CONSTANT R16, desc[UR8][R24.64+0x8] ;  /* 0x0000080818107981 */ /* 0x000ea8000c1e9b00 */
[----:B------:R-:W2:Y:S01]  /*0800*/  LDG.E.64.CONSTANT R8, desc[UR8][R8.64+0x18] ;  /* 0x0000180808087981 */ /* 0x000ea2000c1e9b00 */
[C---:B---3--:R-:W-:Y:S02]  /*0810*/  DFMA R22, R6.reuse, R10, R22 ;  /* 0x0000000a0616722b */ /* 0x048fe40000000016 */
[----:B------:R-:W-:Y:S01]  /*0820*/  DMUL R6, R6, R6 ;  /* 0x0000000606067228 */ /* 0x000fe20000000000 */
[----:B------:R-:W3:Y:S07]  /*0830*/  LDG.E.64.CONSTANT R10, desc[UR8][R24.64+0x10] ;  /* 0x00001008180a7981 */ /* 0x000eee000c1e9b00 */
[----:B----45:R-:W-:-:S02]  /*0840*/  DFMA R18, R18, R6, R26 ;  /* 0x000000061212722b */ /* 0x030fc4000000001a */
[----:B------:R-:W4:Y:S04]  /*0850*/  LDG.E.64.CONSTANT R6, desc[UR8][R4.64+0x10] ;  /* 0x0000100804067981 */ /* 0x000f28000c1e9b00 */
[----:B------:R-:W4:Y:S04]  /*0860*/  LDG.E.64.CONSTANT R26, desc[UR8][R24.64+0x18] ;  /* 0x00001808181a7981 */ /* 0x000f28000c1e9b00 */
[----:B------:R-:W4:Y:S01]  /*0870*/  LDG.E.64.CONSTANT R4, desc[UR8][R4.64+0x18] ;  /* 0x0000180804047981 */ /* 0x000f22000c1e9b00 */
[C---:B--2---:R-:W-:Y:S02]  /*0880*/  DFMA R20, R12.reuse, R20, R22 ;  /* 0x000000140c14722b */ /* 0x044fe40000000016 */
[----:B------:R-:W-:-:S08]  /*0890*/  DMUL R12, R12, R12 ;  /* 0x0000000c0c0c7228 */ /* 0x000fd00000000000 */
[----:B------:R-:W-:Y:S02]  /*08a0*/  DFMA R12, R16, R12, R18 ;  /* 0x0000000c100c722b */ /* 0x000fe40000000012 */
[----:B------:R-:W-:Y:S01]  /*08b0*/  DMUL R16, R14, R14 ;  /* 0x0000000e0e107228 */ /* 0x000fe20000000000 */
[----:B------:R-:W-:-:S07]  /*08c0*/  UIADD3 UR4, UPT, UPT, UR4, 0x4, URZ ;  /* 0x0000000404047890 */ /* 0x000fce000fffe0ff */
[----:B---3--:R-:W-:Y:S02]  /*08d0*/  DFMA R10, R10, R16, R12 ;  /* 0x000000100a0a722b */ /* 0x008fe4000000000c */
[----:B------:R-:W-:Y:S02]  /*08e0*/  DMUL R12, R8, R8 ;  /* 0x00000008080c7228 */ /* 0x000fe40000000000 */
[----:B----4-:R-:W-:-:S06]  /*08f0*/  DFMA R6, R14, R6, R20 ;  /* 0x000000060e06722b */ /* 0x010fcc0000000014 */
[----:B------:R-:W-:Y:S02]  /*0900*/  DFMA R26, R26, R12, R10 ;  /* 0x0000000c1a1a722b */ /* 0x000fe4000000000a */
[----:B------:R-:W-:-:S11]  /*0910*/  DFMA R22, R8, R4, R6 ;  /* 0x000000040816722b */ /* 0x000fd60000000006 */
.L_x_55:
[----:B------:R-:W-:Y:S05]  /*0920*/  BRA.U !UP1, `(.L_x_52) ;  /* 0x0000000109d87547 */ /* 0x000fea000b800000 */
[----:B------:R-:W-:Y:S02]  /*0930*/  UISETP.NE.AND UP0, UPT, UR7, 0x1, UPT ;  /* 0x000000010700788c */ /* 0x000fe4000bf05270 */
[----:B------:R-:W-:-:S04]  /*0940*/  ULOP3.LUT UR5, UR5, 0x1, URZ, 0xc0, !UPT ;  /* 0x0000000105057892 */ /* 0x000fc8000f8ec0ff */
[----:B------:R-:W-:-:S03]  /*0950*/  UISETP.NE.U32.AND UP1, UPT, UR5, 0x1, UPT ;  /* 0x000000010500788c */ /* 0x000fc6000bf25070 */
[----:B------:R-:W-:Y:S08]  /*0960*/  BRA.U !UP0, `(.L_x_56) ;  /* 0x00000001088c7547 */ /* 0x000ff0000b800000 */
[----:B------:R-:W0:Y:S01]  /*0970*/  LDC.64 R4, c[0x0][0x390] ;  /* 0x0000e400ff047b82 */ /* 0x000e220000000a00 */
[----:B------:R-:W1:Y:S01]  /*0980*/  LDCU.64 UR6, c[0x0][0x390] ;  /* 0x00007200ff0677ac */ /* 0x000e620008000a00 */
[C---:B------:R-:W-:Y:S01]  /*0990*/  VIADD R9, R2.reuse, UR4 ;  /* 0x0000000402097c36 */ /* 0x040fe20008000000 */
[----:B------:R-:W-:Y:S01]  /*09a0*/  IADD3 R13, P0, PT, R2, UR4, RZ ;  /* 0x00000004020d7c10 */ /* 0x000fe2000ff1e0ff */
[C---:B------:R-:W-:Y:S01]  /*09b0*/  VIADD R17, R28.reuse, UR4 ;  /* 0x000000041c117c36 */ /* 0x040fe20008000000 */
[----:B------:R-:W2:Y:S01]  /*09c0*/  LDCU.128 UR12, c[0x0][0x380] ;  /* 0x00007000ff0c77ac */ /* 0x000ea20008000c00 */
[----:B------:R-:W-:Y:S02]  /*09d0*/  IADD3 R8, P1, PT, R28, UR4, RZ ;  /* 0x000000041c087c10 */ /* 0x000fe4000ff3e0ff */
[----:B------:R-:W3:Y:S01]  /*09e0*/  LDC.64 R10, c[0x0][0x380] ;  /* 0x0000e000ff0a7b82 */ /* 0x000ee20000000a00 */
[----:B------:R-:W-:Y:S02]  /*09f0*/  IADD3.X R14, PT, PT, RZ, RZ, RZ, P0, !PT ;  /* 0x000000ffff0e7210 */ /* 0x000fe400007fe4ff */
[----:B------:R-:W-:-:S05]  /*0a00*/  IMAD.SHL.U32 R15, R8, 0x8, RZ ;  /* 0x00000008080f7824 */ /* 0x000fca00078e00ff */
[----:B------:R-:W4:Y:S01]  /*0a10*/  LDC.64 R6, c[0x0][0x388] ;  /* 0x0000e200ff067b82 */ /* 0x000f220000000a00 */
[----:B-1----:R-:W-:-:S04]  /*0a20*/  LEA R12, P0, R13, UR6, 0x3 ;  /* 0x000000060d0c7c11 */ /* 0x002fc8000f8018ff */
[----:B------:R-:W-:Y:S01]  /*0a30*/  LEA.HI.X R13, R13, UR7, R14, 0x3, P0 ;  /* 0x000000070d0d7c11 */ /* 0x000fe200080f1c0e */
[----:B0-----:R-:W-:-:S04]  /*0a40*/  IMAD.WIDE.U32 R4, R9, 0x8, R4 ;  /* 0x0000000809047825 */ /* 0x001fc800078e0004 */
[----:B------:R-:W-:Y:S02]  /*0a50*/  IMAD.X R9, RZ, RZ, RZ, P1 ;  /* 0x000000ffff097224 */ /* 0x000fe400008e06ff */
[----:B---3--:R-:W-:Y:S01]  /*0a60*/  IMAD.WIDE.U32 R10, R17, 0x8, R10 ;  /* 0x00000008110a7825 */ /* 0x008fe200078e000a */
[----:B------:R-:W3:Y:S01]  /*0a70*/  LDG.E.64.CONSTANT R4, desc[UR8][R4.64] ;  /* 0x0000000804047981 */ /* 0x000ee2000c1e9b00 */
[----:B--2---:R-:W-:-:S03]  /*0a80*/  IADD3 R14, P0, PT, R15, UR12, RZ ;  /* 0x0000000c0f0e7c10 */ /* 0x004fc6000ff1e0ff */
[----:B------:R-:W2:Y:S01]  /*0a90*/  LDG.E.64.CONSTANT R12, desc[UR8][R12.64+0x8] ;  /* 0x000008080c0c7981 */ /* 0x000ea2000c1e9b00 */
[----:B----4-:R-:W-:Y:S01]  /*0aa0*/  IMAD.WIDE.U32 R16, R17, 0x8, R6 ;  /* 0x0000000811107825 */ /* 0x010fe200078e0006 */
[----:B------:R-:W-:Y:S02]  /*0ab0*/  SHF.L.U64.HI R7, R8, 0x3, R9 ;  /* 0x0000000308077819 */ /* 0x000fe40000010209 */
[----:B------:R-:W4:Y:S01]  /*0ac0*/  LDG.E.64.CONSTANT R10, desc[UR8][R10.64] ;  /* 0x000000080a0a7981 */ /* 0x000f22000c1e9b00 */
[----:B------:R-:W-:-:S03]  /*0ad0*/  IADD3 R6, P1, PT, R15, UR14, RZ ;  /* 0x0000000e0f067c10 */ /* 0x000fc6000ff3e0ff */
[----:B------:R-:W2:Y:S01]  /*0ae0*/  LDG.E.64.CONSTANT R8, desc[UR8][R16.64] ;  /* 0x0000000810087981 */ /* 0x000ea2000c1e9b00 */
[C---:B------:R-:W-:Y:S02]  /*0af0*/  IADD3.X R15, PT, PT, R7.reuse, UR13, RZ, P0, !PT ;  /* 0x0000000d070f7c10 */ /* 0x040fe400087fe4ff */
[----:B------:R-:W-:-:S04]  /*0b00*/  IADD3.X R7, PT, PT, R7, UR15, RZ, P1, !PT ;  /* 0x0000000f07077c10 */ /* 0x000fc80008ffe4ff */
[----:B------:R-:W2:Y:S04]  /*0b10*/  LDG.E.64.CONSTANT R14, desc[UR8][R14.64+0x8] ;  /* 0x000008080e0e7981 */ /* 0x000ea8000c1e9b00 */
[----:B------:R-:W2:Y:S01]  /*0b20*/  LDG.E.64.CONSTANT R6, desc[UR8][R6.64+0x8] ;  /* 0x0000080806067981 */ /* 0x000ea2000c1e9b00 */
[----:B------:R-:W-:Y:S01]  /*0b30*/  UIADD3 UR4, UPT, UPT, UR4, 0x2, URZ ;  /* 0x0000000204047890 */ /* 0x000fe2000fffe0ff */
[C---:B---3--:R-:W-:Y:S02]  /*0b40*/  DMUL R18, R4.reuse, R4 ;  /* 0x0000000404127228 */ /* 0x048fe40000000000 */
[----:B----4-:R-:W-:-:S06]  /*0b50*/  DFMA R22, R4, R10, R22 ;  /* 0x0000000a0416722b */ /* 0x010fcc0000000016 */
[----:B--2--5:R-:W-:Y:S02]  /*0b60*/  DFMA R8, R8, R18, R26 ;  /* 0x000000120808722b */ /* 0x024fe4000000001a */
[C---:B------:R-:W-:Y:S02]  /*0b70*/  DMUL R26, R12.reuse, R12 ;  /* 0x0000000c0c1a7228 */ /* 0x040fe40000000000 */
[----:B------:R-:W-:-:S06]  /*0b80*/  DFMA R22, R12, R14, R22 ;  /* 0x0000000e0c16722b */ /* 0x000fcc0000000016 */
[----:B------:R-:W-:-:S11]  /*0b90*/  DFMA R26, R6, R26, R8 ;  /* 0x0000001a061a722b */ /* 0x000fd60000000008 */
.L_x_56:
[----:B------:R-:W-:Y:S05]  /*0ba0*/  BRA.U UP1, `(.L_x_52) ;  /* 0x0000000101387547 */ /* 0x000fea000b800000 */
[----:B------:R-:W0:Y:S01]  /*0bb0*/  LDC.64 R4, c[0x0][0x390] ;  /* 0x0000e400ff047b82 */ /* 0x000e220000000a00 */
[----:B------:R-:W-:-:S07]  /*0bc0*/  IADD3 R11, PT, PT, R2, UR4, RZ ;  /* 0x00000004020b7c10 */ /* 0x000fce000fffe0ff */
[----:B------:R-:W1:Y:S08]  /*0bd0*/  LDC.64 R6, c[0x0][0x380] ;  /* 0x0000e000ff067b82 */ /* 0x000e700000000a00 */
[----:B------:R-:W2:Y:S01]  /*0be0*/  LDC.64 R8, c[0x0][0x388] ;  /* 0x0000e200ff087b82 */ /* 0x000ea20000000a00 */
[----:B0-----:R-:W-:-:S04]  /*0bf0*/  IMAD.WIDE.U32 R4, R11, 0x8, R4 ;  /* 0x000000080b047825 */ /* 0x001fc800078e0004 */
[----:B------:R-:W-:Y:S02]  /*0c00*/  VIADD R11, R28, UR4 ;  /* 0x000000041c0b7c36 */ /* 0x000fe40008000000 */
[----:B------:R-:W3:Y:S02]  /*0c10*/  LDG.E.64.CONSTANT R4, desc[UR8][R4.64] ;  /* 0x0000000804047981 */ /* 0x000ee4000c1e9b00 */
[----:B-1----:R-:W-:-:S06]  /*0c20*/  IMAD.WIDE.U32 R6, R11, 0x8, R6 ;  /* 0x000000080b067825 */ /* 0x002fcc00078e0006 */
[----:B------:R-:W4:Y:S01]  /*0c30*/  LDG.E.64.CONSTANT R6, desc[UR8][R6.64] ;  /* 0x0000000806067981 */ /* 0x000f22000c1e9b00 */
[----:B--2---:R-:W-:-:S06]  /*0c40*/  IMAD.WIDE.U32 R8, R11, 0x8, R8 ;  /* 0x000000080b087825 */ /* 0x004fcc00078e0008 */
[----:B------:R-:W2:Y:S01]  /*0c50*/  LDG.E.64.CONSTANT R8, desc[UR8][R8.64] ;  /* 0x0000000808087981 */ /* 0x000ea2000c1e9b00 */
[C---:B---3--:R-:W-:Y:S02]  /*0c60*/  DMUL R10, R4.reuse, R4 ;  /* 0x00000004040a7228 */ /* 0x048fe40000000000 */
[----:B----4-:R-:W-:-:S06]  /*0c70*/  DFMA R22, R4, R6, R22 ;  /* 0x000000060416722b */ /* 0x010fcc0000000016 */
[----:B--2--5:R-:W-:-:S11]  /*0c80*/  DFMA R26, R8, R10, R26 ;  /* 0x0000000a081a722b */ /* 0x024fd6000000001a */
.L_x_52:
[----:B------:R-:W1:Y:S01]  /*0c90*/  LDC.64 R4, c[0x0][0x3a0] ;  /* 0x0000e800ff047b82 */ /* 0x000e620000000a00 */
[----:B0-----:R-:W-:-:S07]  /*0ca0*/  IMAD R9, R3, UR10, R0 ;  /* 0x0000000a03097c24 */ /* 0x001fce000f8e0200 */
[----:B------:R-:W0:Y:S01]  /*0cb0*/  LDC.64 R6, c[0x0][0x3a8] ;  /* 0x0000ea00ff067b82 */ /* 0x000e220000000a00 */
[----:B-1----:R-:W-:-:S05]  /*0cc0*/  IMAD.WIDE.U32 R2, R9, 0x8, R4 ;  /* 0x0000000809027825 */ /* 0x002fca00078e0004 */
[----:B------:R-:W-:Y:S01]  /*0cd0*/  STG.E.64 desc[UR8][R2.64], R22 ;  /* 0x0000001602007986 */ /* 0x000fe2000c101b08 */
[----:B0-----:R-:W-:-:S05]  /*0ce0*/  IMAD.WIDE.U32 R4, R9, 0x8, R6 ;  /* 0x0000000809047825 */ /* 0x001fca00078e0006 */
[----:B-----5:R-:W-:Y:S01]  /*0cf0*/  STG.E.64 desc[UR8][R4.64], R26 ;  /* 0x0000001a04007986 */ /* 0x020fe2000c101b08 */
[----:B------:R-:W-:Y:S05]  /*0d00*/  EXIT ;  /* 0x000000000000794d */ /* 0x000fea0003800000 */
.L_x_57:
        /* <DEDUP_REMOVED lines=15> */
.L_x_140:


//--------------------- .text._Z21evolve_windows_kernelPKdS0_S0_S0_PdS1_P17curandStateXORWOWdddiiiii --------------------------
	.section	.text._Z21evolve_windows_kernelPKdS0_S0_S0_PdS1_P17curandStateXORWOWdddiiiii,"ax",@progbits
	.align	128
        .global         _Z21evolve_windows_kernelPKdS0_S0_S0_PdS1_P17curandStateXORWOWdddiiiii
        .type           _Z21evolve_windows_kernelPKdS0_S0_S0_PdS1_P17curandStateXORWOWdddiiiii,@function
        .size           _Z21evolve_windows_kernelPKdS0_S0_S0_PdS1_P17curandStateXORWOWdddiiiii,(.L_x_131 - _Z21evolve_windows_kernelPKdS0_S0_S0_PdS1_P17curandStateXORWOWdddiiiii)
        .other          _Z21evolve_windows_kernelPKdS0_S0_S0_PdS1_P17curandStateXORWOWdddiiiii,@"STO_CUDA_ENTRY STV_DEFAULT"
_Z21evolve_windows_kernelPKdS0_S0_S0_PdS1_P17curandStateXORWOWdddiiiii:
.text._Z21evolve_windows_kernelPKdS0_S0_S0_PdS1_P17curandStateXORWOWdddiiiii:
[----:B------:R-:W0:Y:S08]  /*0000*/  LDC R1, c[0x0][0x37c] ;  /* 0x0000df00ff017b82 */ /* 0x000e300000000800 */
[----:B------:R-:W1:Y:S01]  /*0010*/  LDC R7, c[0x0][0x3d4] ;  /* 0x0000f500ff077b82 */ /* 0x000e620000000800 */
[----:B------:R-:W2:Y:S01]  /*0020*/  S2R R47, SR_TID.X ;  /* 0x00000000002f7919 */ /* 0x000ea20000002100 */
[----:B------:R-:W3:Y:S01]  /*0030*/  LDCU UR5, c[0x0][0x3d0] ;  /* 0x00007a00ff0577ac */ /* 0x000ee20008000800 */
[----:B0-----:R-:W-:-:S05]  /*0040*/  VIADD R1, R1, 0xffffffd8 ;  /* 0xffffffd801017836 */ /* 0x001fca0000000000 */
[----:B------:R-:W0:Y:S01]  /*0050*/  S2UR UR4, SR_CTAID.X ;  /* 0x00000000000479c3 */ /* 0x000e220000002500 */
[----:B-1----:R-:W-:-:S04]  /*0060*/  IABS R5, R7 ;  /* 0x0000000700057213 */ /* 0x002fc80000000000 */
[----:B------:R-:W1:Y:S01]  /*0070*/  I2F.RP R4, R5 ;  /* 0x0000000500047306 */ /* 0x000e620000209400 */
[----:B0-----:R-:W-:Y:S01]  /*0080*/  IMAD.U32 R0, RZ, RZ, UR4 ;  /* 0x00000004ff007e24 */ /* 0x001fe2000f8e00ff */
[----:B------:R-:W2:Y:S06]  /*0090*/  LDCU UR4, c[0x0][0x3d8] ;  /* 0x00007b00ff0477ac */ /* 0x000eac0008000800 */
[----:B-1----:R-:W0:Y:S02]  /*00a0*/  MUFU.RCP R4, R4 ;  /* 0x0000000400047308 */ /* 0x002e240000001000 */
[----:B0-----:R-:W-:Y:S01]  /*00b0*/  VIADD R2, R4, 0xffffffe ;  /* 0x0ffffffe04027836 */ /* 0x001fe20000000000 */
[----:B------:R-:W-:-:S05]  /*00c0*/  IABS R4, R0 ;  /* 0x0000000000047213 */ /* 0x000fca0000000000 */
[----:B------:R0:W1:Y:S02]  /*00d0*/  F2I.FTZ.U32.TRUNC.NTZ R3, R2 ;  /* 0x0000000200037305 */ /* 0x000064000021f000 */
[----:B0-----:R-:W-:Y:S02]  /*00e0*/  IMAD.MOV.U32 R2, RZ, RZ, RZ ;  /* 0x000000ffff027224 */ /* 0x001fe400078e00ff */
[----:B-1----:R-:W-:-:S04]  /*00f0*/  IMAD.MOV R6, RZ, RZ, -R3 ;  /* 0x000000ffff067224 */ /* 0x002fc800078e0a03 */
[----:B------:R-:W-:-:S04]  /*0100*/  IMAD R9, R6, R5, RZ ;  /* 0x0000000506097224 */ /* 0x000fc800078e02ff */
[----:B------:R-:W-:-:S06]  /*0110*/  IMAD.HI.U32 R3, R3, R9, R2 ;  /* 0x0000000903037227 */ /* 0x000fcc00078e0002 */
[----:B------:R-:W-:-:S04]  /*0120*/  IMAD.HI.U32 R45, R3, R4, RZ ;  /* 0x00000004032d7227 */ /* 0x000fc800078e00ff */
[----:B------:R-:W-:-:S04]  /*0130*/  IMAD.MOV R3, RZ, RZ, -R45 ;  /* 0x000000ffff037224 */ /* 0x000fc800078e0a2d */
[----:B------:R-:W-:-:S05]  /*0140*/  IMAD R2, R5, R3, R4 ;  /* 0x0000000305027224 */ /* 0x000fca00078e0204 */
[----:B------:R-:W-:-:S13]  /*0150*/  ISETP.GT.U32.AND P1, PT, R5, R2, PT ;  /* 0x000000020500720c */ /* 0x000fda0003f24070 */
[----:B------:R-:W-:Y:S02]  /*0160*/  @!P1 IMAD.IADD R2, R2, 0x1, -R5 ;  /* 0x0000000102029824 */ /* 0x000fe400078e0a05 */
[----:B------:R-:W-:Y:S01]  /*0170*/  @!P1 VIADD R45, R45, 0x1 ;  /* 0x000000012d2d9836 */ /* 0x000fe20000000000 */
[----:B------:R-:W-:Y:S02]  /*0180*/  ISETP.NE.AND P1, PT, R7, RZ, PT ;  /* 0x000000ff0700720c */ /* 0x000fe40003f25270 */
[----:B------:R-:W-:Y:S02]  /*0190*/  ISETP.GE.U32.AND P0, PT, R2, R5, PT ;  /* 0x000000050200720c */ /* 0x000fe40003f06070 */
[----:B------:R-:W-:-:S04]  /*01a0*/  LOP3.LUT R2, R0, R7, RZ, 0x3c, !PT ;  /* 0x0000000700027212 */ /* 0x000fc800078e3cff */
[----:B------:R-:W-:-:S07]  /*01b0*/  ISETP.GE.AND P2, PT, R2, RZ, PT ;  /* 0x000000ff0200720c */ /* 0x000fce0003f46270 */
[----:B------:R-:W-:Y:S01]  /*01c0*/  @P0 VIADD R45, R45, 0x1 ;  /* 0x000000012d2d0836 */ /* 0x000fe20000000000 */
[----:B--2---:R-:W-:-:S05]  /*01d0*/  ISETP.GE.AND P0, PT, R47, UR4, PT ;  /* 0x000000042f007c0c */ /* 0x004fca000bf06270 */
[----:B------:R-:W-:Y:S01]  /*01e0*/  @!P2 IMAD.MOV R45, RZ, RZ, -R45 ;  /* 0x000000ffff2da224 */ /* 0x000fe200078e0a2d */
[----:B------:R-:W-:-:S04]  /*01f0*/  @!P1 LOP3.LUT R45, RZ, R7, RZ, 0x33, !PT ;  /* 0x00000007ff2d9212 */ /* 0x000fc800078e33ff */
[----:B---3--:R-:W-:-:S04]  /*0200*/  ISETP.GE.OR P0, PT, R45, UR5, P0 ;  /* 0x000000052d007c0c */ /* 0x008fc80008706670 */
[----:B------:R-:W-:-:S13]  /*0210*/  ISETP.LT.OR P0, PT, R7, RZ, P0 ;  /* 0x000000ff0700720c */ /* 0x000fda0000701670 */
[----:B------:R-:W-:Y:S05]  /*0220*/  @P0 EXIT ;  /* 0x000000000000094d */ /* 0x000fea0003800000 */
[----:B------:R-:W0:Y:S01]  /*0230*/  LDCU UR4, c[0x0][0x3e0] ;  /* 0x00007c00ff0477ac */ /* 0x000e220008000800 */
[----:B------:R-:W-:Y:S01]  /*0240*/  IMAD.MOV.U32 R2, RZ, RZ, 0x1 ;  /* 0x00000001ff027424 */ /* 0x000fe200078e00ff */
[----:B------:R-:W1:Y:S01]  /*0250*/  LDC R10, c[0x0][0x3bc] ;  /* 0x0000ef00ff0a7b82 */ /* 0x000e620000000800 */
[----:B------:R-:W2:Y:S01]  /*0260*/  LDCU.64 UR6, c[0x0][0x3b8] ;  /* 0x00007700ff0677ac */ /* 0x000ea20008000a00 */
[----:B0-----:R-:W0:Y:S01]  /*0270*/  I2F.F64 R4, UR4 ;  /* 0x0000000400047d12 */ /* 0x001e220008201c00 */
[----:B------:R-:W-:Y:S01]  /*0280*/  UISETP.GT.AND UP0, UPT, UR4, URZ, UPT ;  /* 0x000000ff0400728c */ /* 0x000fe2000bf04270 */
[----:B-1----:R-:W-:-:S06]  /*0290*/  FSETP.GEU.AND P1, PT, |R10|, 6.5827683646048100446e-37, PT ;  /* 0x036000000a00780b */ /* 0x002fcc0003f2e200 */
[----:B0-----:R-:W0:Y:S02]  /*02a0*/  MUFU.RCP64H R3, R5 ;  /* 0x0000000500037308 */ /* 0x001e240000001800 */
[----:B0-----:R-:W-:-:S08]  /*02b0*/  DFMA R6, -R4, R2, 1 ;  /* 0x3ff000000406742b */ /* 0x001fd00000000102 */
[----:B------:R-:W-:-:S08]  /*02c0*/  DFMA R6, R6, R6, R6 ;  /* 0x000000060606722b */ /* 0x000fd00000000006 */
[----:B------:R-:W-:-:S08]  /*02d0*/  DFMA R6, R2, R6, R2 ;  /* 0x000000060206722b */ /* 0x000fd00000000002 */
[----:B------:R-:W-:-:S08]  /*02e0*/  DFMA R2, -R4, R6, 1 ;  /* 0x3ff000000402742b */ /* 0x000fd00000000106 */
[----:B------:R-:W-:-:S08]  /*02f0*/  DFMA R2, R6, R2, R6 ;  /* 0x000000020602722b */ /* 0x000fd00000000006 */
[----:B--2---:R-:W-:-:S08]  /*0300*/  DMUL R6, R2, UR6 ;  /* 0x0000000602067c28 */ /* 0x004fd00008000000 */
[----:B------:R-:W-:-:S08]  /*0310*/  DFMA R8, -R4, R6, UR6 ;  /* 0x0000000604087e2b */ /* 0x000fd00008000106 */
[----:B------:R-:W-:-:S10]  /*0320*/  DFMA R2, R2, R8, R6 ;  /* 0x000000080202722b */ /* 0x000fd40000000006 */
[----:B------:R-:W-:-:S05]  /*0330*/  FFMA R6, RZ, R5, R3 ;  /* 0x00000005ff067223 */ /* 0x000fca0000000003 */
[----:B------:R-:W-:-:S13]  /*0340*/  FSETP.GT.AND P0, PT, |R6|, 1.469367938527859385e-39, PT ;  /* 0x001000000600780b */ /* 0x000fda0003f04200 */
[----:B------:R-:W-:Y:S05]  /*0350*/  @P0 BRA P1, `(.L_x_58) ;  /* 0x0000000000180947 */ /* 0x000fea0000800000 */
[----:B------:R-:W0:Y:S01]  /*0360*/  LDC R18, c[0x0][0x3b8] ;  /* 0x0000ee00ff127b82 */ /* 0x000e220000000800 */
[----:B------:R-:W-:-:S07]  /*0370*/  MOV R6, 0x3a0 ;  /* 0x000003a000067802 */ /* 0x000fce0000000f00 */
[----:B------:R-:W1:Y:S02]  /*0380*/  LDC R19, c[0x0][0x3bc] ;  /* 0x0000ef00ff137b82 */ /* 0x000e640000000800 */
[----:B01----:R-:W-:Y:S05]  /*0390*/  CALL.REL.NOINC `($__internal_1_$__cuda_sm20_div_rn_f64_full) ;  /* 0x00000020001c7944 */ /* 0x003fea0003c00000 */
[----:B------:R-:W-:Y:S02]  /*03a0*/  IMAD.MOV.U32 R2, RZ, RZ, R12 ;  /* 0x000000ffff027224 */ /* 0x000fe400078e000c */
[----:B------:R-:W-:-:S07]  /*03b0*/  IMAD.MOV.U32 R3, RZ, RZ, R13 ;  /* 0x000000ffff037224 */ /* 0x000fce00078e000d */
.L_x_58:
[----:B------:R-:W0:Y:S01]  /*03c0*/  LDCU UR4, c[0x0][0x3c4] ;  /* 0x00007880ff0477ac */ /* 0x000e220008000800 */
[----:B------:R-:W1:Y:S01]  /*03d0*/  LDC.64 R8, c[0x0][0x3c0] ;  /* 0x0000f000ff087b82 */ /* 0x000e620000000a00 */
[----:B------:R-:W-:-:S07]  /*03e0*/  IMAD.MOV.U32 R4, RZ, RZ, 0x1 ;  /* 0x00000001ff047424 */ /* 0x000fce00078e00ff */
[----:B------:R-:W2:Y:S08]  /*03f0*/  LDC.64 R10, c[0x0][0x3c8] ;  /* 0x0000f200ff0a7b82 */ /* 0x000eb00000000a00 */
[----:B------:R-:W3:Y:S01]  /*0400*/  LDC R12, c[0x0][0x3cc] ;  /* 0x0000f300ff0c7b82 */ /* 0x000ee20000000800 */
[----:B0-----:R-:W1:Y:S02]  /*0410*/  MUFU.RCP64H R5, UR4 ;  /* 0x0000000400057d08 */ /* 0x001e640008001800 */
[----:B-1----:R-:W-:Y:S01]  /*0420*/  DFMA R6, R4, -R8, 1 ;  /* 0x3ff000000406742b */ /* 0x002fe20000000808 */
[----:B---3--:R-:W-:-:S07]  /*0430*/  FSETP.GEU.AND P1, PT, |R12|, 6.5827683646048100446e-37, PT ;  /* 0x036000000c00780b */ /* 0x008fce0003f2e200 */
[----:B------:R-:W-:-:S08]  /*0440*/  DFMA R6, R6, R6, R6 ;  /* 0x000000060606722b */ /* 0x000fd00000000006 */
[----:B------:R-:W-:-:S08]  /*0450*/  DFMA R6, R4, R6, R4 ;  /* 0x000000060406722b */ /* 0x000fd00000000004 */
[----:B------:R-:W-:-:S08]  /*0460*/  DFMA R4, R6, -R8, 1 ;  /* 0x3ff000000604742b */ /* 0x000fd00000000808 */
[----:B------:R-:W-:-:S08]  /*0470*/  DFMA R4, R6, R4, R6 ;  /* 0x000000040604722b */ /* 0x000fd00000000006 */
[----:B--2---:R-:W-:-:S08]  /*0480*/  DMUL R42, R4, R10 ;  /* 0x0000000a042a7228 */ /* 0x004fd00000000000 */
[----:B------:R-:W-:-:S08]  /*0490*/  DFMA R6, R42, -R8, R10 ;  /* 0x800000082a06722b */ /* 0x000fd0000000000a */
[----:B------:R-:W-:-:S10]  /*04a0*/  DFMA R42, R4, R6, R42 ;  /* 0x00000006042a722b */ /* 0x000fd4000000002a */
[----:B------:R-:W-:-:S05]  /*04b0*/  FFMA R4, RZ, UR4, R43 ;  /* 0x00000004ff047c23 */ /* 0x000fca000800002b */
[----:B------:R-:W-:-:S13]  /*04c0*/  FSETP.GT.AND P0, PT, |R4|, 1.469367938527859385e-39, PT ;  /* 0x001000000400780b */ /* 0x000fda0003f04200 */
[----:B------:R-:W-:Y:S05]  /*04d0*/  @P0 BRA P1, `(.L_x_59) ;  /* 0x0000000000200947 */ /* 0x000fea0000800000 */
[----:B------:R-:W0:Y:S01]  /*04e0*/  LDC R18, c[0x0][0x3c8] ;  /* 0x0000f200ff127b82 */ /* 0x000e220000000800 */
[----:B------:R-:W-:-:S07]  /*04f0*/  MOV R6, 0x540 ;  /* 0x0000054000067802 */ /* 0x000fce0000000f00 */
[----:B------:R-:W1:Y:S08]  /*0500*/  LDC R19, c[0x0][0x3cc] ;  /* 0x0000f300ff137b82 */ /* 0x000e700000000800 */
[----:B------:R-:W2:Y:S08]  /*0510*/  LDC R4, c[0x0][0x3c0] ;  /* 0x0000f000ff047b82 */ /* 0x000eb00000000800 */
[----:B------:R-:W3:Y:S02]  /*0520*/  LDC R5, c[0x0][0x3c4] ;  /* 0x0000f100ff057b82 */ /* 0x000ee40000000800 */
[----:B0123--:R-:W-:Y:S05]  /*0530*/  CALL.REL.NOINC `($__internal_1_$__cuda_sm20_div_rn_f64_full) ;  /* 0x0000001c00b47944 */ /* 0x00ffea0003c00000 */
[----:B------:R-:W-:Y:S02]  /*0540*/  IMAD.MOV.U32 R42, RZ, RZ, R12 ;  /* 0x000000ffff2a7224 */ /* 0x000fe400078e000c */
[----:B------:R-:W-:-:S07]  /*0550*/  IMAD.MOV.U32 R43, RZ, RZ, R13 ;  /* 0x000000ffff2b7224 */ /* 0x000fce00078e000d */
.L_x_59:
[----:B------:R-:W0:Y:S01]  /*0560*/  LDC.64 R40, c[0x0][0x3c8] ;  /* 0x0000f200ff287b82 */ /* 0x000e220000000a00 */
[----:B------:R-:W-:Y:S01]  /*0570*/  DMUL R42, R42, 10 ;  /* 0x402400002a2a7828 */ /* 0x000fe20000000000 */
[----:B------:R-:W1:Y:S01]  /*0580*/  LDCU UR7, c[0x0][0x360] ;  /* 0x00006c00ff0777ac */ /* 0x000e620008000800 */
[----:B------:R-:W2:Y:S05]  /*0590*/  LDCU.64 UR8, c[0x0][0x358] ;  /* 0x00006b00ff0877ac */ /* 0x000eaa0008000a00 */
[----:B------:R-:W3:Y:S01]  /*05a0*/  LDC.64 R38, c[0x0][0x3c0] ;  /* 0x0000f000ff267b82 */ /* 0x000ee20000000a00 */
[----:B------:R-:W4:Y:S01]  /*05b0*/  LDCU.64 UR12, c[0x0][0x3b8] ;  /* 0x00007700ff0c77ac */ /* 0x000f220008000a00 */
[----:B------:R-:W0:Y:S06]  /*05c0*/  LDCU UR10, c[0x0][0x3d8] ;  /* 0x00007b00ff0a77ac */ /* 0x000e2c0008000800 */
[----:B------:R-:W1:Y:S08]  /*05d0*/  LDC.64 R4, c[0x0][0x380] ;  /* 0x0000e000ff047b82 */ /* 0x000e700000000a00 */
[----:B------:R-:W1:Y:S01]  /*05e0*/  LDC.64 R6, c[0x0][0x388] ;  /* 0x0000e200ff067b82 */ /* 0x000e620000000a00 */
[----:B0-----:R-:W-:-:S07]  /*05f0*/  DADD R40, R40, R40 ;  /* 0x0000000028287229 */ /* 0x001fce0000000028 */
[----:B------:R-:W0:Y:S01]  /*0600*/  LDC.64 R8, c[0x0][0x3a0] ;  /* 0x0000e800ff087b82 */ /* 0x000e220000000a00 */
[----:B---3--:R-:W-:-:S07]  /*0610*/  DADD R38, R38, R38 ;  /* 0x0000000026267229 */ /* 0x008fce0000000026 */
[----:B------:R-:W3:Y:S01]  /*0620*/  LDC.64 R10, c[0x0][0x3a8] ;  /* 0x0000ea00ff0a7b82 */ /* 0x000ee20000000a00 */
[----:B--2-4-:R-:W-:Y:S05]  /*0630*/  BRA.U UP0, `(.L_x_60) ;  /* 0x0000000100847547 */ /* 0x014fea000b800000 */
.L_x_61:
[----:B--2---:R-:W-:-:S04]  /*0640*/  IMAD R17, R0, UR10, R47 ;  /* 0x0000000a00117c24 */ /* 0x004fc8000f8e022f */
[----:B-1----:R-:W-:-:S06]  /*0650*/  IMAD.WIDE R12, R17, 0x8, R6 ;  /* 0x00000008110c7825 */ /* 0x002fcc00078e0206 */
[----:B------:R-:W2:Y:S01]  /*0660*/  LDG.E.64.CONSTANT R12, desc[UR8][R12.64] ;  /* 0x000000080c0c7981 */ /* 0x000ea2000c1e9b00 */
[----:B------:R-:W-:-:S06]  /*0670*/  IMAD.WIDE R2, R17, 0x8, R4 ;  /* 0x0000000811027825 */ /* 0x000fcc00078e0204 */
[----:B------:R-:W4:Y:S01]  /*0680*/  LDG.E.64.CONSTANT R2, desc[UR8][R2.64] ;  /* 0x0000000802027981 */ /* 0x000f22000c1e9b00 */
[----:B------:R-:W-:Y:S01]  /*0690*/  IMAD.MOV.U32 R16, RZ, RZ, R43 ;  /* 0x000000ffff107224 */ /* 0x000fe200078e002b */
[----:B------:R-:W-:Y:S01]  /*06a0*/  UMOV UR4, 0xa0b5ed8d ;  /* 0xa0b5ed8d00047882 */ /* 0x000fe20000000000 */
[----:B------:R-:W-:Y:S01]  /*06b0*/  UMOV UR5, 0x3eb0c6f7 ;  /* 0x3eb0c6f700057882 */ /* 0x000fe20000000000 */
[----:B------:R-:W-:Y:S01]  /*06c0*/  VIADD R47, R47, UR7 ;  /* 0x000000072f2f7c36 */ /* 0x000fe20008000000 */
[----:B------:R-:W-:Y:S01]  /*06d0*/  UMOV UR6, UR5 ;  /* 0x0000000500067c82 */ /* 0x000fe20008000000 */
[----:B--2---:R-:W-:-:S08]  /*06e0*/  DFMA R14, -R38, R12, R40 ;  /* 0x0000000c260e722b */ /* 0x004fd00000000128 */
[----:B------:R-:W-:-:S08]  /*06f0*/  DFMA R14, R14, UR12, R12 ;  /* 0x0000000c0e0e7c2b */ /* 0x000fd0000800000c */
[----:B------:R-:W-:Y:S02]  /*0700*/  DSETP.MIN.AND P0, P1, R42, R14, PT ;  /* 0x0000000e2a00722a */ /* 0x000fe40003900000 */
[----:B------:R-:W-:Y:S02]  /*0710*/  IMAD.MOV.U32 R21, RZ, RZ, R15 ;  /* 0x000000ffff157224 */ /* 0x000fe400078e000f */
[----:B------:R-:W-:Y:S02]  /*0720*/  IMAD.MOV.U32 R19, RZ, RZ, R14 ;  /* 0x000000ffff137224 */ /* 0x000fe400078e000e */
[----:B------:R-:W-:Y:S01]  /*0730*/  IMAD.MOV.U32 R14, RZ, RZ, R42 ;  /* 0x000000ffff0e7224 */ /* 0x000fe200078e002a */
[----:B------:R-:W-:Y:S01]  /*0740*/  FSEL R13, R16, R21, P0 ;  /* 0x00000015100d7208 */ /* 0x000fe20000000000 */
[----:B------:R-:W-:-:S03]  /*0750*/  IMAD.U32 R15, RZ, RZ, UR6 ;  /* 0x00000006ff0f7e24 */ /* 0x000fc6000f8e00ff */
[----:B------:R-:W-:-:S03]  /*0760*/  SEL R12, R14, R19, P0 ;  /* 0x000000130e0c7207 */ /* 0x000fc60000000000 */
[----:B------:R-:W-:-:S05]  /*0770*/  @P1 LOP3.LUT R13, R21, 0x80000, RZ, 0xfc, !PT ;  /* 0x00080000150d1812 */ /* 0x000fca00078efcff */
[----:B------:R-:W-:Y:S01]  /*0780*/  IMAD.MOV.U32 R14, RZ, RZ, R13 ;  /* 0x000000ffff0e7224 */ /* 0x000fe200078e000d */
[----:B------:R-:W-:-:S06]  /*0790*/  DSETP.MAX.AND P0, P1, R12, UR4, PT ;  /* 0x000000040c007e2a */ /* 0x000fcc000b90f000 */
[----:B------:R-:W-:Y:S02]  /*07a0*/  FSEL R19, R14, UR6, P0 ;  /* 0x000000060e137c08 */ /* 0x000fe40008000000 */
[----:B------:R-:W-:Y:S02]  /*07b0*/  SEL R12, R12, UR4, P0 ;  /* 0x000000040c0c7c07 */ /* 0x000fe40008000000 */
[----:B------:R-:W-:-:S04]  /*07c0*/  ISETP.GE.AND P0, PT, R47, UR10, PT ;  /* 0x0000000a2f007c0c */ /* 0x000fc8000bf06270 */
[----:B------:R-:W-:Y:S01]  /*07d0*/  @P1 LOP3.LUT R19, R15, 0x80000, RZ, 0xfc, !PT ;  /* 0x000800000f131812 */ /* 0x000fe200078efcff */
[----:B0-----:R-:W-:-:S04]  /*07e0*/  IMAD.WIDE R14, R17, 0x8, R8 ;  /* 0x00000008110e7825 */ /* 0x001fc800078e0208 */
[----:B---3--:R-:W-:Y:S01]  /*07f0*/  IMAD.WIDE R16, R17, 0x8, R10 ;  /* 0x0000000811107825 */ /* 0x008fe200078e020a */
[----:B----4-:R2:W-:Y:S03]  /*0800*/  STG.E.64 desc[UR8][R14.64], R2 ;  /* 0x000000020e007986 */ /* 0x0105e6000c101b08 */
[----:B------:R-:W-:-:S05]  /*0810*/  IMAD.MOV.U32 R13, RZ, RZ, R19 ;  /* 0x000000ffff0d7224 */ /* 0x000fca00078e0013 */
[----:B------:R2:W-:Y:S01]  /*0820*/  STG.E.64 desc[UR8][R16.64], R12 ;  /* 0x0000000c10007986 */ /* 0x0005e2000c101b08 */
[----:B------:R-:W-:Y:S05]  /*0830*/  @!P0 BRA `(.L_x_61) ;  /* 0xfffffffc00808947 */ /* 0x000fea000383ffff */
[----:B------:R-:W-:Y:S05]  /*0840*/  EXIT ;  /* 0x000000000000794d */ /* 0x000fea0003800000 */
.L_x_60:
[----:B------:R-:W-:Y:S01]  /*0850*/  DMUL R30, R2, R40 ;  /* 0x00000028021e7228 */ /* 0x000fe20000000000 */
[----:B0-----:R-:W-:Y:S01]  /*0860*/  IMAD.MOV.U32 R8, RZ, RZ, 0x0 ;  /* 0x00000000ff087424 */ /* 0x001fe200078e00ff */
[----:B------:R-:W0:Y:S01]  /*0870*/  LDCU.64 UR10, c[0x0][0x3c0] ;  /* 0x00007800ff0a77ac */ /* 0x000e220008000a00 */
[----:B------:R-:W-:-:S03]  /*0880*/  IMAD.MOV.U32 R9, RZ, RZ, 0x3fd80000 ;  /* 0x3fd80000ff097424 */ /* 0x000fc600078e00ff */
[----:B-1----:R-:W1:Y:S01]  /*0890*/  MUFU.RSQ64H R5, R31 ;  /* 0x0000001f00057308 */ /* 0x002e620000001c00 */
[----:B------:R-:W2:Y:S03]  /*08a0*/  LDCU.64 UR12, c[0x4][0x48] ;  /* 0x01000900ff0c77ac */ /* 0x000ea60008000a00 */
[----:B------:R-:W-:-:S05]  /*08b0*/  VIADD R4, R31, 0xfcb00000 ;  /* 0xfcb000001f047836 */ /* 0x000fca0000000000 */
[----:B------:R-:W-:Y:S01]  /*08c0*/  ISETP.GE.U32.AND P0, PT, R4, 0x7ca00000, PT ;  /* 0x7ca000000400780c */ /* 0x000fe20003f06070 */
[----:B-1----:R-:W-:-:S08]  /*08d0*/  DMUL R6, R4, R4 ;  /* 0x0000000404067228 */ /* 0x002fd00000000000 */
[----:B------:R-:W-:-:S08]  /*08e0*/  DFMA R6, R30, -R6, 1 ;  /* 0x3ff000001e06742b */ /* 0x000fd00000000806 */
[----:B------:R-:W-:Y:S02]  /*08f0*/  DFMA R8, R6, R8, 0.5 ;  /* 0x3fe000000608742b */ /* 0x000fe40000000008 */
[----:B------:R-:W-:-:S08]  /*0900*/  DMUL R6, R4, R6 ;  /* 0x0000000604067228 */ /* 0x000fd00000000000 */
[----:B------:R-:W-:-:S08]  /*0910*/  DFMA R12, R8, R6, R4 ;  /* 0x00000006080c722b */ /* 0x000fd00000000004 */
[----:B------:R-:W-:Y:S02]  /*0920*/  DMUL R8, R30, R12 ;  /* 0x0000000c1e087228 */ /* 0x000fe40000000000 */
[----:B------:R-:W-:Y:S02]  /*0930*/  VIADD R7, R13, 0xfff00000 ;  /* 0xfff000000d077836 */ /* 0x000fe40000000000 */
[----:B------:R-:W-:-:S04]  /*0940*/  IMAD.MOV.U32 R6, RZ, RZ, R12 ;  /* 0x000000ffff067224 */ /* 0x000fc800078e000c */
[----:B------:R-:W-:-:S08]  /*0950*/  DFMA R54, R8, -R8, R30 ;  /* 0x800000080836722b */ /* 0x000fd0000000001e */
[----:B------:R-:W-:Y:S01]  /*0960*/  DFMA R36, R54, R6, R8 ;  /* 0x000000063624722b */ /* 0x000fe20000000008 */
[----:B0-2---:R-:W-:Y:S10]  /*0970*/  @!P0 BRA `(.L_x_62) ;  /* 0x00000000001c8947 */ /* 0x005ff40003800000 */
[----:B------:R-:W-:Y:S02]  /*0980*/  IMAD.MOV.U32 R13, RZ, RZ, R55 ;  /* 0x000000ffff0d7224 */ /* 0x000fe400078e0037 */
[----:B------:R-:W-:Y:S01]  /*0990*/  IMAD.MOV.U32 R56, RZ, RZ, R4 ;  /* 0x000000ffff387224 */ /* 0x000fe200078e0004 */
[----:B------:R-:W-:Y:S01]  /*09a0*/  MOV R4, 0x9d0 ;  /* 0x000009d000047802 */ /* 0x000fe20000000f00 */
[----:B------:R-:W-:-:S07]  /*09b0*/  IMAD.MOV.U32 R55, RZ, RZ, R7 ;  /* 0x000000ffff377224 */ /* 0x000fce00078e0007 */
[----:B---3--:R-:W-:Y:S05]  /*09c0*/  CALL.REL.NOINC `($__internal_2_$__cuda_sm20_dsqrt_rn_f64_mediumpath_v1) ;  /* 0x0000001c00f87944 */ /* 0x008fea0003c00000 */
[----:B------:R-:W-:Y:S02]  /*09d0*/  IMAD.MOV.U32 R36, RZ, RZ, R12 ;  /* 0x000000ffff247224 */ /* 0x000fe400078e000c */
[----:B------:R-:W-:-:S07]  /*09e0*/  IMAD.MOV.U32 R37, RZ, RZ, R13 ;  /* 0x000000ffff257224 */ /* 0x000fce00078e000d */
.L_x_62:
[----:B------:R-:W3:Y:S08]  /*09f0*/  LDC.64 R8, c[0x0][0x3d8] ;  /* 0x0000f600ff087b82 */ /* 0x000ef00000000a00 */
[----:B------:R-:W0:Y:S08]  /*0a00*/  S2UR UR4, SR_CTAID.X ;  /* 0x00000000000479c3 */ /* 0x000e300000002500 */
[----:B------:R-:W1:Y:S01]  /*0a10*/  LDC.64 R28, c[0x0][0x380] ;  /* 0x0000e000ff1c7b82 */ /* 0x000e620000000a00 */
[----:B---3--:R-:W-:Y:S01]  /*0a20*/  IABS R11, R8 ;  /* 0x00000008000b7213 */ /* 0x008fe20000000000 */
[----:B------:R-:W-:-:S06]  /*0a30*/  IMAD R7, R47, R9, RZ ;  /* 0x000000092f077224 */ /* 0x000fcc00078e02ff */
[----:B------:R-:W2:Y:S01]  /*0a40*/  LDC.64 R26, c[0x0][0x388] ;  /* 0x0000e200ff1a7b82 */ /* 0x000ea20000000a00 */
[----:B------:R-:W-:Y:S01]  /*0a50*/  IMAD R44, R0, R8, R47 ;  /* 0x00000008002c7224 */ /* 0x000fe200078e022f */
[----:B------:R-:W3:Y:S01]  /*0a60*/  I2F.RP R6, R11 ;  /* 0x0000000b00067306 */ /* 0x000ee20000209400 */
[----:B0-----:R-:W-:-:S05]  /*0a70*/  IMAD.U32 R0, RZ, RZ, UR4 ;  /* 0x00000004ff007e24 */ /* 0x001fca000f8e00ff */
[----:B------:R-:W0:Y:S08]  /*0a80*/  LDC.64 R24, c[0x0][0x398] ;  /* 0x0000e600ff187b82 */ /* 0x000e300000000a00 */
[----:B------:R-:W4:Y:S01]  /*0a90*/  LDC.64 R32, c[0x0][0x3b0] ;  /* 0x0000ec00ff207b82 */ /* 0x000f220000000a00 */
[----:B---3--:R-:W3:Y:S02]  /*0aa0*/  MUFU.RCP R6, R6 ;  /* 0x0000000600067308 */ /* 0x008ee40000001000 */
[----:B---3--:R-:W-:-:S06]  /*0ab0*/  VIADD R4, R6, 0xffffffe ;  /* 0x0ffffffe06047836 */ /* 0x008fcc0000000000 */
[----:B------:R3:W1:Y:S02]  /*0ac0*/  F2I.FTZ.U32.TRUNC.NTZ R5, R4 ;  /* 0x0000000400057305 */ /* 0x000664000021f000 */
[----:B---3--:R-:W-:Y:S02]  /*0ad0*/  IMAD.MOV.U32 R4, RZ, RZ, RZ ;  /* 0x000000ffff047224 */ /* 0x008fe400078e00ff */
[----:B-1----:R-:W-:-:S04]  /*0ae0*/  IMAD.MOV R10, RZ, RZ, -R5 ;  /* 0x000000ffff0a7224 */ /* 0x002fc800078e0a05 */
[----:B------:R-:W-:Y:S01]  /*0af0*/  IMAD R13, R10, R11, RZ ;  /* 0x0000000b0a0d7224 */ /* 0x000fe200078e02ff */
[----:B------:R-:W-:Y:S02]  /*0b00*/  IABS R10, R7 ;  /* 0x00000007000a7213 */ /* 0x000fe40000000000 */
[----:B------:R-:W-:Y:S01]  /*0b10*/  LOP3.LUT R7, R7, R8, RZ, 0x3c, !PT ;  /* 0x0000000807077212 */ /* 0x000fe200078e3cff */
[----:B------:R-:W-:-:S03]  /*0b20*/  IMAD.HI.U32 R5, R5, R13, R4 ;  /* 0x0000000d05057227 */ /* 0x000fc600078e0004 */
[----:B------:R-:W-:-:S03]  /*0b30*/  ISETP.GE.AND P2, PT, R7, RZ, PT ;  /* 0x000000ff0700720c */ /* 0x000fc60003f46270 */
        /* <DEDUP_REMOVED lines=8> */
[----:B------:R-:W1:Y:S11]  /*0bc0*/  LDC.64 R4, c[0x0][0x390] ;  /* 0x0000e400ff047b82 */ /* 0x000e760000000a00 */
[----:B------:R-:W-:-:S04]  /*0bd0*/  @P0 VIADD R6, R6, 0x1 ;  /* 0x0000000106060836 */ /* 0x000fc80000000000 */
[----:B------:R-:W-:Y:S01]  /*0be0*/  @!P2 IMAD.MOV R6, RZ, RZ, -R6 ;  /* 0x000000ffff06a224 */ /* 0x000fe200078e0a06 */
[----:B------:R-:W-:-:S04]  /*0bf0*/  @!P1 LOP3.LUT R6, RZ, R8, RZ, 0x33, !PT ;  /* 0x00000008ff069212 */ /* 0x000fc800078e33ff */
[----:B------:R-:W-:Y:S01]  /*0c00*/  ISETP.GE.AND P0, PT, R6, 0x1, PT ;  /* 0x000000010600780c */ /* 0x000fe20003f06270 */
[----:B------:R-:W-:Y:S02]  /*0c10*/  IMAD R11, R0, R9, R6 ;  /* 0x00000009000b7224 */ /* 0x000fe400078e0206 */
[----:B------:R-:W-:Y:S02]  /*0c20*/  VIADD R6, R6, 0x1 ;  /* 0x0000000106067836 */ /* 0x000fe40000000000 */
[----:B-1----:R-:W-:-:S03]  /*0c30*/  IMAD.WIDE R10, R11, 0x8, R4 ;  /* 0x000000080b0a7825 */ /* 0x002fc600078e0204 */
[----:B------:R-:W-:Y:S02]  /*0c40*/  ISETP.GE.AND P1, PT, R6, R9, PT ;  /* 0x000000090600720c */ /* 0x000fe40003f26270 */
[----:B------:R-:W3:Y:S04]  /*0c50*/  LDG.E.64.CONSTANT R34, desc[UR8][R10.64] ;  /* 0x000000080a227981 */ /* 0x000ee8000c1e9b00 */
[----:B------:R-:W3:Y:S07]  /*0c60*/  @P0 LDG.E.64.CONSTANT R4, desc[UR8][R10.64+-0x8] ;  /* 0xfffff8080a040981 */ /* 0x000eee000c1e9b00 */
[----:B------:R-:W3:Y:S01]  /*0c70*/  @!P1 LDG.E.64.CONSTANT R6, desc[UR8][R10.64+0x8] ;  /* 0x000008080a069981 */ /* 0x000ee2000c1e9b00 */
[----:B------:R-:W-:-:S02]  /*0c80*/  IMAD R9, R45, R8, R47 ;  /* 0x000000082d097224 */ /* 0x000fc400078e022f */
[----:B------:R-:W-:-:S04]  /*0c90*/  IMAD.WIDE R28, R44, 0x8, R28 ;  /* 0x000000082c1c7825 */ /* 0x000fc800078e021c */
[C---:B--2---:R-:W-:Y:S02]  /*0ca0*/  IMAD.WIDE R26, R44.reuse, 0x8, R26 ;  /* 0x000000082c1a7825 */ /* 0x044fe400078e021a */
[----:B------:R-:W5:Y:S02]  /*0cb0*/  LDG.E.64.CONSTANT R28, desc[UR8][R28.64] ;  /* 0x000000081c1c7981 */ /* 0x000f64000c1e9b00 */
[----:B0-----:R-:W-:Y:S02]  /*0cc0*/  IMAD.WIDE R24, R44, 0x8, R24 ;  /* 0x000000082c187825 */ /* 0x001fe400078e0218 */
[----:B------:R-:W5:Y:S02]  /*0cd0*/  LDG.E.64.CONSTANT R26, desc[UR8][R26.64] ;  /* 0x000000081a1a7981 */ /* 0x000f64000c1e9b00 */
[----:B----4-:R-:W-:Y:S02]  /*0ce0*/  IMAD.WIDE R32, R9, 0x30, R32 ;  /* 0x0000003009207825 */ /* 0x010fe400078e0220 */
[----:B------:R-:W5:Y:S04]  /*0cf0*/  LDG.E.64.CONSTANT R24, desc[UR8][R24.64] ;  /* 0x0000000818187981 */ /* 0x000f68000c1e9b00 */
[----:B------:R0:W5:Y:S04]  /*0d00*/  LDG.E R49, desc[UR8][R32.64+0x20] ;  /* 0x0000200820317981 */ /* 0x000168000c1e1900 */
[----:B------:R0:W5:Y:S04]  /*0d10*/  LDG.E.64 R30, desc[UR8][R32.64+0x28] ;  /* 0x00002808201e7981 */ /* 0x000168000c1e1b00 */
[----:B------:R0:W5:Y:S04]  /*0d20*/  LDG.E.64 R22, desc[UR8][R32.64] ;  /* 0x0000000820167981 */ /* 0x000168000c1e1b00 */
[----:B------:R0:W5:Y:S04]  /*0d30*/  LDG.E.64 R20, desc[UR8][R32.64+0x8] ;  /* 0x0000080820147981 */ /* 0x000168000c1e1b00 */
[----:B------:R0:W5:Y:S04]  /*0d40*/  LDG.E.64 R18, desc[UR8][R32.64+0x10] ;  /* 0x0000100820127981 */ /* 0x000168000c1e1b00 */
[----:B------:R0:W5:Y:S01]  /*0d50*/  LDG.E.64 R16, desc[UR8][R32.64+0x18] ;  /* 0x0000180820107981 */ /* 0x000162000c1e1b00 */
[----:B------:R-:W-:-:S02]  /*0d60*/  @P0 IMAD.MOV.U32 R8, RZ, RZ, 0x33333333 ;  /* 0x33333333ff080424 */ /* 0x000fc400078e00ff */
[----:B------:R-:W-:Y:S01]  /*0d70*/  @P0 IMAD.MOV.U32 R9, RZ, RZ, 0x3fd33333 ;  /* 0x3fd33333ff090424 */ /* 0x000fe200078e00ff */
[----:B------:R-:W-:Y:S01]  /*0d80*/  UMOV UR4, 0x6dc9c883 ;  /* 0x6dc9c88300047882 */ /* 0x000fe20000000000 */
[----:B------:R-:W-:Y:S01]  /*0d90*/  UMOV UR5, 0x3fe45f30 ;  /* 0x3fe45f3000057882 */ /* 0x000fe20000000000 */
[----:B------:R-:W-:Y:S01]  /*0da0*/  UMOV UR6, 0x33145c00 ;  /* 0x33145c0000067882 */ /* 0x000fe20000000000 */
[----:B------:R-:W-:Y:S01]  /*0db0*/  UMOV UR7, 0x3c91a626 ;  /* 0x3c91a62600077882 */ /* 0x000fe20000000000 */
[----:B------:R-:W-:Y:S01]  /*0dc0*/  IMAD.MOV.U32 R48, RZ, RZ, RZ ;  /* 0x000000ffff307224 */ /* 0x000fe200078e00ff */
[----:B---3--:R-:W-:Y:S01]  /*0dd0*/  @P0 DFMA R34, R4, R8, R34 ;  /* 0x000000080422022b */ /* 0x008fe20000000022 */
[----:B------:R-:W-:Y:S02]  /*0de0*/  @!P1 IMAD.MOV.U32 R4, RZ, RZ, 0x33333333 ;  /* 0x33333333ff049424 */ /* 0x000fe400078e00ff */
[----:B------:R-:W-:-:S06]  /*0df0*/  @!P1 IMAD.MOV.U32 R5, RZ, RZ, 0x3fd33333 ;  /* 0x3fd33333ff059424 */ /* 0x000fcc00078e00ff */
[----:B------:R-:W-:-:S08]  /*0e00*/  @!P1 DFMA R34, R6, R4, R34 ;  /* 0x000000040622922b */ /* 0x000fd00000000022 */
[----:B------:R-:W-:-:S10]  /*0e10*/  DMUL R4, R34, UR4 ;  /* 0x0000000422047c28 */ /* 0x000fd40008000000 */
[----:B------:R-:W1:Y:S01]  /*0e20*/  F2I.F64 R4, R4 ;  /* 0x0000000400047311 */ /* 0x000e620000301100 */
[----:B------:R-:W-:Y:S01]  /*0e30*/  UMOV UR4, 0x54442d18 ;  /* 0x54442d1800047882 */ /* 0x000fe20000000000 */
[----:B------:R-:W-:-:S06]  /*0e40*/  UMOV UR5, 0x3ff921fb ;  /* 0x3ff921fb00057882 */ /* 0x000fcc0000000000 */
[----:B-1----:R-:W1:Y:S02]  /*0e50*/  I2F.F64 R6, R4 ;  /* 0x0000000400067312 */ /* 0x002e640000201c00 */
[C---:B-1----:R-:W-:Y:S01]  /*0e60*/  DFMA R8, R6.reuse, -UR4, R34 ;  /* 0x8000000406087c2b */ /* 0x042fe20008000022 */
[----:B------:R-:W1:Y:S07]  /*0e70*/  LDCU UR4, c[0x0][0x3e0] ;  /* 0x00007c00ff0477ac */ /* 0x000e6e0008000800 */
[----:B------:R-:W-:Y:S01]  /*0e80*/  DFMA R8, R6, -UR6, R8 ;  /* 0x8000000606087c2b */ /* 0x000fe20008000008 */
[----:B------:R-:W-:Y:S01]  /*0e90*/  UMOV UR6, 0x252049c0 ;  /* 0x252049c000067882 */ /* 0x000fe20000000000 */
[----:B------:R-:W-:Y:S01]  /*0ea0*/  UMOV UR7, 0x397b839a ;  /* 0x397b839a00077882 */ /* 0x000fe20000000000 */
[----:B------:R-:W-:-:S05]  /*0eb0*/  DSETP.NEU.AND P0, PT, |R34|, +INF , PT ;  /* 0x7ff000002200742a */ /* 0x000fca0003f0d200 */
[----:B------:R-:W-:Y:S02]  /*0ec0*/  DFMA R8, R6, -UR6, R8 ;  /* 0x8000000606087c2b */ /* 0x000fe40008000008 */
[----:B------:R-:W-:Y:S01]  /*0ed0*/  DMUL R6, RZ, R34 ;  /* 0x00000022ff067228 */ /* 0x000fe20000000000 */
[----:B-1----:R-:W-:Y:S01]  /*0ee0*/  UIADD3 UR4, UPT, UPT, -UR4, URZ, URZ ;  /* 0x000000ff04047290 */ /* 0x002fe2000fffe1ff */
[----:B------:R-:W-:Y:S01]  /*0ef0*/  DSETP.LTU.OR P2, PT, |R34|, 2.14748364800000000000e+09, !P0 ;  /* 0x41e000002200742a */ /* 0x000fe20004749600 */
[----:B------:R-:W-:-:S04]  /*0f00*/  SEL R52, R4, RZ, P0 ;  /* 0x000000ff04347207 */ /* 0x000fc80000000000 */
[----:B------:R-:W-:-:S03]  /*0f10*/  IMAD.U32 R50, RZ, RZ, UR4 ;  /* 0x00000004ff327e24 */ /* 0x000fc6000f8e00ff */
[----:B------:R-:W-:Y:S02]  /*0f20*/  FSEL R46, R6, R8, !P0 ;  /* 0x00000008062e7208 */ /* 0x000fe40004000000 */
[----:B0-----:R-:W-:-:S07]  /*0f30*/  FSEL R51, R7, R9, !P0 ;  /* 0x0000000907337208 */ /* 0x001fce0004000000 */
.L_x_71:
[----:B------:R-:W-:Y:S01]  /*0f40*/  BSSY.RECONVERGENT B0, `(.L_x_63) ;  /* 0x000000c000007945 */ /* 0x000fe20003800200 */
[----:B------:R-:W-:Y:S02]  /*0f50*/  IMAD.MOV.U32 R53, RZ, RZ, R52 ;  /* 0x000000ffff357224 */ /* 0x000fe400078e0034 */
[----:B------:R-:W-:Y:S02]  /*0f60*/  IMAD.MOV.U32 R58, RZ, RZ, R46 ;  /* 0x000000ffff3a7224 */ /* 0x000fe400078e002e */
[----:B------:R-:W-:Y:S01]  /*0f70*/  IMAD.MOV.U32 R59, RZ, RZ, R51 ;  /* 0x000000ffff3b7224 */ /* 0x000fe200078e0033 */
[----:B------:R-:W-:Y:S06]  /*0f80*/  @P2 BRA `(.L_x_64) ;  /* 0x00000000001c2947 */ /* 0x000fec0003800000 */
[----:B------:R-:W-:Y:S01]  /*0f90*/  IMAD.MOV.U32 R6, RZ, RZ, R34 ;  /* 0x000000ffff067224 */ /* 0x000fe200078e0022 */
[----:B------:R-:W-:Y:S01]  /*0fa0*/  MOV R54, 0xfd0 ;  /* 0x00000fd000367802 */ /* 0x000fe20000000f00 */
[----:B------:R-:W-:-:S07]  /*0fb0*/  IMAD.MOV.U32 R15, RZ, RZ, R35 ;  /* 0x000000ffff0f7224 */ /* 0x000fce00078e0023 */
[----:B-----5:R-:W-:Y:S05]  /*0fc0*/  CALL.REL.NOINC `($_Z21evolve_windows_kernelPKdS0_S0_S0_PdS1_P17curandStateXORWOWdddiiiii$__internal_trig_reduction_slowpathd) ;  /* 0x0000001c00347944 */ /* 0x020fea0003c00000 */
[----:B------:R-:W-:Y:S02]  /*0fd0*/  IMAD.MOV.U32 R53, RZ, RZ, R4 ;  /* 0x000000ffff357224 */ /* 0x000fe400078e0004 */
[----:B------:R-:W-:Y:S02]  /*0fe0*/  IMAD.MOV.U32 R58, RZ, RZ, R6 ;  /* 0x000000ffff3a7224 */ /* 0x000fe400078e0006 */
[----:B------:R-:W-:-:S07]  /*0ff0*/  IMAD.MOV.U32 R59, RZ, RZ, R7 ;  /* 0x000000ffff3b7224 */ /* 0x000fce00078e0007 */
.L_x_64:
[----:B------:R-:W-:Y:S05]  /*1000*/  BSYNC.RECONVERGENT B0 ;  /* 0x0000000000007941 */ /* 0x000fea0003800200 */
.L_x_63:
[----:B------:R-:W-:-:S05]  /*1010*/  IMAD.SHL.U32 R4, R53, 0x40, RZ ;  /* 0x0000004035047824 */ /* 0x000fca00078e00ff */
[----:B------:R-:W-:-:S04]  /*1020*/  LOP3.LUT R4, R4, 0x40, RZ, 0xc0, !PT ;  /* 0x0000004004047812 */ /* 0x000fc800078ec0ff */
[----:B------:R-:W-:-:S05]  /*1030*/  IADD3 R60, P0, PT, R4, UR12, RZ ;  /* 0x0000000c043c7c10 */ /* 0x000fca000ff1e0ff */
[----:B------:R-:W-:-:S05]  /*1040*/  IMAD.X R61, RZ, RZ, UR13, P0 ;  /* 0x0000000dff3d7e24 */ /* 0x000fca00080e06ff */
[----:B------:R-:W2:Y:S04]  /*1050*/  LDG.E.128.CONSTANT R4, desc[UR8][R60.64] ;  /* 0x000000083c047981 */ /* 0x000ea8000c1e9d00 */
[----:B------:R-:W3:Y:S04]  /*1060*/  LDG.E.128.CONSTANT R8, desc[UR8][R60.64+0x10] ;  /* 0x000010083c087981 */ /* 0x000ee8000c1e9d00 */
[----:B------:R-:W4:Y:S01]  /*1070*/  LDG.E.128.CONSTANT R12, desc[UR8][R60.64+0x20] ;  /* 0x000020083c0c7981 */ /* 0x000f22000c1e9d00 */
[----:B------:R-:W-:Y:S01]  /*1080*/  LOP3.LUT R54, R53, 0x1, RZ, 0xc0, !PT ;  /* 0x0000000135367812 */ /* 0x000fe200078ec0ff */
[----:B------:R-:W-:Y:S01]  /*1090*/  IMAD.MOV.U32 R55, RZ, RZ, 0x3da8ff83 ;  /* 0x3da8ff83ff377424 */ /* 0x000fe200078e00ff */
[----:B------:R-:W-:Y:S01]  /*10a0*/  DMUL R56, R58, R58 ;  /* 0x0000003a3a387228 */ /* 0x000fe20000000000 */
[----:B-----5:R-:W-:Y:S01]  /*10b0*/  ISETP.NE.AND P1, PT, R17, 0x1, PT ;  /* 0x000000011100780c */ /* 0x020fe20003f25270 */
[----:B------:R-:W-:Y:S01]  /*10c0*/  BSSY.RECONVERGENT B0, `(.L_x_65) ;  /* 0x00000ff000007945 */ /* 0x000fe20003800200 */
[----:B------:R-:W-:Y:S01]  /*10d0*/  ISETP.NE.U32.AND P0, PT, R54, 0x1, PT ;  /* 0x000000013600780c */ /* 0x000fe20003f05070 */
[----:B------:R-:W-:-:S02]  /*10e0*/  IMAD.MOV.U32 R54, RZ, RZ, 0x20fd8164 ;  /* 0x20fd8164ff367424 */ /* 0x000fc400078e00ff */
[----:B------:R-:W-:Y:S01]  /*10f0*/  IMAD.MOV.U32 R17, RZ, RZ, RZ ;  /* 0x000000ffff117224 */ /* 0x000fe200078e00ff */
[----:B------:R-:W-:Y:S02]  /*1100*/  FSEL R55, -R55, 0.11223486810922622681, !P0 ;  /* 0x3de5db6537377808 */ /* 0x000fe40004000100 */
[----:B------:R-:W-:-:S06]  /*1110*/  FSEL R54, R54, -8.06006814911005101289e+34, !P0 ;  /* 0xf9785eba36367808 */ /* 0x000fcc0004000000 */
[----:B--2---:R-:W-:-:S08]  /*1120*/  DFMA R4, R56, R54, R4 ;  /* 0x000000363804722b */ /* 0x004fd00000000004 */
[----:B------:R-:W-:-:S08]  /*1130*/  DFMA R4, R56, R4, R6 ;  /* 0x000000043804722b */ /* 0x000fd00000000006 */
[----:B---3--:R-:W-:Y:S01]  /*1140*/  DFMA R4, R56, R4, R8 ;  /* 0x000000043804722b */ /* 0x008fe20000000008 */
[----:B------:R-:W-:Y:S02]  /*1150*/  IMAD.MOV.U32 R8, RZ, RZ, R30 ;  /* 0x000000ffff087224 */ /* 0x000fe400078e001e */
[----:B------:R-:W-:-:S05]  /*1160*/  IMAD.MOV.U32 R9, RZ, RZ, R31 ;  /* 0x000000ffff097224 */ /* 0x000fca00078e001f */
[----:B------:R-:W-:-:S08]  /*1170*/  DFMA R4, R56, R4, R10 ;  /* 0x000000043804722b */ /* 0x000fd0000000000a */
[----:B----4-:R-:W-:-:S08]  /*1180*/  DFMA R4, R56, R4, R12 ;  /* 0x000000043804722b */ /* 0x010fd0000000000c */
[----:B------:R-:W-:-:S08]  /*1190*/  DFMA R4, R56, R4, R14 ;  /* 0x000000043804722b */ /* 0x000fd0000000000e */
[----:B------:R-:W-:Y:S02]  /*11a0*/  DFMA R6, R4, R58, R58 ;  /* 0x0000003a0406722b */ /* 0x000fe4000000003a */
[----:B------:R-:W-:-:S10]  /*11b0*/  DFMA R4, R56, R4, 1 ;  /* 0x3ff000003804742b */ /* 0x000fd40000000004 */
[----:B------:R-:W-:Y:S02]  /*11c0*/  FSEL R6, R4, R6, !P0 ;  /* 0x0000000604067208 */ /* 0x000fe40004000000 */
[----:B------:R-:W-:Y:S02]  /*11d0*/  FSEL R7, R5, R7, !P0 ;  /* 0x0000000705077208 */ /* 0x000fe40004000000 */
[----:B------:R-:W-:-:S04]  /*11e0*/  LOP3.LUT P0, RZ, R53, 0x2, RZ, 0xc0, !PT ;  /* 0x0000000235ff7812 */ /* 0x000fc8000780c0ff */
[----:B------:R-:W-:-:S10]  /*11f0*/  DADD R4, RZ, -R6 ;  /* 0x00000000ff047229 */ /* 0x000fd40000000806 */
[----:B------:R-:W-:Y:S01]  /*1200*/  FSEL R7, R7, R5, !P0 ;  /* 0x0000000507077208 */ /* 0x000fe20004000000 */
[----:B------:R-:W-:Y:S01]  /*1210*/  IMAD.MOV.U32 R5, RZ, RZ, R19 ;  /* 0x000000ffff057224 */ /* 0x000fe200078e0013 */
[----:B------:R-:W-:Y:S01]  /*1220*/  FSEL R6, R6, R4, !P0 ;  /* 0x0000000406067208 */ /* 0x000fe20004000000 */
[----:B------:R-:W-:Y:S06]  /*1230*/  @!P1 BRA `(.L_x_66) ;  /* 0x0000000c009c9947 */ /* 0x000fec0003800000 */
[----:B------:R-:W-:Y:S01]  /*1240*/  SHF.R.U32.HI R4, RZ, 0x2, R23 ;  /* 0x00000002ff047819 */ /* 0x000fe20000011617 */
[----:B------:R-:W-:Y:S01]  /*1250*/  IMAD.SHL.U32 R8, R19, 0x10, RZ ;  /* 0x0000001013087824 */ /* 0x000fe200078e00ff */
[----:B------:R-:W-:Y:S01]  /*1260*/  SHF.R.U32.HI R9, RZ, 0x2, R20 ;  /* 0x00000002ff097819 */ /* 0x000fe20000011614 */
[----:B------:R-:W-:Y:S01]  /*1270*/  BSSY.RECONVERGENT B1, `(.L_x_67) ;  /* 0x0000080000017945 */ /* 0x000fe20003800200 */
[----:B------:R-:W-:Y:S02]  /*1280*/  LOP3.LUT R4, R4, R23, RZ, 0x3c, !PT ;  /* 0x0000001704047212 */ /* 0x000fe400078e3cff */
[----:B------:R-:W-:-:S03]  /*1290*/  LOP3.LUT R9, R9, R20, RZ, 0x3c, !PT ;  /* 0x0000001409097212 */ /* 0x000fc600078e3cff */
[----:B------:R-:W-:-:S05]  /*12a0*/  IMAD.SHL.U32 R5, R4, 0x2, RZ ;  /* 0x0000000204057824 */ /* 0x000fca00078e00ff */
[----:B------:R-:W-:Y:S02]  /*12b0*/  LOP3.LUT R5, R19, R8, R5, 0x96, !PT ;  /* 0x0000000813057212 */ /* 0x000fe400078e9605 */
[----:B------:R-:W-:Y:S02]  /*12c0*/  SHF.R.U32.HI R8, RZ, 0x2, R21 ;  /* 0x00000002ff087819 */ /* 0x000fe40000011615 */
[----:B------:R-:W-:Y:S01]  /*12d0*/  LOP3.LUT R23, R5, R4, RZ, 0x3c, !PT ;  /* 0x0000000405177212 */ /* 0x000fe200078e3cff */
[----:B------:R-:W-:Y:S01]  /*12e0*/  IMAD.SHL.U32 R5, R9, 0x2, RZ ;  /* 0x0000000209057824 */ /* 0x000fe200078e00ff */
[----:B------:R-:W-:Y:S02]  /*12f0*/  LOP3.LUT R8, R8, R21, RZ, 0x3c, !PT ;  /* 0x0000001508087212 */ /* 0x000fe400078e3cff */
[----:B------:R-:W-:Y:S01]  /*1300*/  IADD3 R13, PT, PT, R22, 0x587c5, R23 ;  /* 0x000587c5160d7810 */ /* 0x000fe20007ffe017 */
[----:B------:R-:W-:Y:S02]  /*1310*/  IMAD.SHL.U32 R4, R23, 0x10, RZ ;  /* 0x0000001017047824 */ /* 0x000fe400078e00ff */
[----:B------:R-:W-:-:S03]  /*1320*/  IMAD.SHL.U32 R10, R8, 0x2, RZ ;  /* 0x00000002080a7824 */ /* 0x000fc600078e00ff */
[----:B------:R-:W-:-:S04]  /*1330*/  LOP3.LUT R4, R9, R5, R4, 0x96, !PT ;  /* 0x0000000509047212 */ /* 0x000fc800078e9604 */
[----:B------:R-:W-:-:S04]  /*1340*/  LOP3.LUT R17, R4, R23, RZ, 0x3c, !PT ;  /* 0x0000001704117212 */ /* 0x000fc800078e3cff */
[----:B------:R-:W-:Y:S01]  /*1350*/  IADD3 R4, PT, PT, R22, 0xb0f8a, R17 ;  /* 0x000b0f8a16047810 */ /* 0x000fe20007ffe011 */
[----:B------:R-:W-:-:S04]  /*1360*/  IMAD.SHL.U32 R9, R17, 0x10, RZ ;  /* 0x0000001011097824 */ /* 0x000fc800078e00ff */
[----:B------:R-:W-:Y:S01]  /*1370*/  IMAD.WIDE.U32 R4, R4, 0x200000, RZ ;  /* 0x0020000004047825 */ /* 0x000fe200078e00ff */
[----:B------:R-:W-:Y:S02]  /*1380*/  LOP3.LUT R10, R8, R10, R9, 0x96, !PT ;  /* 0x0000000a080a7212 */ /* 0x000fe400078e9609 */
[----:B------:R-:W-:Y:S01]  /*1390*/  SHF.R.U32.HI R9, RZ, 0x2, R18 ;  /* 0x00000002ff097819 */ /* 0x000fe20000011612 */
[----:B------:R-:W-:Y:S01]  /*13a0*/  IMAD.MOV.U32 R8, RZ, RZ, 0x0 ;  /* 0x00000000ff087424 */ /* 0x000fe200078e00ff */
[----:B------:R-:W-:Y:S01]  /*13b0*/  LOP3.LUT R12, R4, R13, RZ, 0x3c, !PT ;  /* 0x0000000d040c7212 */ /* 0x000fe200078e3cff */
[----:B------:R-:W-:Y:S01]  /*13c0*/  IMAD.MOV.U32 R13, RZ, RZ, R5 ;  /* 0x000000ffff0d7224 */ /* 0x000fe200078e0005 */
[----:B------:R-:W-:Y:S02]  /*13d0*/  LOP3.LUT R9, R9, R18, RZ, 0x3c, !PT ;  /* 0x0000001209097212 */ /* 0x000fe400078e3cff */
[----:B------:R-:W-:Y:S02]  /*13e0*/  LOP3.LUT R18, R10, R17, RZ, 0x3c, !PT ;  /* 0x000000110a127212 */ /* 0x000fe400078e3cff */
[----:B------:R-:W0:Y:S01]  /*13f0*/  I2F.F64.U64 R10, R12 ;  /* 0x0000000c000a7312 */ /* 0x000e220000301800 */
[----:B------:R-:W-:Y:S01]  /*1400*/  IMAD.SHL.U32 R5, R9, 0x2, RZ ;  /* 0x0000000209057824 */ /* 0x000fe200078e00ff */
[----:B------:R-:W-:Y:S01]  /*1410*/  IADD3 R15, PT, PT, R22, 0x10974f, R18 ;  /* 0x0010974f160f7810 */ /* 0x000fe20007ffe012 */
[----:B------:R-:W-:-:S02]  /*1420*/  IMAD.SHL.U32 R4, R18, 0x10, RZ ;  /* 0x0000001012047824 */ /* 0x000fc400078e00ff */
[----:B------:R-:W-:-:S03]  /*1430*/  VIADD R22, R22, 0x161f14 ;  /* 0x00161f1416167836 */ /* 0x000fc60000000000 */
[----:B------:R-:W-:Y:S01]  /*1440*/  LOP3.LUT R5, R9, R5, R4, 0x96, !PT ;  /* 0x0000000509057212 */ /* 0x000fe200078e9604 */
[----:B------:R-:W-:-:S03]  /*1450*/  IMAD.MOV.U32 R9, RZ, RZ, 0x3ca00000 ;  /* 0x3ca00000ff097424 */ /* 0x000fc600078e00ff */
[----:B------:R-:W-:-:S03]  /*1460*/  LOP3.LUT R5, R5, R18, RZ, 0x3c, !PT ;  /* 0x0000001205057212 */ /* 0x000fc600078e3cff */
[----:B0-----:R-:W-:Y:S02]  /*1470*/  DFMA R10, R10, R8, 5.5511151231257827021e-17 ;  /* 0x3c9000000a0a742b */ /* 0x001fe40000000008 */
[----:B------:R-:W-:-:S04]  /*1480*/  IMAD.IADD R20, R5, 0x1, R22 ;  /* 0x0000000105147824 */ /* 0x000fc800078e0216 */
[----:B------:R-:W-:-:S04]  /*1490*/  IMAD.WIDE.U32 R20, R20, 0x200000, RZ ;  /* 0x0020000014147825 */ /* 0x000fc800078e00ff */
[----:B------:R-:W-:Y:S01]  /*14a0*/  ISETP.GT.AND P1, PT, R11, 0xfffff, PT ;  /* 0x000fffff0b00780c */ /* 0x000fe20003f24270 */
[--C-:B------:R-:W-:Y:S01]  /*14b0*/  IMAD.MOV.U32 R12, RZ, RZ, R10.reuse ;  /* 0x000000ffff0c7224 */ /* 0x100fe200078e000a */
[----:B------:R-:W-:Y:S01]  /*14c0*/  LOP3.LUT R20, R20, R15, RZ, 0x3c, !PT ;  /* 0x0000000f14147212 */ /* 0x000fe200078e3cff */
[--C-:B------:R-:W-:Y:S02]  /*14d0*/  IMAD.MOV.U32 R13, RZ, RZ, R11.reuse ;  /* 0x000000ffff0d7224 */ /* 0x100fe400078e000b */
[----:B------:R-:W-:Y:S01]  /*14e0*/  IMAD.MOV.U32 R53, RZ, RZ, R11 ;  /* 0x000000ffff357224 */ /* 0x000fe200078e000b */
[----:B------:R-:W0:Y:S01]  /*14f0*/  I2F.F64.U64 R14, R20 ;  /* 0x00000014000e7312 */ /* 0x000e220000301800 */
[----:B------:R-:W-:-:S06]  /*1500*/  IMAD.MOV.U32 R54, RZ, RZ, R10 ;  /* 0x000000ffff367224 */ /* 0x000fcc00078e000a */
[----:B------:R-:W-:Y:S02]  /*1510*/  @!P1 DMUL R12, R12, 1.80143985094819840000e+16 ;  /* 0x435000000c0c9828 */ /* 0x000fe40000000000 */
[----:B0-----:R-:W-:-:S08]  /*1520*/  DFMA R8, R14, 2.2204460492503130808e-16, R8 ;  /* 0x3cb000000e08782b */ /* 0x001fd00000000008 */
[----:B------:R-:W-:Y:S02]  /*1530*/  @!P1 IMAD.MOV.U32 R53, RZ, RZ, R13 ;  /* 0x000000ffff359224 */ /* 0x000fe400078e000d */
[----:B------:R-:W-:Y:S02]  /*1540*/  @!P1 IMAD.MOV.U32 R54, RZ, RZ, R12 ;  /* 0x000000ffff369224 */ /* 0x000fe400078e000c */
[----:B------:R-:W-:Y:S01]  /*1550*/  VIADD R4, R53, 0xffffffff ;  /* 0xffffffff35047836 */ /* 0x000fe20000000000 */
[----:B------:R-:W-:-:S04]  /*1560*/  DMUL R14, RZ, R8 ;  /* 0x00000008ff0e7228 */ /* 0x000fc80000000000 */
[----:B------:R-:W-:Y:S01]  /*1570*/  ISETP.GE.U32.AND P3, PT, R4, 0x7fefffff, PT ;  /* 0x7fefffff0400780c */ /* 0x000fe20003f66070 */
[----:B------:R-:W-:-:S05]  /*1580*/  IMAD.SHL.U32 R4, R9, 0x2, RZ ;  /* 0x0000000209047824 */ /* 0x000fca00078e00ff */
[----:B------:R-:W-:Y:S01]  /*1590*/  ISETP.GT.U32.AND P0, PT, R4, -0x79800000, PT ;  /* 0x868000000400780c */ /* 0x000fe20003f04070 */
[----:B------:R-:W-:Y:S02]  /*15a0*/  IMAD.MOV.U32 R4, RZ, RZ, -0x3ff ;  /* 0xfffffc01ff047424 */ /* 0x000fe400078e00ff */
[----:B------:R-:W-:Y:S01]  /*15b0*/  @!P1 IMAD.MOV.U32 R4, RZ, RZ, -0x435 ;  /* 0xfffffbcbff049424 */ /* 0x000fe200078e00ff */
[----:B------:R-:W-:Y:S02]  /*15c0*/  FSEL R11, R15, R9, P0 ;  /* 0x000000090f0b7208 */ /* 0x000fe40000000000 */
[----:B------:R-:W-:Y:S01]  /*15d0*/  FSEL R8, R14, R8, P0 ;  /* 0x000000080e087208 */ /* 0x000fe20000000000 */
[----:B------:R-:W-:Y:S01]  /*15e0*/  @P3 IMAD.MOV.U32 R20, RZ, RZ, 0x0 ;  /* 0x00000000ff143424 */ /* 0x000fe200078e00ff */
[----:B------:R-:W-:Y:S01]  /*15f0*/  @P3 LOP3.LUT P0, RZ, R13, 0x7fffffff, RZ, 0xc0, !PT ;  /* 0x7fffffff0dff3812 */ /* 0x000fe2000780c0ff */
[----:B------:R-:W-:Y:S02]  /*1600*/  VIADD R9, R11, 0x100000 ;  /* 0x001000000b097836 */ /* 0x000fe40000000000 */
[----:B------:R-:W-:-:S02]  /*1610*/  @P3 IMAD.MOV.U32 R21, RZ, RZ, 0x7ff00000 ;  /* 0x7ff00000ff153424 */ /* 0x000fc400078e00ff */
[----:B------:R-:W0:Y:S01]  /*1620*/  FRND.F64 R14, R8 ;  /* 0x00000008000e7313 */ /* 0x000e220000301800 */
[----:B------:R-:W-:-:S03]  /*1630*/  IMAD.MOV.U32 R10, RZ, RZ, R8 ;  /* 0x000000ffff0a7224 */ /* 0x000fc600078e0008 */
[----:B------:R-:W-:-:S10]  /*1640*/  @P3 DFMA R20, R12, R20, +INF ;  /* 0x7ff000000c14342b */ /* 0x000fd40000000014 */
[----:B------:R-:W-:Y:S01]  /*1650*/  @P3 FSEL R30, R20, RZ, P0 ;  /* 0x000000ff141e3208 */ /* 0x000fe20000000000 */
[----:B0-----:R-:W-:Y:S01]  /*1660*/  DFMA R14, R14, -0.5, R10 ;  /* 0xbfe000000e0e782b */ /* 0x001fe2000000000a */
[----:B------:R-:W-:Y:S01]  /*1670*/  @P3 FSEL R31, R21, -QNAN , P0 ;  /* 0xfff00000151f3808 */ /* 0x000fe20000000000 */
[----:B------:R-:W-:Y:S09]  /*1680*/  @P3 BRA `(.L_x_68) ;  /* 0x0000000000f83947 */ /* 0x000ff20003800000 */
[C---:B------:R-:W-:Y:S01]  /*1690*/  LOP3.LUT R12, R53.reuse, 0xfffff, RZ, 0xc0, !PT ;  /* 0x000fffff350c7812 */ /* 0x040fe200078ec0ff */
[----:B------:R-:W-:Y:S01]  /*16a0*/  IMAD.MOV.U32 R20, RZ, RZ, RZ ;  /* 0x000000ffff147224 */ /* 0x000fe200078e00ff */
[----:B------:R-:W-:Y:S01]  /*16b0*/  UMOV UR4, 0x3ae80f1e ;  /* 0x3ae80f1e00047882 */ /* 0x000fe20000000000 */
[----:B------:R-:W-:Y:S01]  /*16c0*/  UMOV UR5, 0x3eb1380b ;  /* 0x3eb1380b00057882 */ /* 0x000fe20000000000 */
[----:B------:R-:W-:Y:S01]  /*16d0*/  LOP3.LUT R13, R12, 0x3ff00000, RZ, 0xfc, !PT ;  /* 0x3ff000000c0d7812 */ /* 0x000fe200078efcff */
[----:B------:R-:W-:Y:S01]  /*16e0*/  IMAD.MOV.U32 R12, RZ, RZ, R54 ;  /* 0x000000ffff0c7224 */ /* 0x000fe200078e0036 */
[----:B------:R-:W-:Y:S02]  /*16f0*/  LEA.HI R4, R53, R4, RZ, 0xc ;  /* 0x0000000435047211 */ /* 0x000fe400078f60ff */
[----:B------:R-:W-:-:S13]  /*1700*/  ISETP.GE.U32.AND P0, PT, R13, 0x3ff6a09f, PT ;  /* 0x3ff6a09f0d00780c */ /* 0x000fda0003f06070 */
[----:B------:R-:W-:Y:S02]  /*1710*/  @P0 VIADD R21, R13, 0xfff00000 ;  /* 0xfff000000d150836 */ /* 0x000fe40000000000 */
[----:B------:R-:W-:Y:S02]  /*1720*/  @P0 VIADD R4, R4, 0x1 ;  /* 0x0000000104040836 */ /* 0x000fe40000000000 */
[----:B------:R-:W-:-:S06]  /*1730*/  @P0 IMAD.MOV.U32 R13, RZ, RZ, R21 ;  /* 0x000000ffff0d0224 */ /* 0x000fcc00078e0015 */
[C---:B------:R-:W-:Y:S02]  /*1740*/  DADD R30, R12.reuse, 1 ;  /* 0x3ff000000c1e7429 */ /* 0x040fe40000000000 */
[----:B------:R-:W-:-:S04]  /*1750*/  DADD R12, R12, -1 ;  /* 0xbff000000c0c7429 */ /* 0x000fc80000000000 */
[----:B------:R-:W0:Y:S02]  /*1760*/  MUFU.RCP64H R21, R31 ;  /* 0x0000001f00157308 */ /* 0x000e240000001800 */
[----:B0-----:R-:W-:-:S08]  /*1770*/  DFMA R56, -R30, R20, 1 ;  /* 0x3ff000001e38742b */ /* 0x001fd00000000114 */
[----:B------:R-:W-:-:S08]  /*1780*/  DFMA R56, R56, R56, R56 ;  /* 0x000000383838722b */ /* 0x000fd00000000038 */
[----:B------:R-:W-:-:S08]  /*1790*/  DFMA R56, R20, R56, R20 ;  /* 0x000000381438722b */ /* 0x000fd00000000014 */
[----:B------:R-:W-:-:S08]  /*17a0*/  DMUL R54, R12, R56 ;  /* 0x000000380c367228 */ /* 0x000fd00000000000 */
[----:B------:R-:W-:-:S08]  /*17b0*/  DFMA R54, R12, R56, R54 ;  /* 0x000000380c36722b */ /* 0x000fd00000000036 */
[----:B------:R-:W-:Y:S02]  /*17c0*/  DADD R20, R12, -R54 ;  /* 0x000000000c147229 */ /* 0x000fe40000000836 */
[----:B------:R-:W-:-:S06]  /*17d0*/  DMUL R30, R54, R54 ;  /* 0x00000036361e7228 */ /* 0x000fcc0000000000 */
[----:B------:R-:W-:-:S08]  /*17e0*/  DADD R20, R20, R20 ;  /* 0x0000000014147229 */ /* 0x000fd00000000014 */
[----:B------:R-:W-:Y:S01]  /*17f0*/  DFMA R20, R12, -R54, R20 ;  /* 0x800000360c14722b */ /* 0x000fe20000000014 */
[----:B------:R-:W-:Y:S02]  /*1800*/  IMAD.MOV.U32 R12, RZ, RZ, -0x748574fc ;  /* 0x8b7a8b04ff0c7424 */ /* 0x000fe400078e00ff */
[----:B------:R-:W-:-:S05]  /*1810*/  IMAD.MOV.U32 R13, RZ, RZ, 0x3ed0ee25 ;  /* 0x3ed0ee25ff0d7424 */ /* 0x000fca00078e00ff */
[----:B------:R-:W-:Y:S02]  /*1820*/  DMUL R20, R56, R20 ;  /* 0x0000001438147228 */ /* 0x000fe40000000000 */
[----:B------:R-:W-:Y:S01]  /*1830*/  DFMA R12, R30, UR4, R12 ;  /* 0x000000041e0c7c2b */ /* 0x000fe2000800000c */
[----:B------:R-:W-:Y:S01]  /*1840*/  UMOV UR4, 0x9f02676f ;  /* 0x9f02676f00047882 */ /* 0x000fe20000000000 */
[----:B------:R-:W-:-:S06]  /*1850*/  UMOV UR5, 0x3ef3b266 ;  /* 0x3ef3b26600057882 */ /* 0x000fcc0000000000 */
        /* <DEDUP_REMOVED lines=14> */
[----:B------:R-:W-:Y:S01]  /*1940*/  LOP3.LUT R12, R4, 0x80000000, RZ, 0x3c, !PT ;  /* 0x80000000040c7812 */ /* 0x000fe200078e3cff */
[----:B------:R-:W-:Y:S01]  /*1950*/  IMAD.MOV.U32 R13, RZ, RZ, 0x43300000 ;  /* 0x43300000ff0d7424 */ /* 0x000fe200078e00ff */
[----:B------:R-:W-:-:S04]  /*1960*/  UMOV UR5, 0x3fb55555 ;  /* 0x3fb5555500057882 */ /* 0x000fc80000000000 */
[----:B------:R-:W-:Y:S01]  /*1970*/  DFMA R58, R30, R58, UR4 ;  /* 0x000000041e3a7e2b */ /* 0x000fe2000800003a */
[----:B------:R-:W-:Y:S01]  /*1980*/  UMOV UR4, 0x80000000 ;  /* 0x8000000000047882 */ /* 0x000fe20000000000 */
[----:B------:R-:W-:Y:S02]  /*1990*/  UMOV UR5, 0x43300000 ;  /* 0x4330000000057882 */ /* 0x000fe40000000000 */
[----:B------:R-:W-:Y:S01]  /*19a0*/  DADD R12, R12, -UR4 ;  /* 0x800000040c0c7e29 */ /* 0x000fe20008000000 */
[----:B------:R-:W-:Y:S01]  /*19b0*/  UMOV UR4, 0xfefa39ef ;  /* 0xfefa39ef00047882 */ /* 0x000fe20000000000 */
[----:B------:R-:W-:Y:S02]  /*19c0*/  UMOV UR5, 0x3fe62e42 ;  /* 0x3fe62e4200057882 */ /* 0x000fe40000000000 */
[----:B------:R-:W-:-:S04]  /*19d0*/  DMUL R58, R30, R58 ;  /* 0x0000003a1e3a7228 */ /* 0x000fc80000000000 */
[----:B------:R-:W-:-:S04]  /*19e0*/  DFMA R56, R12, UR4, R54 ;  /* 0x000000040c387c2b */ /* 0x000fc80008000036 */
[----:B------:R-:W-:-:S04]  /*19f0*/  DFMA R20, R54, R58, R20 ;  /* 0x0000003a3614722b */ /* 0x000fc80000000014 */
[----:B------:R-:W-:Y:S01]  /*1a00*/  DFMA R30, R12, -UR4, R56 ;  /* 0x800000040c1e7c2b */ /* 0x000fe20008000038 */
[----:B------:R-:W-:Y:S01]  /*1a10*/  UMOV UR4, 0x3b39803f ;  /* 0x3b39803f00047882 */ /* 0x000fe20000000000 */
[----:B------:R-:W-:-:S06]  /*1a20*/  UMOV UR5, 0x3c7abc9e ;  /* 0x3c7abc9e00057882 */ /* 0x000fcc0000000000 */
[----:B------:R-:W-:-:S08]  /*1a30*/  DADD R30, -R54, R30 ;  /* 0x00000000361e7229 */ /* 0x000fd0000000011e */
[----:B------:R-:W-:-:S08]  /*1a40*/  DADD R20, R20, -R30 ;  /* 0x0000000014147229 */ /* 0x000fd0000000081e */
[----:B------:R-:W-:-:S08]  /*1a50*/  DFMA R20, R12, UR4, R20 ;  /* 0x000000040c147c2b */ /* 0x000fd00008000014 */
[----:B------:R-:W-:-:S11]  /*1a60*/  DADD R30, R56, R20 ;  /* 0x00000000381e7229 */ /* 0x000fd60000000014 */
.L_x_68:
[----:B------:R-:W-:Y:S05]  /*1a70*/  BSYNC.RECONVERGENT B1 ;  /* 0x0000000000017941 */ /* 0x000fea0003800200 */
.L_x_67:
[----:B------:R-:W-:Y:S01]  /*1a80*/  UMOV UR4, 0x33145c07 ;  /* 0x33145c0700047882 */ /* 0x000fe20000000000 */
[----:B------:R-:W-:Y:S01]  /*1a90*/  UMOV UR5, 0x3ca1a626 ;  /* 0x3ca1a62600057882 */ /* 0x000fe20000000000 */
[----:B------:R-:W-:Y:S01]  /*1aa0*/  IMAD.MOV.U32 R20, RZ, RZ, -0x3e107ad8 ;  /* 0xc1ef8528ff147424 */ /* 0x000fe200078e00ff */
[----:B------:R-:W-:Y:S01]  /*1ab0*/  DMUL R54, R14, UR4 ;  /* 0x000000040e367c28 */ /* 0x000fe20008000000 */
[----:B------:R-:W-:Y:S01]  /*1ac0*/  UMOV UR4, 0x54442d18 ;  /* 0x54442d1800047882 */ /* 0x000fe20000000000 */
[----:B------:R-:W-:Y:S01]  /*1ad0*/  UMOV UR5, 0x400921fb ;  /* 0x400921fb00057882 */ /* 0x000fe20000000000 */
[----:B------:R-:W-:Y:S01]  /*1ae0*/  IMAD.MOV.U32 R21, RZ, RZ, 0x3e21eea7 ;  /* 0x3e21eea7ff157424 */ /* 0x000fe200078e00ff */
[----:B------:R-:W-:Y:S01]  /*1af0*/  UMOV UR6, 0xf9785eba ;  /* 0xf9785eba00067882 */ /* 0x000fe20000000000 */
[----:B------:R-:W-:Y:S01]  /*1b00*/  UMOV UR7, 0x3de5db65 ;  /* 0x3de5db6500077882 */ /* 0x000fe20000000000 */
[----:B------:R-:W-:Y:S01]  /*1b10*/  DMUL R30, R30, -2 ;  /* 0xc00000001e1e7828 */ /* 0x000fe20000000000 */
[----:B------:R-:W0:Y:S01]  /*1b20*/  F2I.S64.F64 R8, R8 ;  /* 0x0000000800087311 */ /* 0x000e220000301900 */
[----:B------:R-:W-:Y:S01]  /*1b30*/  DFMA R54, R14, UR4, R54 ;  /* 0x000000040e367c2b */ /* 0x000fe20008000036 */
[----:B------:R-:W-:Y:S01]  /*1b40*/  UMOV UR4, 0x20fd8164 ;  /* 0x20fd816400047882 */ /* 0x000fe20000000000 */
[----:B------:R-:W-:Y:S01]  /*1b50*/  UMOV UR5, 0x3da8ff83 ;  /* 0x3da8ff8300057882 */ /* 0x000fe20000000000 */
[----:B------:R-:W-:Y:S01]  /*1b60*/  IMAD.MOV.U32 R14, RZ, RZ, 0x2cb0d246 ;  /* 0x2cb0d246ff0e7424 */ /* 0x000fe200078e00ff */
[----:B------:R-:W-:Y:S01]  /*1b70*/  BSSY.RECONVERGENT B1, `(.L_x_69) ;  /* 0x0000046000017945 */ /* 0x000fe20003800200 */
[----:B------:R-:W-:-:S02]  /*1b80*/  IMAD.MOV.U32 R15, RZ, RZ, 0x3e5ae5f1 ;  /* 0x3e5ae5f1ff0f7424 */ /* 0x000fc400078e00ff */
[----:B------:R-:W1:Y:S01]  /*1b90*/  MUFU.RSQ64H R57, R31 ;  /* 0x0000001f00397308 */ /* 0x000e620000001c00 */
[----:B------:R-:W-:Y:S01]  /*1ba0*/  DMUL R12, R54, R54 ;  /* 0x00000036360c7228 */ /* 0x000fe20000000000 */
[----:B------:R-:W-:Y:S02]  /*1bb0*/  VIADD R56, R31, 0xfcb00000 ;  /* 0xfcb000001f387836 */ /* 0x000fe40000000000 */
[----:B------:R-:W-:Y:S02]  /*1bc0*/  IMAD.MOV.U32 R58, RZ, RZ, 0x0 ;  /* 0x00000000ff3a7424 */ /* 0x000fe400078e00ff */
[----:B------:R-:W-:Y:S01]  /*1bd0*/  IMAD.MOV.U32 R59, RZ, RZ, 0x3fd80000 ;  /* 0x3fd80000ff3b7424 */ /* 0x000fe200078e00ff */
[----:B0-----:R-:W-:Y:S02]  /*1be0*/  LOP3.LUT R4, R8, 0x1, RZ, 0xc0, !PT ;  /* 0x0000000108047812 */ /* 0x001fe400078ec0ff */
[C---:B------:R-:W-:Y:S01]  /*1bf0*/  DFMA R20, R12.reuse, -UR4, R20 ;  /* 0x800000040c147c2b */ /* 0x040fe20008000014 */
[----:B------:R-:W-:Y:S01]  /*1c00*/  UMOV UR4, 0x8e06e6d9 ;  /* 0x8e06e6d900047882 */ /* 0x000fe20000000000 */
[----:B------:R-:W-:Y:S01]  /*1c10*/  UMOV UR5, 0x3e927e4f ;  /* 0x3e927e4f00057882 */ /* 0x000fe20000000000 */
[----:B------:R-:W-:Y:S01]  /*1c20*/  DFMA R14, R12, UR6, -R14 ;  /* 0x000000060c0e7c2b */ /* 0x000fe2000800080e */
[----:B------:R-:W-:Y:S01]  /*1c30*/  UMOV UR6, 0x69ace392 ;  /* 0x69ace39200067882 */ /* 0x000fe20000000000 */
[----:B------:R-:W-:Y:S01]  /*1c40*/  UMOV UR7, 0x3ec71de3 ;  /* 0x3ec71de300077882 */ /* 0x000fe20000000000 */
[----:B------:R-:W-:-:S02]  /*1c50*/  ISETP.NE.U32.AND P0, PT, R4, 0x1, PT ;  /* 0x000000010400780c */ /* 0x000fc40003f05070 */
[C---:B------:R-:W-:Y:S01]  /*1c60*/  DFMA R20, R12.reuse, R20, -UR4 ;  /* 0x800000040c147e2b */ /* 0x040fe20008000014 */
[----:B------:R-:W-:Y:S01]  /*1c70*/  UMOV UR4, 0x19ddbce9 ;  /* 0x19ddbce900047882 */ /* 0x000fe20000000000 */
[----:B------:R-:W-:Y:S01]  /*1c80*/  UMOV UR5, 0x3efa01a0 ;  /* 0x3efa01a000057882 */ /* 0x000fe20000000000 */
[C---:B------:R-:W-:Y:S01]  /*1c90*/  DFMA R14, R12.reuse, R14, UR6 ;  /* 0x000000060c0e7e2b */ /* 0x040fe2000800000e */
[----:B------:R-:W-:Y:S01]  /*1ca0*/  UMOV UR6, 0x19db62a1 ;  /* 0x19db62a100067882 */ /* 0x000fe20000000000 */
[----:B------:R-:W-:Y:S01]  /*1cb0*/  UMOV UR7, 0x3f2a01a0 ;  /* 0x3f2a01a000077882 */ /* 0x000fe20000000000 */
[----:B------:R-:W-:Y:S02]  /*1cc0*/  LOP3.LUT P1, RZ, R8, 0x2, RZ, 0xc0, !PT ;  /* 0x0000000208ff7812 */ /* 0x000fe4000782c0ff */
[C---:B------:R-:W-:Y:S01]  /*1cd0*/  DFMA R20, R12.reuse, R20, UR4 ;  /* 0x000000040c147e2b */ /* 0x040fe20008000014 */
[----:B------:R-:W-:Y:S01]  /*1ce0*/  UMOV UR4, 0x16c15d47 ;  /* 0x16c15d4700047882 */ /* 0x000fe20000000000 */
[----:B------:R-:W-:Y:S01]  /*1cf0*/  UMOV UR5, 0x3f56c16c ;  /* 0x3f56c16c00057882 */ /* 0x000fe20000000000 */
[----:B------:R-:W-:Y:S01]  /*1d00*/  DFMA R14, R12, R14, -UR6 ;  /* 0x800000060c0e7e2b */ /* 0x000fe2000800000e */
[----:B------:R-:W-:Y:S01]  /*1d10*/  UMOV UR6, 0x11110818 ;  /* 0x1111081800067882 */ /* 0x000fe20000000000 */
[----:B------:R-:W-:Y:S01]  /*1d20*/  UMOV UR7, 0x3f811111 ;  /* 0x3f81111100077882 */ /* 0x000fe20000000000 */
[----:B------:R-:W-:-:S02]  /*1d30*/  ISETP.NE.U32.AND.EX P0, PT, RZ, RZ, PT, P0 ;  /* 0x000000ffff00720c */ /* 0x000fc40003f05100 */
[C---:B------:R-:W-:Y:S01]  /*1d40*/  DFMA R20, R12.reuse, R20, -UR4 ;  /* 0x800000040c147e2b */ /* 0x040fe20008000014 */
[----:B------:R-:W-:Y:S01]  /*1d50*/  UMOV UR4, 0x55555551 ;  /* 0x5555555100047882 */ /* 0x000fe20000000000 */
[----:B------:R-:W-:Y:S01]  /*1d60*/  UMOV UR5, 0x3fa55555 ;  /* 0x3fa5555500057882 */ /* 0x000fe20000000000 */
[----:B------:R-:W-:-:S05]  /*1d70*/  DFMA R14, R12, R14, UR6 ;  /* 0x000000060c0e7e2b */ /* 0x000fca000800000e */
[C---:B------:R-:W-:Y:S01]  /*1d80*/  DFMA R20, R12.reuse, R20, UR4 ;  /* 0x000000040c147e2b */ /* 0x040fe20008000014 */
[----:B------:R-:W-:Y:S01]  /*1d90*/  UMOV UR4, 0x55555554 ;  /* 0x5555555400047882 */ /* 0x000fe20000000000 */
[----:B------:R-:W-:Y:S02]  /*1da0*/  UMOV UR5, 0x3fc55555 ;  /* 0x3fc5555500057882 */ /* 0x000fe40000000000 */
[----:B------:R-:W-:-:S04]  /*1db0*/  DFMA R14, R12, R14, -UR4 ;  /* 0x800000040c0e7e2b */ /* 0x000fc8000800000e */
[----:B------:R-:W-:-:S04]  /*1dc0*/  DFMA R20, R12, R20, -0.5 ;  /* 0xbfe000000c14742b */ /* 0x000fc80000000014 */
[----:B------:R-:W-:-:S04]  /*1dd0*/  DFMA R14, R12, R14, RZ ;  /* 0x0000000e0c0e722b */ /* 0x000fc800000000ff */
[----:B------:R-:W-:Y:S02]  /*1de0*/  DFMA R20, R12, R20, 1 ;  /* 0x3ff000000c14742b */ /* 0x000fe40000000014 */
[----:B-1----:R-:W-:Y:S02]  /*1df0*/  DMUL R12, R56, R56 ;  /* 0x00000038380c7228 */ /* 0x002fe40000000000 */
[----:B------:R-:W-:-:S06]  /*1e00*/  DFMA R54, R54, R14, R54 ;  /* 0x0000000e3636722b */ /* 0x000fcc0000000036 */
[----:B------:R-:W-:-:S04]  /*1e10*/  DFMA R12, R30, -R12, 1 ;  /* 0x3ff000001e0c742b */ /* 0x000fc8000000080c */
[----:B------:R-:W-:Y:S02]  /*1e20*/  LOP3.LUT R9, R55, 0x80000000, RZ, 0x3c, !PT ;  /* 0x8000000037097812 */ /* 0x000fe400078e3cff */
[----:B------:R-:W-:Y:S02]  /*1e30*/  FSEL R60, R20, R54, !P0 ;  /* 0x00000036143c7208 */ /* 0x000fe40004000000 */
[----:B------:R-:W-:Y:S01]  /*1e40*/  DFMA R58, R12, R58, 0.5 ;  /* 0x3fe000000c3a742b */ /* 0x000fe2000000003a */
[----:B------:R-:W-:Y:S01]  /*1e50*/  FSEL R61, R21, R55, !P0 ;  /* 0x00000037153d7208 */ /* 0x000fe20004000000 */
[----:B------:R-:W-:-:S08]  /*1e60*/  DMUL R12, R56, R12 ;  /* 0x0000000c380c7228 */ /* 0x000fd00000000000 */
[----:B------:R-:W-:Y:S01]  /*1e70*/  DFMA R12, R58, R12, R56 ;  /* 0x0000000c3a0c722b */ /* 0x000fe20000000038 */
[----:B------:R-:W-:Y:S02]  /*1e80*/  FSEL R58, R54, R20, !P0 ;  /* 0x00000014363a7208 */ /* 0x000fe40004000000 */
[----:B------:R-:W-:Y:S02]  /*1e90*/  FSEL R59, R9, R21, !P0 ;  /* 0x00000015093b7208 */ /* 0x000fe40004000000 */
[----:B------:R-:W-:-:S03]  /*1ea0*/  ISETP.GE.U32.AND P0, PT, R56, 0x7ca00000, PT ;  /* 0x7ca000003800780c */ /* 0x000fc60003f06070 */
[----:B------:R-:W-:Y:S01]  /*1eb0*/  DMUL R14, R30, R12 ;  /* 0x0000000c1e0e7228 */ /* 0x000fe20000000000 */
[----:B------:R-:W-:Y:S01]  /*1ec0*/  @P1 LOP3.LUT R9, R61, 0x80000000, RZ, 0x3c, !PT ;  /* 0x800000003d091812 */ /* 0x000fe200078e3cff */
[----:B------:R-:W-:Y:S01]  /*1ed0*/  VIADD R55, R13, 0xfff00000 ;  /* 0xfff000000d377836 */ /* 0x000fe20000000000 */
[----:B------:R-:W-:Y:S01]  /*1ee0*/  @P1 LOP3.LUT R53, R59, 0x80000000, RZ, 0x3c, !PT ;  /* 0x800000003b351812 */ /* 0x000fe200078e3cff */
[----:B------:R-:W-:Y:S02]  /*1ef0*/  IMAD.MOV.U32 R54, RZ, RZ, R12 ;  /* 0x000000ffff367224 */ /* 0x000fe400078e000c */
[----:B------:R-:W-:Y:S02]  /*1f00*/  @P1 IMAD.MOV.U32 R61, RZ, RZ, R9 ;  /* 0x000000ffff3d1224 */ /* 0x000fe400078e0009 */
[----:B------:R-:W-:Y:S01]  /*1f10*/  DFMA R20, R14, -R14, R30 ;  /* 0x8000000e0e14722b */ /* 0x000fe2000000001e */
[----:B------:R-:W-:-:S07]  /*1f20*/  @P1 IMAD.MOV.U32 R59, RZ, RZ, R53 ;  /* 0x000000ffff3b1224 */ /* 0x000fce00078e0035 */
[----:B------:R-:W-:Y:S01]  /*1f30*/  DFMA R8, R20, R54, R14 ;  /* 0x000000361408722b */ /* 0x000fe2000000000e */
[----:B------:R-:W-:Y:S10]  /*1f40*/  @!P0 BRA `(.L_x_70) ;  /* 0x0000000000208947 */ /* 0x000ff40003800000 */
[----:B------:R-:W-:Y:S01]  /*1f50*/  IMAD.MOV.U32 R54, RZ, RZ, R20 ;  /* 0x000000ffff367224 */ /* 0x000fe200078e0014 */
[----:B------:R-:W-:Y:S01]  /*1f60*/  MOV R4, 0x1fb0 ;  /* 0x00001fb000047802 */ /* 0x000fe20000000f00 */
[----:B------:R-:W-:Y:S02]  /*1f70*/  IMAD.MOV.U32 R13, RZ, RZ, R21 ;  /* 0x000000ffff0d7224 */ /* 0x000fe400078e0015 */
[----:B------:R-:W-:Y:S02]  /*1f80*/  IMAD.MOV.U32 R8, RZ, RZ, R14 ;  /* 0x000000ffff087224 */ /* 0x000fe400078e000e */
[----:B------:R-:W-:-:S07]  /*1f90*/  IMAD.MOV.U32 R9, RZ, RZ, R15 ;  /* 0x000000ffff097224 */ /* 0x000fce00078e000f */
[----:B------:R-:W-:Y:S05]  /*1fa0*/  CALL.REL.NOINC `($__internal_2_$__cuda_sm20_dsqrt_rn_f64_mediumpath_v1) ;  /* 0x0000000800807944 */ /* 0x000fea0003c00000 */
[----:B------:R-:W-:Y:S02]  /*1fb0*/  IMAD.MOV.U32 R8, RZ, RZ, R12 ;  /* 0x000000ffff087224 */ /* 0x000fe400078e000c */
[----:B------:R-:W-:-:S07]  /*1fc0*/  IMAD.MOV.U32 R9, RZ, RZ, R13 ;  /* 0x000000ffff097224 */ /* 0x000fce00078e000d */
.L_x_70:
[----:B------:R-:W-:Y:S05]  /*1fd0*/  BSYNC.RECONVERGENT B1 ;  /* 0x0000000000017941 */ /* 0x000fea0003800200 */
.L_x_69:
[----:B------:R-:W0:Y:S01]  /*1fe0*/  FRND.F64.TRUNC R14, R10 ;  /* 0x0000000a000e7313 */ /* 0x000e22000030d800 */
[----:B------:R-:W-:Y:S01]  /*1ff0*/  DMUL R12, RZ, R10 ;  /* 0x0000000aff0c7228 */ /* 0x000fe20000000000 */
[----:B------:R-:W-:Y:S01]  /*2000*/  IMAD.MOV.U32 R20, RZ, RZ, R23 ;  /* 0x000000ffff147224 */ /* 0x000fe200078e0017 */
[----:B------:R-:W-:Y:S01]  /*2010*/  DADD R30, RZ, R58 ;  /* 0x00000000ff1e7229 */ /* 0x000fe2000000003a */
[----:B------:R-:W-:Y:S02]  /*2020*/  IMAD.MOV.U32 R21, RZ, RZ, R17 ;  /* 0x000000ffff157224 */ /* 0x000fe400078e0011 */
[----:B------:R-:W-:Y:S02]  /*2030*/  IMAD.MOV.U32 R23, RZ, RZ, R19 ;  /* 0x000000ffff177224 */ /* 0x000fe400078e0013 */
[----:B------:R-:W-:Y:S02]  /*2040*/  IMAD.MOV.U32 R17, RZ, RZ, 0x1 ;  /* 0x00000001ff117424 */ /* 0x000fe400078e00ff */
[----:B------:R-:W-:Y:S01]  /*2050*/  IMAD.MOV.U32 R19, RZ, RZ, R5 ;  /* 0x000000ffff137224 */ /* 0x000fe200078e0005 */
[----:B------:R-:W-:-:S02]  /*2060*/  DMUL R30, R30, R8 ;  /* 0x000000081e1e7228 */ /* 0x000fc40000000000 */
[----:B0-----:R-:W-:-:S06]  /*2070*/  DSETP.NEU.AND P0, PT, R10, R14, PT ;  /* 0x0000000e0a00722a */ /* 0x001fcc0003f0d000 */
[----:B------:R-:W-:Y:S02]  /*2080*/  FSEL R12, R12, R60, !P0 ;  /* 0x0000003c0c0c7208 */ /* 0x000fe40004000000 */
[----:B------:R-:W-:-:S06]  /*2090*/  FSEL R13, R13, R61, !P0 ;  /* 0x0000003d0d0d7208 */ /* 0x000fcc0004000000 */
[----:B------:R-:W-:-:S11]  /*20a0*/  DMUL R8, R8, R12 ;  /* 0x0000000c08087228 */ /* 0x000fd60000000000 */
.L_x_66:
[----:B------:R-:W-:Y:S05]  /*20b0*/  BSYNC.RECONVERGENT B0 ;  /* 0x0000000000007941 */ /* 0x000fea0003800200 */
.L_x_65:
[----:B------:R-:W-:Y:S01]  /*20c0*/  DMUL R10, R28, UR10 ;  /* 0x0000000a1c0a7c28 */ /* 0x000fe20008000000 */
[----:B------:R-:W-:Y:S01]  /*20d0*/  VIADD R50, R50, 0x1 ;  /* 0x0000000132327836 */ /* 0x000fe20000000000 */
[----:B------:R-:W-:Y:S01]  /*20e0*/  DMUL R8, R8, R36 ;  /* 0x0000002408087228 */ /* 0x000fe20000000000 */
[C---:B------:R-:W-:Y:S01]  /*20f0*/  ISETP.NE.AND P0, PT, R48.reuse, RZ, PT ;  /* 0x000000ff3000720c */ /* 0x040fe20003f05270 */
[----:B------:R-:W-:Y:S02]  /*2100*/  VIADD R48, R48, 0x1 ;  /* 0x0000000130307836 */ /* 0x000fe40000000000 */
[----:B------:R-:W-:Y:S02]  /*2110*/  ISETP.NE.AND P1, PT, R50, RZ, PT ;  /* 0x000000ff3200720c */ /* 0x000fe40003f25270 */
[----:B------:R-:W-:-:S08]  /*2120*/  DFMA R6, R6, 0.5, -R10 ;  /* 0x3fe000000606782b */ /* 0x000fd0000000080a */
[----:B------:R-:W-:-:S08]  /*2130*/  DFMA R6, R6, R2, R8 ;  /* 0x000000020606722b */ /* 0x000fd00000000008 */
[----:B------:R-:W-:-:S08]  /*2140*/  DADD R6, R6, R28 ;  /* 0x0000000006067229 */ /* 0x000fd0000000001c */
[----:B------:R-:W-:-:S10]  /*2150*/  DADD R8, -R24, R6 ;  /* 0x0000000018087229 */ /* 0x000fd40000000106 */
[----:B------:R-:W-:Y:S02]  /*2160*/  FSEL R28, R8, R6, !P0 ;  /* 0x00000006081c7208 */ /* 0x000fe40004000000 */
[----:B------:R-:W-:Y:S01]  /*2170*/  FSEL R29, R9, R7, !P0 ;  /* 0x00000007091d7208 */ /* 0x000fe20004000000 */
[----:B------:R-:W-:Y:S06]  /*2180*/  @P1 BRA `(.L_x_71) ;  /* 0xffffffec006c1947 */ /* 0x000fec000383ffff */
[----:B------:R-:W0:Y:S01]  /*2190*/  LDCU.64 UR4, c[0x0][0x3b8] ;  /* 0x00007700ff0477ac */ /* 0x000e220008000a00 */
[----:B------:R-:W-:Y:S01]  /*21a0*/  DFMA R6, -R38, R26, R40 ;  /* 0x0000001a2606722b */ /* 0x000fe20000000128 */
[----:B------:R-:W-:Y:S01]  /*21b0*/  IMAD.MOV.U32 R8, RZ, RZ, R43 ;  /* 0x000000ffff087224 */ /* 0x000fe200078e002b */
[----:B------:R1:W-:Y:S01]  /*21c0*/  STG.E.64 desc[UR8][R32.64], R22 ;  /* 0x0000001620007986 */ /* 0x0003e2000c101b08 */
[----:B------:R-:W-:Y:S01]  /*21d0*/  IMAD.MOV.U32 R4, RZ, RZ, R42 ;  /* 0x000000ffff047224 */ /* 0x000fe200078e002a */
[----:B------:R-:W2:Y:S02]  /*21e0*/  LDCU UR7, c[0x0][0x3d8] ;  /* 0x00007b00ff0777ac */ /* 0x000ea40008000800 */
[----:B------:R1:W-:Y:S04]  /*21f0*/  STG.E.64 desc[UR8][R32.64+0x8], R20 ;  /* 0x0000081420007986 */ /* 0x0003e8000c101b08 */
[----:B------:R1:W-:Y:S04]  /*2200*/  STG.E.64 desc[UR8][R32.64+0x18], R16 ;  /* 0x0000181020007986 */ /* 0x0003e8000c101b08 */
[----:B------:R1:W-:Y:S01]  /*2210*/  STG.E.64 desc[UR8][R32.64+0x28], R30 ;  /* 0x0000281e20007986 */ /* 0x0003e2000c101b08 */
[----:B0-----:R-:W-:Y:S01]  /*2220*/  DFMA R6, R6, UR4, R26 ;  /* 0x0000000406067c2b */ /* 0x001fe2000800001a */
[----:B------:R-:W-:Y:S01]  /*2230*/  UMOV UR4, 0xa0b5ed8d ;  /* 0xa0b5ed8d00047882 */ /* 0x000fe20000000000 */
[----:B------:R-:W-:Y:S01]  /*2240*/  UMOV UR5, 0x3eb0c6f7 ;  /* 0x3eb0c6f700057882 */ /* 0x000fe20000000000 */
[----:B------:R1:W-:Y:S01]  /*2250*/  STG.E desc[UR8][R32.64+0x20], R49 ;  /* 0x0000203120007986 */ /* 0x0003e2000c101908 */
[----:B------:R-:W-:-:S02]  /*2260*/  UMOV UR6, UR5 ;  /* 0x0000000500067c82 */ /* 0x000fc40008000000 */
[----:B------:R-:W-:Y:S02]  /*2270*/  IMAD.U32 R12, RZ, RZ, UR6 ;  /* 0x00000006ff0c7e24 */ /* 0x000fe4000f8e00ff */
[----:B------:R-:W-:Y:S02]  /*2280*/  DSETP.MIN.AND P0, P1, R42, R6, PT ;  /* 0x000000062a00722a */ /* 0x000fe40003900000 */
[----:B------:R-:W-:-:S04]  /*2290*/  IMAD.MOV.U32 R11, RZ, RZ, R7 ;  /* 0x000000ffff0b7224 */ /* 0x000fc800078e0007 */
[----:B------:R-:W-:Y:S02]  /*22a0*/  SEL R6, R4, R6, P0 ;  /* 0x0000000604067207 */ /* 0x000fe40000000000 */
[----:B------:R-:W-:Y:S02]  /*22b0*/  FSEL R13, R8, R11, P0 ;  /* 0x0000000b080d7208 */ /* 0x000fe40000000000 */
[----:B------:R-:W0:Y:S04]  /*22c0*/  LDC.64 R8, c[0x0][0x3a0] ;  /* 0x0000e800ff087b82 */ /* 0x000e280000000a00 */
[----:B------:R-:W-:-:S04]  /*22d0*/  @P1 LOP3.LUT R13, R11, 0x80000, RZ, 0xfc, !PT ;  /* 0x000800000b0d1812 */ /* 0x000fc800078efcff */
[----:B------:R-:W3:Y:S01]  /*22e0*/  LDC.64 R10, c[0x0][0x3a8] ;  /* 0x0000ea00ff0a7b82 */ /* 0x000ee20000000a00 */
[----:B------:R-:W-:-:S04]  /*22f0*/  IMAD.MOV.U32 R7, RZ, RZ, R13 ;  /* 0x000000ffff077224 */ /* 0x000fc800078e000d */
[----:B------:R-:W-:Y:S02]  /*2300*/  IMAD.MOV.U32 R4, RZ, RZ, R7 ;  /* 0x000000ffff047224 */ /* 0x000fe400078e0007 */
[----:B------:R-:W-:-:S06]  /*2310*/  DSETP.MAX.AND P0, P1, R6, UR4, PT ;  /* 0x0000000406007e2a */ /* 0x000fcc000b90f000 */
[----:B------:R-:W-:Y:S01]  /*2320*/  FSEL R13, R4, UR6, P0 ;  /* 0x00000006040d7c08 */ /* 0x000fe20008000000 */
[----:B------:R-:W4:Y:S01]  /*2330*/  LDCU UR6, c[0x0][0x360] ;  /* 0x00006c00ff0677ac */ /* 0x000f220008000800 */
[----:B------:R-:W-:Y:S01]  /*2340*/  IMAD.MOV.U32 R4, RZ, RZ, R18 ;  /* 0x000000ffff047224 */ /* 0x000fe200078e0012 */
[----:B------:R-:W-:Y:S01]  /*2350*/  SEL R6, R6, UR4, P0 ;  /* 0x0000000406067c07 */ /* 0x000fe20008000000 */
[----:B0-----:R-:W-:-:S03]  /*2360*/  IMAD.WIDE R8, R44, 0x8, R8 ;  /* 0x000000082c087825 */ /* 0x001fc600078e0208 */
[----:B------:R1:W-:Y:S01]  /*2370*/  STG.E.64 desc[UR8][R32.64+0x10], R4 ;  /* 0x0000100420007986 */ /* 0x0003e2000c101b08 */
[----:B------:R-:W-:Y:S01]  /*2380*/  @P1 LOP3.LUT R13, R12, 0x80000, RZ, 0xfc, !PT ;  /* 0x000800000c0d1812 */ /* 0x000fe200078efcff */
[----:B---3--:R-:W-:Y:S02]  /*2390*/  IMAD.WIDE R10, R44, 0x8, R10 ;  /* 0x000000082c0a7825 */ /* 0x008fe400078e020a */
[----:B------:R1:W-:Y:S02]  /*23a0*/  STG.E.64 desc[UR8][R8.64], R28 ;  /* 0x0000001c08007986 */ /* 0x0003e4000c101b08 */
[----:B------:R-:W-:Y:S02]  /*23b0*/  IMAD.MOV.U32 R7, RZ, RZ, R13 ;  /* 0x000000ffff077224 */ /* 0x000fe400078e000d */
[----:B----4-:R-:W-:-:S03]  /*23c0*/  VIADD R47, R47, UR6 ;  /* 0x000000062f2f7c36 */ /* 0x010fc60008000000 */
[----:B------:R1:W-:Y:S02]  /*23d0*/  STG.E.64 desc[UR8][R10.64], R6 ;  /* 0x000000060a007986 */ /* 0x0003e4000c101b08 */
[----:B--2---:R-:W-:-:S13]  /*23e0*/  ISETP.GE.AND P0, PT, R47, UR7, PT ;  /* 0x000000072f007c0c */ /* 0x004fda000bf06270 */
[----:B-1----:R-:W-:Y:S05]  /*23f0*/  @!P0 BRA `(.L_x_62) ;  /* 0xffffffe4007c8947 */ /* 0x002fea000383ffff */
[----:B------:R-:W-:Y:S05]  /*2400*/  EXIT ;  /* 0x000000000000794d */ /* 0x000fea0003800000 */
        .weak           $__internal_1_$__cuda_sm20_div_rn_f64_full
        .type           $__internal_1_$__cuda_sm20_div_rn_f64_full,@function
        .size           $__internal_1_$__cuda_sm20_div_rn_f64_full,($__internal_2_$__cuda_sm20_dsqrt_rn_f64_mediumpath_v1 - $__internal_1_$__cuda_sm20_div_rn_f64_full)
$__internal_1_$__cuda_sm20_div_rn_f64_full:
[C---:B------:R-:W-:Y:S01]  /*2410*/  FSETP.GEU.AND P0, PT, |R5|.reuse, 1.469367938527859385e-39, PT ;  /* 0x001000000500780b */ /* 0x040fe20003f0e200 */
[----:B------:R-:W-:Y:S01]  /*2420*/  IMAD.MOV.U32 R10, RZ, RZ, 0x1 ;  /* 0x00000001ff0a7424 */ /* 0x000fe200078e00ff */
[C---:B------:R-:W-:Y:S01]  /*2430*/  LOP3.LUT R8, R5.reuse, 0x800fffff, RZ, 0xc0, !PT ;  /* 0x800fffff05087812 */ /* 0x040fe200078ec0ff */
[----:B------:R-:W-:Y:S01]  /*2440*/  IMAD.MOV.U32 R21, RZ, RZ, 0x1ca00000 ;  /* 0x1ca00000ff157424 */ /* 0x000fe200078e00ff */
[----:B------:R-:W-:Y:S02]  /*2450*/  LOP3.LUT R16, R5, 0x7ff00000, RZ, 0xc0, !PT ;  /* 0x7ff0000005107812 */ /* 0x000fe400078ec0ff */
[----:B------:R-:W-:Y:S01]  /*2460*/  LOP3.LUT R9, R8, 0x3ff00000, RZ, 0xfc, !PT ;  /* 0x3ff0000008097812 */ /* 0x000fe200078efcff */
[----:B------:R-:W-:Y:S01]  /*2470*/  IMAD.MOV.U32 R8, RZ, RZ, R4 ;  /* 0x000000ffff087224 */ /* 0x000fe200078e0004 */
[----:B------:R-:W-:-:S04]  /*2480*/  LOP3.LUT R22, R19, 0x7ff00000, RZ, 0xc0, !PT ;  /* 0x7ff0000013167812 */ /* 0x000fc800078ec0ff */
        /* <DEDUP_REMOVED lines=22> */
.L_x_72:
        /* <DEDUP_REMOVED lines=10> */
[----:B------:R-:W-:Y:S01]  /*2690*/  LOP3.LUT R13, R5, 0x7ff00000, RZ, 0xc0, !PT ;  /* 0x7ff00000050d7812 */ /* 0x000fe200078ec0ff */
[----:B------:R-:W-:-:S03]  /*26a0*/  IMAD.MOV.U32 R14, RZ, RZ, RZ ;  /* 0x000000ffff0e7224 */ /* 0x000fc600078e00ff */
[CC--:B------:R-:W-:Y:S02]  /*26b0*/  VIADDMNMX R7, R22.reuse, -R13.reuse, 0xb9600000, !PT ;  /* 0xb960000016077446 */ /* 0x0c0fe4000780090d */
[----:B------:R-:W-:Y:S02]  /*26c0*/  ISETP.GE.U32.AND P0, PT, R22, R13, PT ;  /* 0x0000000d1600720c */ /* 0x000fe40003f06070 */
[----:B------:R-:W-:Y:S02]  /*26d0*/  VIMNMX R7, PT, PT, R7, 0x46a00000, PT ;  /* 0x46a0000007077848 */ /* 0x000fe40003fe0100 */
[----:B------:R-:W-:-:S05]  /*26e0*/  SEL R18, R21, 0x63400000, !P0 ;  /* 0x6340000015127807 */ /* 0x000fca0004000000 */
[----:B------:R-:W-:-:S04]  /*26f0*/  IMAD.IADD R18, R7, 0x1, -R18 ;  /* 0x0000000107127824 */ /* 0x000fc800078e0a12 */
[----:B------:R-:W-:-:S06]  /*2700*/  VIADD R15, R18, 0x7fe00000 ;  /* 0x7fe00000120f7836 */ /* 0x000fcc0000000000 */
        /* <DEDUP_REMOVED lines=19> */
.L_x_73:
        /* <DEDUP_REMOVED lines=12> */
[----:B------:R-:W-:Y:S02]  /*2900*/  @!P0 IMAD.MOV.U32 R12, RZ, RZ, RZ ;  /* 0x000000ffff0c8224 */ /* 0x000fe400078e00ff */
[----:B------:R-:W-:Y:S02]  /*2910*/  @P0 IMAD.MOV.U32 R12, RZ, RZ, RZ ;  /* 0x000000ffff0c0224 */ /* 0x000fe400078e00ff */
[----:B------:R-:W-:Y:S01]  /*2920*/  @P0 IMAD.MOV.U32 R13, RZ, RZ, R4 ;  /* 0x000000ffff0d0224 */ /* 0x000fe200078e0004 */
[----:B------:R-:W-:Y:S06]  /*2930*/  BRA `(.L_x_74) ;  /* 0x0000000000147947 */ /* 0x000fec0003800000 */
.L_x_76:
[----:B------:R-:W-:Y:S01]  /*2940*/  LOP3.LUT R13, R5, 0x80000, RZ, 0xfc, !PT ;  /* 0x00080000050d7812 */ /* 0x000fe200078efcff */
[----:B------:R-:W-:Y:S01]  /*2950*/  IMAD.MOV.U32 R12, RZ, RZ, R4 ;  /* 0x000000ffff0c7224 */ /* 0x000fe200078e0004 */
[----:B------:R-:W-:Y:S06]  /*2960*/  BRA `(.L_x_74) ;  /* 0x0000000000087947 */ /* 0x000fec0003800000 */
.L_x_75:
[----:B------:R-:W-:Y:S01]  /*2970*/  LOP3.LUT R13, R19, 0x80000, RZ, 0xfc, !PT ;  /* 0x00080000130d7812 */ /* 0x000fe200078efcff */
[----:B------:R-:W-:-:S07]  /*2980*/  IMAD.MOV.U32 R12, RZ, RZ, R18 ;  /* 0x000000ffff0c7224 */ /* 0x000fce00078e0012 */
.L_x_74:
[----:B------:R-:W-:-:S04]  /*2990*/  IMAD.MOV.U32 R7, RZ, RZ, 0x0 ;  /* 0x00000000ff077424 */ /* 0x000fc800078e00ff */
[----:B------:R-:W-:Y:S05]  /*29a0*/  RET.REL.NODEC R6 `(_Z21evolve_windows_kernelPKdS0_S0_S0_PdS1_P17curandStateXORWOWdddiiiii) ;  /* 0xffffffd406947950 */ /* 0x000fea0003c3ffff */
        .weak           $__internal_2_$__cuda_sm20_dsqrt_rn_f64_mediumpath_v1
        .type           $__internal_2_$__cuda_sm20_dsqrt_rn_f64_mediumpath_v1,@function
        .size           $__internal_2_$__cuda_sm20_dsqrt_rn_f64_mediumpath_v1,($_Z21evolve_windows_kernelPKdS0_S0_S0_PdS1_P17curandStateXORWOWdddiiiii$__internal_trig_reduction_slowpathd - $__internal_2_$__cuda_sm20_dsqrt_rn_f64_mediumpath_v1)
$__internal_2_$__cuda_sm20_dsqrt_rn_f64_mediumpath_v1:
[----:B------:R-:W-:Y:S01]  /*29b0*/  ISETP.GE.U32.AND P0, PT, R56, -0x3400000, PT ;  /* 0xfcc000003800780c */ /* 0x000fe20003f06070 */
[----:B------:R-:W-:Y:S01]  /*29c0*/  BSSY.RECONVERGENT B2, `(.L_x_77) ;  /* 0x0000028000027945 */ /* 0x000fe20003800200 */
[----:B------:R-:W-:Y:S02]  /*29d0*/  IMAD.MOV.U32 R15, RZ, RZ, R13 ;  /* 0x000000ffff0f7224 */ /* 0x000fe400078e000d */
[----:B------:R-:W-:Y:S02]  /*29e0*/  IMAD.MOV.U32 R20, RZ, RZ, R30 ;  /* 0x000000ffff147224 */ /* 0x000fe400078e001e */
[----:B------:R-:W-:Y:S02]  /*29f0*/  IMAD.MOV.U32 R21, RZ, RZ, R31 ;  /* 0x000000ffff157224 */ /* 0x000fe400078e001f */
[----:B------:R-:W-:Y:S02]  /*2a00*/  IMAD.MOV.U32 R14, RZ, RZ, R54 ;  /* 0x000000ffff0e7224 */ /* 0x000fe400078e0036 */
[----:B------:R-:W-:-:S03]  /*2a10*/  IMAD.MOV.U32 R13, RZ, RZ, R55 ;  /* 0x000000ffff0d7224 */ /* 0x000fc600078e0037 */
[----:B------:R-:W-:Y:S05]  /*2a20*/  @!P0 BRA `(.L_x_78) ;  /* 0x0000000000208947 */ /* 0x000fea0003800000 */
[----:B------:R-:W-:-:S10]  /*2a30*/  DFMA.RM R12, R14, R12, R8 ;  /* 0x0000000c0e0c722b */ /* 0x000fd40000004008 */
[----:B------:R-:W-:-:S05]  /*2a40*/  IADD3 R8, P0, PT, R12, 0x1, RZ ;  /* 0x000000010c087810 */ /* 0x000fca0007f1e0ff */
[----:B------:R-:W-:-:S06]  /*2a50*/  IMAD.X R9, RZ, RZ, R13, P0 ;  /* 0x000000ffff097224 */ /* 0x000fcc00000e060d */
[----:B------:R-:W-:-:S08]  /*2a60*/  DFMA.RP R20, -R12, R8, R20 ;  /* 0x000000080c14722b */ /* 0x000fd00000008114 */
[----:B------:R-:W-:-:S06]  /*2a70*/  DSETP.GT.AND P0, PT, R20, RZ, PT ;  /* 0x000000ff1400722a */ /* 0x000fcc0003f04000 */
[----:B------:R-:W-:Y:S02]  /*2a80*/  FSEL R8, R8, R12, P0 ;  /* 0x0000000c08087208 */ /* 0x000fe40000000000 */
[----:B------:R-:W-:Y:S01]  /*2a90*/  FSEL R9, R9, R13, P0 ;  /* 0x0000000d09097208 */ /* 0x000fe20000000000 */
[----:B------:R-:W-:Y:S06]  /*2aa0*/  BRA `(.L_x_79) ;  /* 0x0000000000647947 */ /* 0x000fec0003800000 */
.L_x_78:
[----:B------:R-:W-:-:S14]  /*2ab0*/  DSETP.NE.AND P0, PT, R20, RZ, PT ;  /* 0x000000ff1400722a */ /* 0x000fdc0003f05000 */
[----:B------:R-:W-:Y:S05]  /*2ac0*/  @!P0 BRA `(.L_x_80) ;  /* 0x0000000000588947 */ /* 0x000fea0003800000 */
[----:B------:R-:W-:-:S13]  /*2ad0*/  ISETP.GE.AND P0, PT, R21, RZ, PT ;  /* 0x000000ff1500720c */ /* 0x000fda0003f06270 */
[----:B------:R-:W-:Y:S02]  /*2ae0*/  @!P0 IMAD.MOV.U32 R8, RZ, RZ, 0x0 ;  /* 0x00000000ff088424 */ /* 0x000fe400078e00ff */
[----:B------:R-:W-:Y:S01]  /*2af0*/  @!P0 IMAD.MOV.U32 R9, RZ, RZ, -0x80000 ;  /* 0xfff80000ff098424 */ /* 0x000fe200078e00ff */
[----:B------:R-:W-:Y:S06]  /*2b00*/  @!P0 BRA `(.L_x_79) ;  /* 0x00000000004c8947 */ /* 0x000fec0003800000 */
[----:B------:R-:W-:-:S13]  /*2b10*/  ISETP.GT.AND P0, PT, R21, 0x7fefffff, PT ;  /* 0x7fefffff1500780c */ /* 0x000fda0003f04270 */
[----:B------:R-:W-:Y:S05]  /*2b20*/  @P0 BRA `(.L_x_80) ;  /* 0x0000000000400947 */ /* 0x000fea0003800000 */
[----:B------:R-:W-:Y:S01]  /*2b30*/  DMUL R20, R20, 8.11296384146066816958e+31 ;  /* 0x4690000014147828 */ /* 0x000fe20000000000 */
[----:B------:R-:W-:Y:S02]  /*2b40*/  IMAD.MOV.U32 R14, RZ, RZ, RZ ;  /* 0x000000ffff0e7224 */ /* 0x000fe400078e00ff */
[----:B------:R-:W-:Y:S02]  /*2b50*/  IMAD.MOV.U32 R8, RZ, RZ, 0x0 ;  /* 0x00000000ff087424 */ /* 0x000fe400078e00ff */
[----:B------:R-:W-:Y:S01]  /*2b60*/  IMAD.MOV.U32 R9, RZ, RZ, 0x3fd80000 ;  /* 0x3fd80000ff097424 */ /* 0x000fe200078e00ff */
[----:B------:R-:W0:Y:S02]  /*2b70*/  MUFU.RSQ64H R15, R21 ;  /* 0x00000015000f7308 */ /* 0x000e240000001c00 */
[----:B0-----:R-:W-:-:S08]  /*2b80*/  DMUL R12, R14, R14 ;  /* 0x0000000e0e0c7228 */ /* 0x001fd00000000000 */
[----:B------:R-:W-:-:S08]  /*2b90*/  DFMA R12, R20, -R12, 1 ;  /* 0x3ff00000140c742b */ /* 0x000fd0000000080c */
[----:B------:R-:W-:Y:S02]  /*2ba0*/  DFMA R8, R12, R8, 0.5 ;  /* 0x3fe000000c08742b */ /* 0x000fe40000000008 */
[----:B------:R-:W-:-:S08]  /*2bb0*/  DMUL R12, R14, R12 ;  /* 0x0000000c0e0c7228 */ /* 0x000fd00000000000 */
[----:B------:R-:W-:-:S08]  /*2bc0*/  DFMA R12, R8, R12, R14 ;  /* 0x0000000c080c722b */ /* 0x000fd0000000000e */
[----:B------:R-:W-:Y:S02]  /*2bd0*/  DMUL R8, R20, R12 ;  /* 0x0000000c14087228 */ /* 0x000fe40000000000 */
[----:B------:R-:W-:-:S06]  /*2be0*/  VIADD R13, R13, 0xfff00000 ;  /* 0xfff000000d0d7836 */ /* 0x000fcc0000000000 */
[----:B------:R-:W-:-:S08]  /*2bf0*/  DFMA R14, R8, -R8, R20 ;  /* 0x80000008080e722b */ /* 0x000fd00000000014 */
[----:B------:R-:W-:-:S10]  /*2c00*/  DFMA R8, R12, R14, R8 ;  /* 0x0000000e0c08722b */ /* 0x000fd40000000008 */
[----:B------:R-:W-:Y:S01]  /*2c10*/  VIADD R9, R9, 0xfcb00000 ;  /* 0xfcb0000009097836 */ /* 0x000fe20000000000 */
[----:B------:R-:W-:Y:S06]  /*2c20*/  BRA `(.L_x_79) ;  /* 0x0000000000047947 */ /* 0x000fec0003800000 */
.L_x_80:
[----:B------:R-:W-:-:S11]  /*2c30*/  DADD R8, R20, R20 ;  /* 0x0000000014087229 */ /* 0x000fd60000000014 */
.L_x_79:
[----:B------:R-:W-:Y:S05]  /*2c40*/  BSYNC.RECONVERGENT B2 ;  /* 0x0000000000027941 */ /* 0x000fea0003800200 */
.L_x_77:
[----:B------:R-:W-:Y:S02]  /*2c50*/  IMAD.MOV.U32 R12, RZ, RZ, R8 ;  /* 0x000000ffff0c7224 */ /* 0x000fe400078e0008 */
[----:B------:R-:W-:Y:S02]  /*2c60*/  IMAD.MOV.U32 R13, RZ, RZ, R9 ;  /* 0x000000ffff0d7224 */ /* 0x000fe400078e0009 */
[----:B------:R-:W-:Y:S02]  /*2c70*/  IMAD.MOV.U32 R8, RZ, RZ, R4 ;  /* 0x000000ffff087224 */ /* 0x000fe400078e0004 */
[----:B------:R-:W-:-:S04]  /*2c80*/  IMAD.MOV.U32 R9, RZ, RZ, 0x0 ;  /* 0x00000000ff097424 */ /* 0x000fc800078e00ff */
[----:B------:R-:W-:Y:S05]  /*2c90*/  RET.REL.NODEC R8 `(_Z21evolve_windows_kernelPKdS0_S0_S0_PdS1_P17curandStateXORWOWdddiiiii) ;  /* 0xffffffd008d87950 */ /* 0x000fea0003c3ffff */
        .type           $_Z21evolve_windows_kernelPKdS0_S0_S0_PdS1_P17curandStateXORWOWdddiiiii$__internal_trig_reduction_slowpathd,@function
        .size           $_Z21evolve_windows_kernelPKdS0_S0_S0_PdS1_P17curandStateXORWOWdddiiiii$__internal_trig_reduction_slowpathd,(.L_x_131 - $_Z21evolve_windows_kernelPKdS0_S0_S0_PdS1_P17curandStateXORWOWdddiiiii$__internal_trig_reduction_slowpathd)
$_Z21evolve_windows_kernelPKdS0_S0_S0_PdS1_P17curandStateXORWOWdddiiiii$__internal_trig_reduction_slowpathd:
[--C-:B------:R-:W-:Y:S01]  /*2ca0*/  SHF.R.U32.HI R14, RZ, 0x14, R15.reuse ;  /* 0x00000014ff0e7819 */ /* 0x100fe2000001160f */
[----:B------:R-:W-:Y:S02]  /*2cb0*/  IMAD.MOV.U32 R7, RZ, RZ, R15 ;  /* 0x000000ffff077224 */ /* 0x000fe400078e000f */
[----:B------:R-:W-:Y:S01]  /*2cc0*/  IMAD.MOV.U32 R4, RZ, RZ, RZ ;  /* 0x000000ffff047224 */ /* 0x000fe200078e00ff */
[----:B------:R-:W-:-:S04]  /*2cd0*/  LOP3.LUT R5, R14, 0x7ff, RZ, 0xc0, !PT ;  /* 0x000007ff0e057812 */ /* 0x000fc800078ec0ff */
[----:B------:R-:W-:-:S13]  /*2ce0*/  ISETP.NE.AND P0, PT, R5, 0x7ff, PT ;  /* 0x000007ff0500780c */ /* 0x000fda0003f05270 */
[----:B------:R-:W-:Y:S05]  /*2cf0*/  @!P0 BRA `(.L_x_81) ;  /* 0x0000000800508947 */ /* 0x000fea0003800000 */
[----:B------:R-:W-:Y:S01]  /*2d00*/  VIADD R4, R5, 0xfffffc00 ;  /* 0xfffffc0005047836 */ /* 0x000fe20000000000 */
[----:B------:R-:W-:Y:S01]  /*2d10*/  BSSY.RECONVERGENT B1, `(.L_x_82) ;  /* 0x000002e000017945 */ /* 0x000fe20003800200 */
[----:B------:R-:W-:-:S03]  /*2d20*/  CS2R R8, SRZ ;  /* 0x0000000000087805 */ /* 0x000fc6000001ff00 */
[----:B------:R-:W-:Y:S02]  /*2d30*/  SHF.R.U32.HI R53, RZ, 0x6, R4 ;  /* 0x00000006ff357819 */ /* 0x000fe40000011604 */
[----:B------:R-:W-:Y:S02]  /*2d40*/  ISETP.GE.U32.AND P0, PT, R4, 0x80, PT ;  /* 0x000000800400780c */ /* 0x000fe40003f06070 */
[C---:B------:R-:W-:Y:S02]  /*2d50*/  IADD3 R12, PT, PT, -R53.reuse, 0x13, RZ ;  /* 0x00000013350c7810 */ /* 0x040fe40007ffe1ff */
[----:B------:R-:W-:Y:S02]  /*2d60*/  IADD3 R11, PT, PT, -R53, 0xf, RZ ;  /* 0x0000000f350b7810 */ /* 0x000fe40007ffe1ff */
[----:B------:R-:W-:-:S04]  /*2d70*/  SEL R12, R12, 0x12, P0 ;  /* 0x000000120c0c7807 */ /* 0x000fc80000000000 */
[----:B------:R-:W-:-:S13]  /*2d80*/  ISETP.GE.AND P0, PT, R11, R12, PT ;  /* 0x0000000c0b00720c */ /* 0x000fda0003f06270 */
[----:B------:R-:W-:Y:S05]  /*2d90*/  @P0 BRA `(.L_x_83) ;  /* 0x0000000000940947 */ /* 0x000fea0003800000 */
[----:B------:R-:W0:Y:S01]  /*2da0*/  LDC.64 R4, c[0x0][0x358] ;  /* 0x0000d600ff047b82 */ /* 0x000e220000000a00 */
[C---:B------:R-:W-:Y:S01]  /*2db0*/  SHF.L.U64.HI R55, R6.reuse, 0xb, R7 ;  /* 0x0000000b06377819 */ /* 0x040fe20000010207 */
[----:B------:R-:W-:Y:S01]  /*2dc0*/  BSSY.RECONVERGENT B2, `(.L_x_84) ;  /* 0x0000021000027945 */ /* 0x000fe20003800200 */
[----:B------:R-:W-:Y:S01]  /*2dd0*/  IADD3 R10, PT, PT, RZ, -R53, -R12 ;  /* 0x80000035ff0a7210 */ /* 0x000fe20007ffe80c */
[----:B------:R-:W-:Y:S01]  /*2de0*/  IMAD.SHL.U32 R13, R6, 0x800, RZ ;  /* 0x00000800060d7824 */ /* 0x000fe200078e00ff */
[----:B------:R-:W-:Y:S01]  /*2df0*/  CS2R R8, SRZ ;  /* 0x0000000000087805 */ /* 0x000fe2000001ff00 */
[----:B------:R-:W-:Y:S01]  /*2e00*/  IMAD.MOV.U32 R53, RZ, RZ, RZ ;  /* 0x000000ffff357224 */ /* 0x000fe200078e00ff */
[----:B------:R-:W-:-:S07]  /*2e10*/  LOP3.LUT R55, R55, 0x80000000, RZ, 0xfc, !PT ;  /* 0x8000000037377812 */ /* 0x000fce00078efcff */
.L_x_85:
[----:B------:R-:W1:Y:S01]  /*2e20*/  LDC.64 R6, c[0x4][0x40] ;  /* 0x01001000ff067b82 */ /* 0x000e620000000a00 */
[----:B0-----:R-:W-:Y:S02]  /*2e30*/  R2UR UR4, R4 ;  /* 0x00000000040472ca */ /* 0x001fe400000e0000 */
[----:B------:R-:W-:Y:S01]  /*2e40*/  R2UR UR5, R5 ;  /* 0x00000000050572ca */ /* 0x000fe200000e0000 */
[----:B-1----:R-:W-:-:S12]  /*2e50*/  IMAD.WIDE R6, R11, 0x8, R6 ;  /* 0x000000080b067825 */ /* 0x002fd800078e0206 */
[----:B------:R-:W2:Y:S01]  /*2e60*/  LDG.E.64.CONSTANT R6, desc[UR4][R6.64] ;  /* 0x0000000406067981 */ /* 0x000ea2000c1e9b00 */
[----:B------:R-:W-:Y:S02]  /*2e70*/  VIADD R10, R10, 0x1 ;  /* 0x000000010a0a7836 */ /* 0x000fe40000000000 */
[----:B------:R-:W-:Y:S02]  /*2e80*/  VIADD R11, R11, 0x1 ;  /* 0x000000010b0b7836 */ /* 0x000fe40000000000 */
[----:B--2---:R-:W-:-:S04]  /*2e90*/  IMAD.WIDE.U32 R8, P3, R6, R13, R8 ;  /* 0x0000000d06087225 */ /* 0x004fc80007860008 */
[----:B------:R-:W-:Y:S02]  /*2ea0*/  IMAD R57, R6, R55, RZ ;  /* 0x0000003706397224 */ /* 0x000fe400078e02ff */
[CC--:B------:R-:W-:Y:S02]  /*2eb0*/  IMAD R56, R7.reuse, R13.reuse, RZ ;  /* 0x0000000d07387224 */ /* 0x0c0fe400078e02ff */
[----:B------:R-:W-:Y:S01]  /*2ec0*/  IMAD.HI.U32 R59, R7, R13, RZ ;  /* 0x0000000d073b7227 */ /* 0x000fe200078e00ff */
[----:B------:R-:W-:-:S03]  /*2ed0*/  IADD3 R9, P0, PT, R57, R9, RZ ;  /* 0x0000000939097210 */ /* 0x000fc60007f1e0ff */
[----:B------:R-:W-:Y:S01]  /*2ee0*/  IMAD R57, R53, 0x8, R1 ;  /* 0x0000000835397824 */ /* 0x000fe200078e0201 */
[----:B------:R-:W-:Y:S01]  /*2ef0*/  IADD3 R9, P1, PT, R56, R9, RZ ;  /* 0x0000000938097210 */ /* 0x000fe20007f3e0ff */
[----:B------:R-:W-:-:S04]  /*2f00*/  IMAD.HI.U32 R56, R6, R55, RZ ;  /* 0x0000003706387227 */ /* 0x000fc800078e00ff */
[----:B------:R-:W-:Y:S01]  /*2f10*/  IMAD.X R6, RZ, RZ, R56, P3 ;  /* 0x000000ffff067224 */ /* 0x000fe200018e0638 */
[----:B------:R0:W-:Y:S01]  /*2f20*/  STL.64 [R57], R8 ;  /* 0x0000000839007387 */ /* 0x0001e20000100a00 */
[----:B------:R-:W-:-:S03]  /*2f30*/  IMAD.HI.U32 R56, R7, R55, RZ ;  /* 0x0000003707387227 */ /* 0x000fc600078e00ff */
[----:B------:R-:W-:Y:S01]  /*2f40*/  IADD3.X R6, P0, PT, R59, R6, RZ, P0, !PT ;  /* 0x000000063b067210 */ /* 0x000fe2000071e4ff */
[----:B------:R-:W-:Y:S02]  /*2f50*/  IMAD R7, R7, R55, RZ ;  /* 0x0000003707077224 */ /* 0x000fe400078e02ff */
[----:B------:R-:W-:-:S03]  /*2f60*/  VIADD R53, R53, 0x1 ;  /* 0x0000000135357836 */ /* 0x000fc60000000000 */
[----:B------:R-:W-:Y:S01]  /*2f70*/  IADD3.X R7, P1, PT, R7, R6, RZ, P1, !PT ;  /* 0x0000000607077210 */ /* 0x000fe20000f3e4ff */
[----:B------:R-:W-:Y:S01]  /*2f80*/  IMAD.X R6, RZ, RZ, R56, P0 ;  /* 0x000000ffff067224 */ /* 0x000fe200000e0638 */
[----:B------:R-:W-:-:S03]  /*2f90*/  ISETP.NE.AND P0, PT, R10, -0xf, PT ;  /* 0xfffffff10a00780c */ /* 0x000fc60003f05270 */
[----:B0-----:R-:W-:Y:S02]  /*2fa0*/  IMAD.X R9, RZ, RZ, R6, P1 ;  /* 0x000000ffff097224 */ /* 0x001fe400008e0606 */
[----:B------:R-:W-:-:S08]  /*2fb0*/  IMAD.MOV.U32 R8, RZ, RZ, R7 ;  /* 0x000000ffff087224 */ /* 0x000fd000078e0007 */
[----:B------:R-:W-:Y:S05]  /*2fc0*/  @P0 BRA `(.L_x_85) ;  /* 0xfffffffc00940947 */ /* 0x000fea000383ffff */
[----:B------:R-:W-:Y:S05]  /*2fd0*/  BSYNC.RECONVERGENT B2 ;  /* 0x0000000000027941 */ /* 0x000fea0003800200 */
.L_x_84:
[----:B------:R-:W-:-:S07]  /*2fe0*/  IMAD.MOV.U32 R11, RZ, RZ, R12 ;  /* 0x000000ffff0b7224 */ /* 0x000fce00078e000c */
.L_x_83:
[----:B------:R-:W-:Y:S05]  /*2ff0*/  BSYNC.RECONVERGENT B1 ;  /* 0x0000000000017941 */ /* 0x000fea0003800200 */
.L_x_82:
[C---:B------:R-:W-:Y:S02]  /*3000*/  LOP3.LUT R4, R14.reuse, 0x7ff, RZ, 0xc0, !PT ;  /* 0x000007ff0e047812 */ /* 0x040fe400078ec0ff */
[----:B------:R-:W-:-:S03]  /*3010*/  LOP3.LUT P0, R59, R14, 0x3f, RZ, 0xc0, !PT ;  /* 0x0000003f0e3b7812 */ /* 0x000fc6000780c0ff */
[----:B------:R-:W-:-:S05]  /*3020*/  VIADD R4, R4, 0xfffffc00 ;  /* 0xfffffc0004047836 */ /* 0x000fca0000000000 */
[----:B------:R-:W-:-:S05]  /*3030*/  SHF.R.U32.HI R4, RZ, 0x6, R4 ;  /* 0x00000006ff047819 */ /* 0x000fca0000011604 */
[----:B------:R-:W-:-:S04]  /*3040*/  IMAD.IADD R4, R4, 0x1, R11 ;  /* 0x0000000104047824 */ /* 0x000fc800078e020b */
[----:B------:R-:W-:-:S05]  /*3050*/  IMAD.U32 R61, R4, 0x8, R1 ;  /* 0x00000008043d7824 */ /* 0x000fca00078e0001 */
[----:B------:R0:W-:Y:S04]  /*3060*/  STL.64 [R61+-0x78], R8 ;  /* 0xffff88083d007387 */ /* 0x0001e80000100a00 */
[----:B------:R-:W2:Y:S04]  /*3070*/  @P0 LDL.64 R10, [R1+0x8] ;  /* 0x00000800010a0983 */ /* 0x000ea80000100a00 */
[----:B------:R-:W3:Y:S04]  /*3080*/  LDL.64 R6, [R1+0x10] ;  /* 0x0000100001067983 */ /* 0x000ee80000100a00 */
[----:B------:R-:W4:Y:S01]  /*3090*/  LDL.64 R4, [R1+0x18] ;  /* 0x0000180001047983 */ /* 0x000f220000100a00 */
[----:B------:R-:W-:Y:S01]  /*30a0*/  BSSY.RECONVERGENT B1, `(.L_x_86) ;  /* 0x0000035000017945 */ /* 0x000fe20003800200 */
[----:B--2---:R-:W-:-:S02]  /*30b0*/  @P0 SHF.R.U64 R13, R10, 0x1, R11 ;  /* 0x000000010a0d0819 */ /* 0x004fc4000000120b */
[----:B------:R-:W-:Y:S02]  /*30c0*/  @P0 SHF.R.U32.HI R11, RZ, 0x1, R11 ;  /* 0x00000001ff0b0819 */ /* 0x000fe4000001160b */
[----:B------:R-:W-:Y:S02]  /*30d0*/  @P0 LOP3.LUT R10, R59, 0x3f, RZ, 0x3c, !PT ;  /* 0x0000003f3b0a0812 */ /* 0x000fe400078e3cff */
[C---:B---3--:R-:W-:Y:S02]  /*30e0*/  @P0 SHF.L.U32 R53, R6.reuse, R59, RZ ;  /* 0x0000003b06350219 */ /* 0x048fe400000006ff */
[----:B0-----:R-:W-:Y:S02]  /*30f0*/  @P0 SHF.R.U64 R8, R13, R10, R11 ;  /* 0x0000000a0d080219 */ /* 0x001fe4000000120b */
[--C-:B------:R-:W-:Y:S02]  /*3100*/  @P0 SHF.R.U32.HI R57, RZ, 0x1, R7.reuse ;  /* 0x00000001ff390819 */ /* 0x100fe40000011607 */
[----:B------:R-:W-:-:S02]  /*3110*/  @P0 SHF.R.U64 R55, R6, 0x1, R7 ;  /* 0x0000000106370819 */ /* 0x000fc40000001207 */
[-C--:B------:R-:W-:Y:S02]  /*3120*/  @P0 SHF.L.U64.HI R12, R6, R59.reuse, R7 ;  /* 0x0000003b060c0219 */ /* 0x080fe40000010207 */
[----:B------:R-:W-:Y:S02]  /*3130*/  @P0 SHF.R.U32.HI R9, RZ, R10, R11 ;  /* 0x0000000aff090219 */ /* 0x000fe4000001160b */
[----:B------:R-:W-:Y:S02]  /*3140*/  @P0 LOP3.LUT R6, R53, R8, RZ, 0xfc, !PT ;  /* 0x0000000835060212 */ /* 0x000fe400078efcff */
[----:B----4-:R-:W-:Y:S02]  /*3150*/  @P0 SHF.L.U32 R11, R4, R59, RZ ;  /* 0x0000003b040b0219 */ /* 0x010fe400000006ff */
[----:B------:R-:W-:Y:S01]  /*3160*/  @P0 SHF.R.U64 R14, R55, R10, R57 ;  /* 0x0000000a370e0219 */ /* 0x000fe20000001239 */
[----:B------:R-:W-:Y:S01]  /*3170*/  IMAD.SHL.U32 R8, R6, 0x4, RZ ;  /* 0x0000000406087824 */ /* 0x000fe200078e00ff */
[----:B------:R-:W-:-:S02]  /*3180*/  @P0 LOP3.LUT R7, R12, R9, RZ, 0xfc, !PT ;  /* 0x000000090c070212 */ /* 0x000fc400078efcff */
[----:B------:R-:W-:Y:S02]  /*3190*/  @P0 SHF.L.U64.HI R59, R4, R59, R5 ;  /* 0x0000003b043b0219 */ /* 0x000fe40000010205 */
[----:B------:R-:W-:Y:S02]  /*31a0*/  @P0 SHF.R.U32.HI R10, RZ, R10, R57 ;  /* 0x0000000aff0a0219 */ /* 0x000fe40000011639 */
[----:B------:R-:W-:Y:S02]  /*31b0*/  @P0 LOP3.LUT R4, R11, R14, RZ, 0xfc, !PT ;  /* 0x0000000e0b040212 */ /* 0x000fe400078efcff */
[----:B------:R-:W-:Y:S02]  /*31c0*/  SHF.L.U64.HI R6, R6, 0x2, R7 ;  /* 0x0000000206067819 */ /* 0x000fe40000010207 */
[----:B------:R-:W-:Y:S02]  /*31d0*/  @P0 LOP3.LUT R5, R59, R10, RZ, 0xfc, !PT ;  /* 0x0000000a3b050212 */ /* 0x000fe400078efcff */
[----:B------:R-:W-:-:S02]  /*31e0*/  SHF.L.W.U32.HI R7, R7, 0x2, R4 ;  /* 0x0000000207077819 */ /* 0x000fc40000010e04 */
[----:B------:R-:W-:Y:S02]  /*31f0*/  IADD3 RZ, P0, PT, RZ, -R8, RZ ;  /* 0x80000008ffff7210 */ /* 0x000fe40007f1e0ff */
[----:B------:R-:W-:Y:S02]  /*3200*/  LOP3.LUT R9, RZ, R6, RZ, 0x33, !PT ;  /* 0x00000006ff097212 */ /* 0x000fe400078e33ff */
[----:B------:R-:W-:Y:S02]  /*3210*/  SHF.L.W.U32.HI R4, R4, 0x2, R5 ;  /* 0x0000000204047819 */ /* 0x000fe40000010e05 */
[----:B------:R-:W-:Y:S02]  /*3220*/  LOP3.LUT R10, RZ, R7, RZ, 0x33, !PT ;  /* 0x00000007ff0a7212 */ /* 0x000fe400078e33ff */
[----:B------:R-:W-:Y:S02]  /*3230*/  IADD3.X R9, P0, PT, RZ, R9, RZ, P0, !PT ;  /* 0x00000009ff097210 */ /* 0x000fe4000071e4ff */
[----:B------:R-:W-:-:S02]  /*3240*/  LOP3.LUT R11, RZ, R4, RZ, 0x33, !PT ;  /* 0x00000004ff0b7212 */ /* 0x000fc400078e33ff */
[----:B------:R-:W-:Y:S02]  /*3250*/  IADD3.X R10, P1, PT, RZ, R10, RZ, P0, !PT ;  /* 0x0000000aff0a7210 */ /* 0x000fe4000073e4ff */
[----:B------:R-:W-:-:S03]  /*3260*/  ISETP.GT.U32.AND P3, PT, R7, -0x1, PT ;  /* 0xffffffff0700780c */ /* 0x000fc60003f64070 */
[----:B------:R-:W-:Y:S01]  /*3270*/  IMAD.X R11, RZ, RZ, R11, P1 ;  /* 0x000000ffff0b7224 */ /* 0x000fe200008e060b */
[----:B------:R-:W-:-:S04]  /*3280*/  ISETP.GT.AND.EX P0, PT, R4, -0x1, PT, P3 ;  /* 0xffffffff0400780c */ /* 0x000fc80003f04330 */
[----:B------:R-:W-:Y:S02]  /*3290*/  SEL R11, R4, R11, P0 ;  /* 0x0000000b040b7207 */ /* 0x000fe40000000000 */
[----:B------:R-:W-:Y:S02]  /*32a0*/  SEL R12, R7, R10, P0 ;  /* 0x0000000a070c7207 */ /* 0x000fe40000000000 */
[----:B------:R-:W-:-:S04]  /*32b0*/  ISETP.NE.U32.AND P1, PT, R11, RZ, PT ;  /* 0x000000ff0b00720c */ /* 0x000fc80003f25070 */
[----:B------:R-:W-:Y:S01]  /*32c0*/  SEL R7, R12, R11, !P1 ;  /* 0x0000000b0c077207 */ /* 0x000fe20004800000 */
[----:B------:R-:W-:-:S05]  /*32d0*/  @!P0 IMAD.MOV R8, RZ, RZ, -R8 ;  /* 0x000000ffff088224 */ /* 0x000fca00078e0a08 */
[----:B------:R-:W0:Y:S02]  /*32e0*/  FLO.U32 R7, R7 ;  /* 0x0000000700077300 */ /* 0x000e2400000e0000 */
[C---:B0-----:R-:W-:Y:S02]  /*32f0*/  IADD3 R13, PT, PT, -R7.reuse, 0x1f, RZ ;  /* 0x0000001f070d7810 */ /* 0x041fe40007ffe1ff */
[----:B------:R-:W-:-:S03]  /*3300*/  IADD3 R10, PT, PT, -R7, 0x3f, RZ ;  /* 0x0000003f070a7810 */ /* 0x000fc60007ffe1ff */
[----:B------:R-:W-:Y:S01]  /*3310*/  @P1 IMAD.MOV R10, RZ, RZ, R13 ;  /* 0x000000ffff0a1224 */ /* 0x000fe200078e020d */
[----:B------:R-:W-:-:S04]  /*3320*/  SEL R13, R6, R9, P0 ;  /* 0x00000009060d7207 */ /* 0x000fc80000000000 */
[----:B------:R-:W-:-:S13]  /*3330*/  ISETP.NE.AND P1, PT, R10, RZ, PT ;  /* 0x000000ff0a00720c */ /* 0x000fda0003f25270 */
[----:B------:R-:W-:Y:S05]  /*3340*/  @!P1 BRA `(.L_x_87) ;  /* 0x0000000000289947 */ /* 0x000fea0003800000 */
[----:B------:R-:W-:Y:S02]  /*3350*/  LOP3.LUT R7, R10, 0x3f, RZ, 0xc0, !PT ;  /* 0x0000003f0a077812 */ /* 0x000fe400078ec0ff */
[--C-:B------:R-:W-:Y:S02]  /*3360*/  SHF.R.U64 R9, R8, 0x1, R13.reuse ;  /* 0x0000000108097819 */ /* 0x100fe4000000120d */
[----:B------:R-:W-:Y:S02]  /*3370*/  SHF.R.U32.HI R13, RZ, 0x1, R13 ;  /* 0x00000001ff0d7819 */ /* 0x000fe4000001160d */
[----:B------:R-:W-:Y:S02]  /*3380*/  LOP3.LUT R6, R10, 0x3f, RZ, 0xc, !PT ;  /* 0x0000003f0a067812 */ /* 0x000fe400078e0cff */
[CC--:B------:R-:W-:Y:S02]  /*3390*/  SHF.L.U64.HI R11, R12.reuse, R7.reuse, R11 ;  /* 0x000000070c0b7219 */ /* 0x0c0fe4000001020b */
[----:B------:R-:W-:-:S02]  /*33a0*/  SHF.L.U32 R7, R12, R7, RZ ;  /* 0x000000070c077219 */ /* 0x000fc400000006ff */
[-CC-:B------:R-:W-:Y:S02]  /*33b0*/  SHF.R.U64 R12, R9, R6.reuse, R13.reuse ;  /* 0x00000006090c7219 */ /* 0x180fe4000000120d */
[----:B------:R-:W-:Y:S02]  /*33c0*/  SHF.R.U32.HI R6, RZ, R6, R13 ;  /* 0x00000006ff067219 */ /* 0x000fe4000001160d */
[----:B------:R-:W-:Y:S02]  /*33d0*/  LOP3.LUT R12, R7, R12, RZ, 0xfc, !PT ;  /* 0x0000000c070c7212 */ /* 0x000fe400078efcff */
[----:B------:R-:W-:-:S07]  /*33e0*/  LOP3.LUT R11, R11, R6, RZ, 0xfc, !PT ;  /* 0x000000060b0b7212 */ /* 0x000fce00078efcff */
.L_x_87:
[----:B------:R-:W-:Y:S05]  /*33f0*/  BSYNC.RECONVERGENT B1 ;  /* 0x0000000000017941 */ /* 0x000fea0003800200 */
.L_x_86:
[----:B------:R-:W-:-:S04]  /*3400*/  IMAD.WIDE.U32 R8, R12, 0x2168c235, RZ ;  /* 0x2168c2350c087825 */ /* 0x000fc800078e00ff */
[----:B------:R-:W-:Y:S01]  /*3410*/  IMAD.MOV.U32 R6, RZ, RZ, R9 ;  /* 0x000000ffff067224 */ /* 0x000fe200078e0009 */
[----:B------:R-:W-:Y:S01]  /*3420*/  IADD3 RZ, P1, PT, R8, R8, RZ ;  /* 0x0000000808ff7210 */ /* 0x000fe20007f3e0ff */
[----:B------:R-:W-:Y:S02]  /*3430*/  IMAD.MOV.U32 R7, RZ, RZ, RZ ;  /* 0x000000ffff077224 */ /* 0x000fe400078e00ff */
[----:B------:R-:W-:-:S04]  /*3440*/  IMAD.HI.U32 R9, R11, -0x36f0255e, RZ ;  /* 0xc90fdaa20b097827 */ /* 0x000fc800078e00ff */
[----:B------:R-:W-:-:S04]  /*3450*/  IMAD.WIDE.U32 R6, R12, -0x36f0255e, R6 ;  /* 0xc90fdaa20c067825 */ /* 0x000fc800078e0006 */
[----:B------:R-:W-:-:S04]  /*3460*/  IMAD.WIDE.U32 R6, P3, R11, 0x2168c235, R6 ;  /* 0x2168c2350b067825 */ /* 0x000fc80007860006 */
[----:B------:R-:W-:Y:S01]  /*3470*/  IMAD R11, R11, -0x36f0255e, RZ ;  /* 0xc90fdaa20b0b7824 */ /* 0x000fe200078e02ff */
[----:B------:R-:W-:Y:S01]  /*3480*/  IADD3.X RZ, P1, PT, R6, R6, RZ, P1, !PT ;  /* 0x0000000606ff7210 */ /* 0x000fe20000f3e4ff */
[----:B------:R-:W-:-:S03]  /*3490*/  IMAD.X R8, RZ, RZ, R9, P3 ;  /* 0x000000ffff087224 */ /* 0x000fc600018e0609 */
[----:B------:R-:W-:-:S04]  /*34a0*/  IADD3 R7, P3, PT, R11, R7, RZ ;  /* 0x000000070b077210 */ /* 0x000fc80007f7e0ff */
[C---:B------:R-:W-:Y:S01]  /*34b0*/  ISETP.GT.U32.AND P4, PT, R7.reuse, RZ, PT ;  /* 0x000000ff0700720c */ /* 0x040fe20003f84070 */
[----:B------:R-:W-:Y:S01]  /*34c0*/  IMAD.X R8, RZ, RZ, R8, P3 ;  /* 0x000000ffff087224 */ /* 0x000fe200018e0608 */
[----:B------:R-:W-:-:S04]  /*34d0*/  IADD3.X R6, P3, PT, R7, R7, RZ, P1, !PT ;  /* 0x0000000707067210 */ /* 0x000fc80000f7e4ff */
[C---:B------:R-:W-:Y:S01]  /*34e0*/  ISETP.GT.AND.EX P1, PT, R8.reuse, RZ, PT, P4 ;  /* 0x000000ff0800720c */ /* 0x040fe20003f24340 */
[----:B------:R-:W-:-:S03]  /*34f0*/  IMAD.X R9, R8, 0x1, R8, P3 ;  /* 0x0000000108097824 */ /* 0x000fc600018e0608 */
[----:B------:R-:W-:Y:S02]  /*3500*/  SEL R6, R6, R7, P1 ;  /* 0x0000000706067207 */ /* 0x000fe40000800000 */
[----:B------:R-:W-:Y:S02]  /*3510*/  SEL R9, R9, R8, P1 ;  /* 0x0000000809097207 */ /* 0x000fe40000800000 */
[----:B------:R-:W-:Y:S02]  /*3520*/  IADD3 R6, P3, PT, R6, 0x1, RZ ;  /* 0x0000000106067810 */ /* 0x000fe40007f7e0ff */
[----:B------:R-:W-:Y:S02]  /*3530*/  SEL R11, RZ, 0xffffffff, !P1 ;  /* 0xffffffffff0b7807 */ /* 0x000fe40004800000 */
[----:B------:R-:W-:Y:S01]  /*3540*/  LOP3.LUT P1, R7, R15, 0x80000000, RZ, 0xc0, !PT ;  /* 0x800000000f077812 */ /* 0x000fe2000782c0ff */
[----:B------:R-:W-:Y:S02]  /*3550*/  IMAD.X R9, RZ, RZ, R9, P3 ;  /* 0x000000ffff097224 */ /* 0x000fe400018e0609 */
[----:B------:R-:W-:Y:S01]  /*3560*/  IMAD.IADD R8, R11, 0x1, -R10 ;  /* 0x000000010b087824 */ /* 0x000fe200078e0a0a */
[----:B------:R-:W-:-:S02]  /*3570*/  SHF.R.U32.HI R11, RZ, 0x1e, R5 ;  /* 0x0000001eff0b7819 */ /* 0x000fc40000011605 */
[----:B------:R-:W-:Y:S01]  /*3580*/  SHF.R.U64 R6, R6, 0xa, R9 ;  /* 0x0000000a06067819 */ /* 0x000fe20000001209 */
[----:B------:R-:W-:Y:S01]  /*3590*/  IMAD.SHL.U32 R8, R8, 0x100000, RZ ;  /* 0x0010000008087824 */ /* 0x000fe200078e00ff */
[----:B------:R-:W-:Y:S02]  /*35a0*/  LEA.HI R4, R4, R11, RZ, 0x1 ;  /* 0x0000000b04047211 */ /* 0x000fe400078f08ff */
[----:B------:R-:W-:Y:S02]  /*35b0*/  IADD3 R6, P3, PT, R6, 0x1, RZ ;  /* 0x0000000106067810 */ /* 0x000fe40007f7e0ff */
[----:B------:R-:W-:Y:S01]  /*35c0*/  @!P0 LOP3.LUT R7, R7, 0x80000000, RZ, 0x3c, !PT ;  /* 0x8000000007078812 */ /* 0x000fe200078e3cff */
[----:B------:R-:W-:Y:S01]  /*35d0*/  @P1 IMAD.MOV R4, RZ, RZ, -R4 ;  /* 0x000000ffff041224 */ /* 0x000fe200078e0a04 */
[----:B------:R-:W-:-:S04]  /*35e0*/  LEA.HI.X R9, R9, RZ, RZ, 0x16, P3 ;  /* 0x000000ff09097211 */ /* 0x000fc800018fb4ff */
[--C-:B------:R-:W-:Y:S02]  /*35f0*/  SHF.R.U64 R6, R6, 0x1, R9.reuse ;  /* 0x0000000106067819 */ /* 0x100fe40000001209 */
[----:B------:R-:W-:Y:S02]  /*3600*/  SHF.R.U32.HI R5, RZ, 0x1, R9 ;  /* 0x00000001ff057819 */ /* 0x000fe40000011609 */
[----:B------:R-:W-:-:S04]  /*3610*/  IADD3 R6, P3, P4, RZ, RZ, R6 ;  /* 0x000000ffff067210 */ /* 0x000fc80007c7e006 */
[----:B------:R-:W-:-:S04]  /*3620*/  IADD3.X R8, PT, PT, R8, 0x3fe00000, R5, P3, P4 ;  /* 0x3fe0000008087810 */ /* 0x000fc80001fe8405 */
[----:B------:R-:W-:-:S07]  /*3630*/  LOP3.LUT R7, R8, R7, RZ, 0xfc, !PT ;  /* 0x0000000708077212 */ /* 0x000fce00078efcff */
.L_x_81:
[----:B------:R-:W-:-:S04]  /*3640*/  IMAD.MOV.U32 R55, RZ, RZ, 0x0 ;  /* 0x00000000ff377424 */ /* 0x000fc800078e00ff */
[----:B------:R-:W-:Y:S05]  /*3650*/  RET.REL.NODEC R54 `(_Z21evolve_windows_kernelPKdS0_S0_S0_PdS1_P17curandStateXORWOWdddiiiii) ;  /* 0xffffffc836687950 */ /* 0x000fea0003c3ffff */
.L_x_88:
        /* <DEDUP_REMOVED lines=10> */
.L_x_131:


//--------------------- .text._Z24evolve_atmosphere_kernelPKdS0_PdS1_P17curandStateXORWOWdddii --------------------------
	.section	.text._Z24evolve_atmosphere_kernelPKdS0_PdS1_P17curandStateXORWOWdddii,"ax",@progbits
	.align	128
        .global         _Z24evolve_atmosphere_kernelPKdS0_PdS1_P17curandStateXORWOWdddii
        .type           _Z24evolve_atmosphere_kernelPKdS0_PdS1_P17curandStateXORWOWdddii,@function
        .size           _Z24evolve_atmosphere_kernelPKdS0_PdS1_P17curandStateXORWOWdddii,(.L_x_132 - _Z24evolve_atmosphere_kernelPKdS0_PdS1_P17curandStateXORWOWdddii)
        .other          _Z24evolve_atmosphere_kernelPKdS0_PdS1_P17curandStateXORWOWdddii,@"STO_CUDA_ENTRY STV_DEFAULT"
_Z24evolve_atmosphere_kernelPKdS0_PdS1_P17curandStateXORWOWdddii:
.text._Z24evolve_atmosphere_kernelPKdS0_PdS1_P17curandStateXORWOWdddii:
[----:B------:R-:W-:Y:S01]  /*0000*/  LDC R1, c[0x0][0x37c] ;  /* 0x0000df00ff017b82 */ /* 0x000fe20000000800 */
[----:B------:R-:W0:Y:S07]  /*0010*/  S2R R2, SR_TID.X ;  /* 0x0000000000027919 */ /* 0x000e2e0000002100 */
[----:B------:R-:W0:Y:S08]  /*0020*/  LDC.64 R4, c[0x0][0x3c0] ;  /* 0x0000f000ff047b82 */ /* 0x000e300000000a00 */
[----:B------:R-:W1:Y:S01]  /*0030*/  S2UR UR6, SR_CTAID.X ;  /* 0x00000000000679c3 */ /* 0x000e620000002500 */
[----:B0-----:R-:W-:-:S04]  /*0040*/  ISETP.GE.AND P0, PT, R2, R5, PT ;  /* 0x000000050200720c */ /* 0x001fc80003f06270 */
[----:B-1----:R-:W-:-:S13]  /*0050*/  ISETP.LE.OR P0, PT, R4, UR6, P0 ;  /* 0x0000000604007c0c */ /* 0x002fda0008703670 */
[----:B------:R-:W-:Y:S05]  /*0060*/  @P0 EXIT ;  /* 0x000000000000094d */ /* 0x000fea0003800000 */
[----:B------:R-:W0:Y:S01]  /*0070*/  LDC.64 R22, c[0x0][0x380] ;  /* 0x0000e000ff167b82 */ /* 0x000e220000000a00 */
[----:B------:R-:W1:Y:S01]  /*0080*/  LDCU.64 UR4, c[0x0][0x358] ;  /* 0x00006b00ff0477ac */ /* 0x000e620008000a00 */
[----:B------:R-:W-:Y:S01]  /*0090*/  IMAD R2, R5, UR6, R2 ;  /* 0x0000000605027c24 */ /* 0x000fe2000f8e0202 */
[----:B------:R-:W2:Y:S05]  /*00a0*/  LDCU.64 UR6, c[0x0][0x3a8] ;  /* 0x00007500ff0677ac */ /* 0x000eaa0008000a00 */
[----:B------:R-:W3:Y:S08]  /*00b0*/  LDC.64 R30, c[0x0][0x388] ;  /* 0x0000e200ff1e7b82 */ /* 0x000ef00000000a00 */
[----:B------:R-:W4:Y:S01]  /*00c0*/  LDC.64 R32, c[0x0][0x3a0] ;  /* 0x0000e800ff207b82 */ /* 0x000f220000000a00 */
[----:B0-----:R-:W-:-:S07]  /*00d0*/  IMAD.WIDE.U32 R22, R2, 0x8, R22 ;  /* 0x0000000802167825 */ /* 0x001fce00078e0016 */
[----:B------:R-:W2:Y:S01]  /*00e0*/  LDC.64 R6, c[0x0][0x3b0] ;  /* 0x0000ec00ff067b82 */ /* 0x000ea20000000a00 */
[----:B-1----:R-:W5:Y:S01]  /*00f0*/  LDG.E.64.CONSTANT R22, desc[UR4][R22.64] ;  /* 0x0000000416167981 */ /* 0x002f62000c1e9b00 */
[----:B---3--:R-:W-:-:S06]  /*0100*/  IMAD.WIDE.U32 R30, R2, 0x8, R30 ;  /* 0x00000008021e7825 */ /* 0x008fcc00078e001e */
[----:B------:R-:W5:Y:S01]  /*0110*/  LDG.E.64.CONSTANT R30, desc[UR4][R30.64] ;  /* 0x000000041e1e7981 */ /* 0x000f62000c1e9b00 */
[----:B----4-:R-:W-:-:S05]  /*0120*/  IMAD.WIDE.U32 R32, R2, 0x30, R32 ;  /* 0x0000003002207825 */ /* 0x010fca00078e0020 */
[----:B------:R0:W5:Y:S04]  /*0130*/  LDG.E R0, desc[UR4][R32.64+0x20] ;  /* 0x0000200420007981 */ /* 0x000168000c1e1900 */
[----:B------:R0:W5:Y:S04]  /*0140*/  LDG.E.64 R28, desc[UR4][R32.64+0x18] ;  /* 0x00001804201c7981 */ /* 0x000168000c1e1b00 */
[----:B------:R0:W5:Y:S04]  /*0150*/  LDG.E.64 R26, desc[UR4][R32.64] ;  /* 0x00000004201a7981 */ /* 0x000168000c1e1b00 */
[----:B------:R0:W5:Y:S04]  /*0160*/  LDG.E.64 R4, desc[UR4][R32.64+0x8] ;  /* 0x0000080420047981 */ /* 0x000168000c1e1b00 */
[----:B------:R0:W5:Y:S01]  /*0170*/  LDG.E.64 R24, desc[UR4][R32.64+0x10] ;  /* 0x0000100420187981 */ /* 0x000162000c1e1b00 */
[----:B--2---:R-:W-:Y:S01]  /*0180*/  DMUL R8, R6, -UR6 ;  /* 0x8000000606087c28 */ /* 0x004fe20008000000 */
[----:B------:R-:W-:-:S02]  /*0190*/  IMAD.MOV.U32 R10, RZ, RZ, 0x652b82fe ;  /* 0x652b82feff0a7424 */ /* 0x000fc400078e00ff */
[----:B------:R-:W-:-:S06]  /*01a0*/  IMAD.MOV.U32 R11, RZ, RZ, 0x3ff71547 ;  /* 0x3ff71547ff0b7424 */ /* 0x000fcc00078e00ff */
[----:B------:R-:W-:Y:S01]  /*01b0*/  DFMA R10, R8, R10, 6.75539944105574400000e+15 ;  /* 0x43380000080a742b */ /* 0x000fe2000000000a */
[----:B------:R-:W-:Y:S01]  /*01c0*/  UMOV UR8, 0xfefa39ef ;  /* 0xfefa39ef00087882 */ /* 0x000fe20000000000 */
[----:B------:R-:W-:-:S06]  /*01d0*/  UMOV UR9, 0x3fe62e42 ;  /* 0x3fe62e4200097882 */ /* 0x000fcc0000000000 */
[----:B------:R-:W-:-:S08]  /*01e0*/  DADD R12, R10, -6.75539944105574400000e+15 ;  /* 0xc33800000a0c7429 */ /* 0x000fd00000000000 */
[----:B------:R-:W-:Y:S01]  /*01f0*/  DFMA R14, R12, -UR8, R8 ;  /* 0x800000080c0e7c2b */ /* 0x000fe20008000008 */
[----:B------:R-:W-:Y:S01]  /*0200*/  UMOV UR8, 0x3b39803f ;  /* 0x3b39803f00087882 */ /* 0x000fe20000000000 */
[----:B------:R-:W-:-:S06]  /*0210*/  UMOV UR9, 0x3c7abc9e ;  /* 0x3c7abc9e00097882 */ /* 0x000fcc0000000000 */
[----:B------:R-:W-:Y:S01]  /*0220*/  DFMA R12, R12, -UR8, R14 ;  /* 0x800000080c0c7c2b */ /* 0x000fe2000800000e */
[----:B------:R-:W-:Y:S02]  /*0230*/  IMAD.MOV.U32 R14, RZ, RZ, -0x35dec16 ;  /* 0xfca213eaff0e7424 */ /* 0x000fe400078e00ff */
[----:B------:R-:W-:Y:S01]  /*0240*/  IMAD.MOV.U32 R15, RZ, RZ, 0x3e928af3 ;  /* 0x3e928af3ff0f7424 */ /* 0x000fe200078e00ff */
[----:B------:R-:W-:Y:S01]  /*0250*/  UMOV UR8, 0x69ce2bdf ;  /* 0x69ce2bdf00087882 */ /* 0x000fe20000000000 */
[----:B------:R-:W-:-:S04]  /*0260*/  UMOV UR9, 0x3e5ade15 ;  /* 0x3e5ade1500097882 */ /* 0x000fc80000000000 */
        /* <DEDUP_REMOVED lines=25> */
[----:B------:R-:W-:-:S07]  /*0400*/  FSETP.GEU.AND P0, PT, |R9|, 4.1917929649353027344, PT ;  /* 0x4086232b0900780b */ /* 0x000fce0003f0e200 */
[----:B------:R-:W-:-:S08]  /*0410*/  DFMA R14, R12, R14, 1 ;  /* 0x3ff000000c0e742b */ /* 0x000fd0000000000e */
[----:B------:R-:W-:-:S10]  /*0420*/  DFMA R14, R12, R14, 1 ;  /* 0x3ff000000c0e742b */ /* 0x000fd4000000000e */
[----:B------:R-:W-:Y:S01]  /*0430*/  IMAD R13, R10, 0x100000, R15 ;  /* 0x001000000a0d7824 */ /* 0x000fe200078e020f */
[----:B------:R-:W-:Y:S01]  /*0440*/  MOV R12, R14 ;  /* 0x0000000e000c7202 */ /* 0x000fe20000000f00 */
[----:B0-----:R-:W-:Y:S06]  /*0450*/  @!P0 BRA `(.L_x_89) ;  /* 0x0000000000348947 */ /* 0x001fec0003800000 */
[----:B------:R-:W-:Y:S01]  /*0460*/  FSETP.GEU.AND P1, PT, |R9|, 4.2275390625, PT ;  /* 0x408748000900780b */ /* 0x000fe20003f2e200 */
[C---:B------:R-:W-:Y:S02]  /*0470*/  DADD R12, R8.reuse, +INF ;  /* 0x7ff00000080c7429 */ /* 0x040fe40000000000 */
[----:B------:R-:W-:-:S08]  /*0480*/  DSETP.GEU.AND P0, PT, R8, RZ, PT ;  /* 0x000000ff0800722a */ /* 0x000fd00003f0e000 */
[----:B------:R-:W-:Y:S02]  /*0490*/  FSEL R12, R12, RZ, P0 ;  /* 0x000000ff0c0c7208 */ /* 0x000fe40000000000 */
[----:B------:R-:W-:Y:S01]  /*04a0*/  FSEL R13, R13, RZ, P0 ;  /* 0x000000ff0d0d7208 */ /* 0x000fe20000000000 */
[----:B------:R-:W-:Y:S06]  /*04b0*/  @P1 BRA `(.L_x_89) ;  /* 0x00000000001c1947 */ /* 0x000fec0003800000 */
[----:B------:R-:W-:Y:S01]  /*04c0*/  LEA.HI R3, R10, R10, RZ, 0x1 ;  /* 0x0000000a0a037211 */ /* 0x000fe200078f08ff */
[----:B------:R-:W-:-:S03]  /*04d0*/  IMAD.MOV.U32 R12, RZ, RZ, RZ ;  /* 0x000000ffff0c7224 */ /* 0x000fc600078e00ff */
[----:B------:R-:W-:-:S05]  /*04e0*/  SHF.R.S32.HI R3, RZ, 0x1, R3 ;  /* 0x00000001ff037819 */ /* 0x000fca0000011403 */
[----:B------:R-:W-:Y:S02]  /*04f0*/  IMAD.IADD R10, R10, 0x1, -R3 ;  /* 0x000000010a0a7824 */ /* 0x000fe400078e0a03 */
[----:B------:R-:W-:-:S03]  /*0500*/  IMAD R15, R3, 0x100000, R15 ;  /* 0x00100000030f7824 */ /* 0x000fc600078e020f */
[----:B------:R-:W-:-:S06]  /*0510*/  LEA R13, R10, 0x3ff00000, 0x14 ;  /* 0x3ff000000a0d7811 */ /* 0x000fcc00078ea0ff */
[----:B------:R-:W-:-:S11]  /*0520*/  DMUL R12, R14, R12 ;  /* 0x0000000c0e0c7228 */ /* 0x000fd60000000000 */
.L_x_89:
[----:B------:R-:W0:Y:S01]  /*0530*/  LDCU.64 UR8, c[0x0][0x3b8] ;  /* 0x00007700ff0877ac */ /* 0x000e220008000a00 */
[----:B------:R-:W-:Y:S01]  /*0540*/  DADD R6, R6, R6 ;  /* 0x0000000006067229 */ /* 0x000fe20000000006 */
[----:B-----5:R-:W-:Y:S01]  /*0550*/  ISETP.NE.AND P0, PT, R29, 0x1, PT ;  /* 0x000000011d00780c */ /* 0x020fe20003f05270 */
[----:B------:R-:W-:Y:S01]  /*0560*/  BSSY.RECONVERGENT B0, `(.L_x_90) ;  /* 0x00000ef000007945 */ /* 0x000fe20003800200 */
[----:B------:R-:W-:-:S05]  /*0570*/  DMUL R22, R22, R12 ;  /* 0x0000000c16167228 */ /* 0x000fca0000000000 */
[----:B0-----:R-:W-:-:S08]  /*0580*/  DMUL R6, R6, UR8 ;  /* 0x0000000806067c28 */ /* 0x001fd00008000000 */
[----:B------:R-:W-:Y:S01]  /*0590*/  DMUL R20, R6, UR6 ;  /* 0x0000000606147c28 */ /* 0x000fe20008000000 */
[----:B------:R-:W-:Y:S10]  /*05a0*/  @!P0 BRA `(.L_x_91) ;  /* 0x0000000c00848947 */ /* 0x000ff40003800000 */
[----:B------:R-:W-:Y:S01]  /*05b0*/  SHF.R.U32.HI R6, RZ, 0x2, R27 ;  /* 0x00000002ff067819 */ /* 0x000fe2000001161b */
[----:B------:R-:W-:Y:S01]  /*05c0*/  IMAD.SHL.U32 R8, R25, 0x10, RZ ;  /* 0x0000001019087824 */ /* 0x000fe200078e00ff */
[----:B------:R-:W-:Y:S01]  /*05d0*/  SHF.R.U32.HI R7, RZ, 0x2, R4 ;  /* 0x00000002ff077819 */ /* 0x000fe20000011604 */
[----:B------:R-:W-:Y:S01]  /*05e0*/  BSSY.RECONVERGENT B1, `(.L_x_92) ;  /* 0x0000076000017945 */ /* 0x000fe20003800200 */
[----:B------:R-:W-:Y:S02]  /*05f0*/  LOP3.LUT R6, R6, R27, RZ, 0x3c, !PT ;  /* 0x0000001b06067212 */ /* 0x000fe400078e3cff */
[----:B------:R-:W-:Y:S02]  /*0600*/  LOP3.LUT R7, R7, R4, RZ, 0x3c, !PT ;  /* 0x0000000407077212 */ /* 0x000fe400078e3cff */
[----:B------:R-:W-:Y:S02]  /*0610*/  SHF.L.U32 R3, R6, 0x1, RZ ;  /* 0x0000000106037819 */ /* 0x000fe400000006ff */
[----:B------:R-:W-:-:S02]  /*0620*/  SHF.R.U32.HI R11, RZ, 0x2, R24 ;  /* 0x00000002ff0b7819 */ /* 0x000fc40000011618 */
[----:B------:R-:W-:Y:S02]  /*0630*/  LOP3.LUT R3, R25, R8, R3, 0x96, !PT ;  /* 0x0000000819037212 */ /* 0x000fe400078e9603 */
[----:B------:R-:W-:Y:S01]  /*0640*/  LOP3.LUT R11, R11, R24, RZ, 0x3c, !PT ;  /* 0x000000180b0b7212 */ /* 0x000fe200078e3cff */
[----:B------:R-:W-:Y:S01]  /*0650*/  IMAD.MOV.U32 R24, RZ, RZ, -0x3ff ;  /* 0xfffffc01ff187424 */ /* 0x000fe200078e00ff */
[----:B------:R-:W-:Y:S01]  /*0660*/  LOP3.LUT R18, R3, R6, RZ, 0x3c, !PT ;  /* 0x0000000603127212 */ /* 0x000fe200078e3cff */
[----:B------:R-:W-:-:S04]  /*0670*/  IMAD.SHL.U32 R3, R7, 0x2, RZ ;  /* 0x0000000207037824 */ /* 0x000fc800078e00ff */
[----:B------:R-:W-:-:S05]  /*0680*/  IMAD.SHL.U32 R4, R18, 0x10, RZ ;  /* 0x0000001012047824 */ /* 0x000fca00078e00ff */
[----:B------:R-:W-:Y:S02]  /*0690*/  LOP3.LUT R3, R7, R3, R4, 0x96, !PT ;  /* 0x0000000307037212 */ /* 0x000fe400078e9604 */
[----:B------:R-:W-:Y:S02]  /*06a0*/  SHF.R.U32.HI R4, RZ, 0x2, R5 ;  /* 0x00000002ff047819 */ /* 0x000fe40000011605 */
[----:B------:R-:W-:Y:S02]  /*06b0*/  LOP3.LUT R19, R3, R18, RZ, 0x3c, !PT ;  /* 0x0000001203137212 */ /* 0x000fe400078e3cff */
[C---:B------:R-:W-:Y:S02]  /*06c0*/  IADD3 R3, PT, PT, R26.reuse, 0x587c5, R18 ;  /* 0x000587c51a037810 */ /* 0x040fe40007ffe012 */
[----:B------:R-:W-:Y:S02]  /*06d0*/  IADD3 R6, PT, PT, R26, 0xb0f8a, R19 ;  /* 0x000b0f8a1a067810 */ /* 0x000fe40007ffe013 */
[----:B------:R-:W-:-:S03]  /*06e0*/  LOP3.LUT R4, R4, R5, RZ, 0x3c, !PT ;  /* 0x0000000504047212 */ /* 0x000fc600078e3cff */
[----:B------:R-:W-:-:S04]  /*06f0*/  IMAD.WIDE.U32 R6, R6, 0x200000, RZ ;  /* 0x0020000006067825 */ /* 0x000fc800078e00ff */
[----:B------:R-:W-:Y:S01]  /*0700*/  IMAD.SHL.U32 R5, R4, 0x2, RZ ;  /* 0x0000000204057824 */ /* 0x000fe200078e00ff */
[----:B------:R-:W-:Y:S01]  /*0710*/  LOP3.LUT R6, R6, R3, RZ, 0x3c, !PT ;  /* 0x0000000306067212 */ /* 0x000fe200078e3cff */
[----:B------:R-:W-:-:S03]  /*0720*/  IMAD.SHL.U32 R3, R19, 0x10, RZ ;  /* 0x0000001013037824 */ /* 0x000fc600078e00ff */
[----:B------:R-:W0:Y:S02]  /*0730*/  I2F.F64.U64 R8, R6 ;  /* 0x0000000600087312 */ /* 0x000e240000301800 */
[----:B------:R-:W-:Y:S01]  /*0740*/  LOP3.LUT R16, R4, R5, R3, 0x96, !PT ;  /* 0x0000000504107212 */ /* 0x000fe200078e9603 */
[----:B------:R-:W-:Y:S01]  /*0750*/  IMAD.MOV.U32 R5, RZ, RZ, 0x3ca00000 ;  /* 0x3ca00000ff057424 */ /* 0x000fe200078e00ff */
[----:B------:R-:W-:Y:S01]  /*0760*/  MOV R4, 0x0 ;  /* 0x0000000000047802 */ /* 0x000fe20000000f00 */
[----:B------:R-:W-:Y:S01]  /*0770*/  IMAD.SHL.U32 R3, R11, 0x2, RZ ;  /* 0x000000020b037824 */ /* 0x000fe200078e00ff */
[----:B------:R-:W-:-:S05]  /*0780*/  LOP3.LUT R16, R16, R19, RZ, 0x3c, !PT ;  /* 0x0000001310107212 */ /* 0x000fca00078e3cff */
[----:B------:R-:W-:Y:S01]  /*0790*/  IMAD.SHL.U32 R10, R16, 0x10, RZ ;  /* 0x00000010100a7824 */ /* 0x000fe200078e00ff */
[----:B0-----:R-:W-:-:S04]  /*07a0*/  DFMA R8, R8, R4, 5.5511151231257827021e-17 ;  /* 0x3c9000000808742b */ /* 0x001fc80000000004 */
[----:B------:R-:W-:Y:S02]  /*07b0*/  LOP3.LUT R11, R11, R3, R10, 0x96, !PT ;  /* 0x000000030b0b7212 */ /* 0x000fe400078e960a */
[C---:B------:R-:W-:Y:S01]  /*07c0*/  IADD3 R3, PT, PT, R26.reuse, 0x10974f, R16 ;  /* 0x0010974f1a037810 */ /* 0x040fe20007ffe010 */
[----:B------:R-:W-:Y:S01]  /*07d0*/  VIADD R26, R26, 0x161f14 ;  /* 0x00161f141a1a7836 */ /* 0x000fe20000000000 */
[----:B------:R-:W-:-:S04]  /*07e0*/  LOP3.LUT R17, R11, R16, RZ, 0x3c, !PT ;  /* 0x000000100b117212 */ /* 0x000fc800078e3cff */
[----:B------:R-:W-:Y:S01]  /*07f0*/  IADD3 R10, PT, PT, R17, R26, RZ ;  /* 0x0000001a110a7210 */ /* 0x000fe20007ffe0ff */
[----:B------:R-:W-:Y:S01]  /*0800*/  IMAD.MOV.U32 R6, RZ, RZ, R8 ;  /* 0x000000ffff067224 */ /* 0x000fe200078e0008 */
[----:B------:R-:W-:Y:S01]  /*0810*/  ISETP.GT.AND P0, PT, R9, 0xfffff, PT ;  /* 0x000fffff0900780c */ /* 0x000fe20003f04270 */
[----:B------:R-:W-:Y:S02]  /*0820*/  IMAD.MOV.U32 R7, RZ, RZ, R9 ;  /* 0x000000ffff077224 */ /* 0x000fe400078e0009 */
[----:B------:R-:W-:-:S04]  /*0830*/  IMAD.WIDE.U32 R10, R10, 0x200000, RZ ;  /* 0x002000000a0a7825 */ /* 0x000fc800078e00ff */
[----:B------:R-:W-:Y:S01]  /*0840*/  IMAD.MOV.U32 R14, RZ, RZ, R8 ;  /* 0x000000ffff0e7224 */ /* 0x000fe200078e0008 */
[----:B------:R-:W-:Y:S01]  /*0850*/  LOP3.LUT R10, R10, R3, RZ, 0x3c, !PT ;  /* 0x000000030a0a7212 */ /* 0x000fe200078e3cff */
[----:B------:R-:W-:-:S04]  /*0860*/  IMAD.MOV.U32 R3, RZ, RZ, R9 ;  /* 0x000000ffff037224 */ /* 0x000fc800078e0009 */
[----:B------:R-:W-:Y:S01]  /*0870*/  @!P0 DMUL R6, R6, 1.80143985094819840000e+16 ;  /* 0x4350000006068828 */ /* 0x000fe20000000000 */
[----:B------:R-:W0:Y:S01]  /*0880*/  I2F.F64.U64 R10, R10 ;  /* 0x0000000a000a7312 */ /* 0x000e220000301800 */
[----:B------:R-:W-:-:S08]  /*0890*/  @!P0 IMAD.MOV.U32 R24, RZ, RZ, -0x435 ;  /* 0xfffffbcbff188424 */ /* 0x000fd000078e00ff */
[----:B------:R-:W-:Y:S02]  /*08a0*/  @!P0 IMAD.MOV.U32 R3, RZ, RZ, R7 ;  /* 0x000000ffff038224 */ /* 0x000fe400078e0007 */
[----:B------:R-:W-:-:S03]  /*08b0*/  @!P0 IMAD.MOV.U32 R14, RZ, RZ, R6 ;  /* 0x000000ffff0e8224 */ /* 0x000fc600078e0006 */
[----:B------:R-:W-:Y:S01]  /*08c0*/  IADD3 R9, PT, PT, R3, -0x1, RZ ;  /* 0xffffffff03097810 */ /* 0x000fe20007ffe0ff */
[----:B0-----:R-:W-:-:S03]  /*08d0*/  DFMA R4, R10, 2.2204460492503130808e-16, R4 ;  /* 0x3cb000000a04782b */ /* 0x001fc60000000004 */
[----:B------:R-:W-:-:S13]  /*08e0*/  ISETP.GT.U32.AND P1, PT, R9, 0x7feffffe, PT ;  /* 0x7feffffe0900780c */ /* 0x000fda0003f24070 */
[----:B------:R-:W-:Y:S05]  /*08f0*/  @P1 BRA `(.L_x_93) ;  /* 0x0000000000f81947 */ /* 0x000fea0003800000 */
[C---:B------:R-:W-:Y:S01]  /*0900*/  LOP3.LUT R6, R3.reuse, 0xfffff, RZ, 0xc0, !PT ;  /* 0x000fffff03067812 */ /* 0x040fe200078ec0ff */
[----:B------:R-:W-:Y:S01]  /*0910*/  IMAD.MOV.U32 R12, RZ, RZ, RZ ;  /* 0x000000ffff0c7224 */ /* 0x000fe200078e00ff */
[----:B------:R-:W-:Y:S01]  /*0920*/  UMOV UR6, 0x3ae80f1e ;  /* 0x3ae80f1e00067882 */ /* 0x000fe20000000000 */
[----:B------:R-:W-:Y:S01]  /*0930*/  IMAD.MOV.U32 R8, RZ, RZ, -0x748574fc ;  /* 0x8b7a8b04ff087424 */ /* 0x000fe200078e00ff */
[----:B------:R-:W-:Y:S01]  /*0940*/  LOP3.LUT R15, R6, 0x3ff00000, RZ, 0xfc, !PT ;  /* 0x3ff00000060f7812 */ /* 0x000fe200078efcff */
[----:B------:R-:W-:Y:S01]  /*0950*/  IMAD.MOV.U32 R9, RZ, RZ, 0x3ed0ee25 ;  /* 0x3ed0ee25ff097424 */ /* 0x000fe200078e00ff */
[----:B------:R-:W-:Y:S01]  /*0960*/  UMOV UR7, 0x3eb1380b ;  /* 0x3eb1380b00077882 */ /* 0x000fe20000000000 */
[----:B------:R-:W-:Y:S02]  /*0970*/  LEA.HI R3, R3, R24, RZ, 0xc ;  /* 0x0000001803037211 */ /* 0x000fe400078f60ff */
[----:B------:R-:W-:-:S13]  /*0980*/  ISETP.GE.U32.AND P0, PT, R15, 0x3ff6a09f, PT ;  /* 0x3ff6a09f0f00780c */ /* 0x000fda0003f06070 */
[----:B------:R-:W-:Y:S02]  /*0990*/  @P0 IADD3 R7, PT, PT, R15, -0x100000, RZ ;  /* 0xfff000000f070810 */ /* 0x000fe40007ffe0ff */
[----:B------:R-:W-:-:S03]  /*09a0*/  @P0 IADD3 R3, PT, PT, R3, 0x1, RZ ;  /* 0x0000000103030810 */ /* 0x000fc60007ffe0ff */
        /* <DEDUP_REMOVED lines=12> */
[----:B------:R-:W-:-:S06]  /*0a70*/  UMOV UR7, 0x3ef3b266 ;  /* 0x3ef3b26600077882 */ /* 0x000fcc0000000000 */
[----:B------:R-:W-:Y:S01]  /*0a80*/  DFMA R34, R6, R8, UR6 ;  /* 0x0000000606227e2b */ /* 0x000fe20008000008 */
        /* <DEDUP_REMOVED lines=10> */
[----:B------:R-:W-:Y:S01]  /*0b30*/  DFMA R8, R14, -R10, R8 ;  /* 0x8000000a0e08722b */ /* 0x000fe20000000008 */
[----:B------:R-:W-:Y:S01]  /*0b40*/  LOP3.LUT R14, R3, 0x80000000, RZ, 0x3c, !PT ;  /* 0x80000000030e7812 */ /* 0x000fe200078e3cff */
[----:B------:R-:W-:-:S03]  /*0b50*/  IMAD.MOV.U32 R15, RZ, RZ, 0x43300000 ;  /* 0x43300000ff0f7424 */ /* 0x000fc600078e00ff */
[----:B------:R-:W-:Y:S01]  /*0b60*/  DFMA R34, R6, R34, UR6 ;  /* 0x0000000606227e2b */ /* 0x000fe20008000022 */
[----:B------:R-:W-:Y:S01]  /*0b70*/  UMOV UR6, 0x9999a3c4 ;  /* 0x9999a3c400067882 */ /* 0x000fe20000000000 */
[----:B------:R-:W-:Y:S01]  /*0b80*/  UMOV UR7, 0x3f899999 ;  /* 0x3f89999900077882 */ /* 0x000fe20000000000 */
[----:B------:R-:W-:-:S05]  /*0b90*/  DMUL R8, R12, R8 ;  /* 0x000000080c087228 */ /* 0x000fca0000000000 */
[----:B------:R-:W-:Y:S01]  /*0ba0*/  DFMA R34, R6, R34, UR6 ;  /* 0x0000000606227e2b */ /* 0x000fe20008000022 */
[----:B------:R-:W-:Y:S01]  /*0bb0*/  UMOV UR6, 0x80000000 ;  /* 0x8000000000067882 */ /* 0x000fe20000000000 */
[----:B------:R-:W-:Y:S02]  /*0bc0*/  UMOV UR7, 0x43300000 ;  /* 0x4330000000077882 */ /* 0x000fe40000000000 */
[----:B------:R-:W-:Y:S01]  /*0bd0*/  DADD R14, R14, -UR6 ;  /* 0x800000060e0e7e29 */ /* 0x000fe20008000000 */
[----:B------:R-:W-:Y:S01]  /*0be0*/  UMOV UR6, 0x55555554 ;  /* 0x5555555400067882 */ /* 0x000fe20000000000 */
[----:B------:R-:W-:Y:S02]  /*0bf0*/  UMOV UR7, 0x3fb55555 ;  /* 0x3fb5555500077882 */ /* 0x000fe40000000000 */
[----:B------:R-:W-:Y:S01]  /*0c00*/  DFMA R12, R6, R34, UR6 ;  /* 0x00000006060c7e2b */ /* 0x000fe20008000022 */
[----:B------:R-:W-:Y:S01]  /*0c10*/  UMOV UR6, 0xfefa39ef ;  /* 0xfefa39ef00067882 */ /* 0x000fe20000000000 */
[----:B------:R-:W-:-:S02]  /*0c20*/  UMOV UR7, 0x3fe62e42 ;  /* 0x3fe62e4200077882 */ /* 0x000fc40000000000 */
[----:B------:R-:W-:-:S04]  /*0c30*/  DFMA R34, R14, UR6, R10 ;  /* 0x000000060e227c2b */ /* 0x000fc8000800000a */
[----:B------:R-:W-:-:S04]  /*0c40*/  DMUL R12, R6, R12 ;  /* 0x0000000c060c7228 */ /* 0x000fc80000000000 */
[----:B------:R-:W-:Y:S01]  /*0c50*/  DFMA R6, R14, -UR6, R34 ;  /* 0x800000060e067c2b */ /* 0x000fe20008000022 */
[----:B------:R-:W-:Y:S01]  /*0c60*/  UMOV UR6, 0x3b39803f ;  /* 0x3b39803f00067882 */ /* 0x000fe20000000000 */
[----:B------:R-:W-:Y:S02]  /*0c70*/  UMOV UR7, 0x3c7abc9e ;  /* 0x3c7abc9e00077882 */ /* 0x000fe40000000000 */
[----:B------:R-:W-:-:S04]  /*0c80*/  DFMA R8, R10, R12, R8 ;  /* 0x0000000c0a08722b */ /* 0x000fc80000000008 */
[----:B------:R-:W-:-:S08]  /*0c90*/  DADD R6, -R10, R6 ;  /* 0x000000000a067229 */ /* 0x000fd00000000106 */
[----:B------:R-:W-:-:S08]  /*0ca0*/  DADD R6, R8, -R6 ;  /* 0x0000000008067229 */ /* 0x000fd00000000806 */
[----:B------:R-:W-:-:S08]  /*0cb0*/  DFMA R6, R14, UR6, R6 ;  /* 0x000000060e067c2b */ /* 0x000fd00008000006 */
[----:B------:R-:W-:Y:S01]  /*0cc0*/  DADD R34, R34, R6 ;  /* 0x0000000022227229 */ /* 0x000fe20000000006 */
[----:B------:R-:W-:Y:S10]  /*0cd0*/  BRA `(.L_x_94) ;  /* 0x0000000000187947 */ /* 0x000ff40003800000 */
.L_x_93:
[----:B------:R-:W-:Y:S01]  /*0ce0*/  IMAD.MOV.U32 R8, RZ, RZ, 0x0 ;  /* 0x00000000ff087424 */ /* 0x000fe200078e00ff */
[----:B------:R-:W-:Y:S01]  /*0cf0*/  LOP3.LUT P0, RZ, R7, 0x7fffffff, RZ, 0xc0, !PT ;  /* 0x7fffffff07ff7812 */ /* 0x000fe2000780c0ff */
[----:B------:R-:W-:-:S06]  /*0d00*/  IMAD.MOV.U32 R9, RZ, RZ, 0x7ff00000 ;  /* 0x7ff00000ff097424 */ /* 0x000fcc00078e00ff */
[----:B------:R-:W-:-:S10]  /*0d10*/  DFMA R8, R6, R8, +INF ;  /* 0x7ff000000608742b */ /* 0x000fd40000000008 */
[----:B------:R-:W-:Y:S02]  /*0d20*/  FSEL R34, R8, RZ, P0 ;  /* 0x000000ff08227208 */ /* 0x000fe40000000000 */
[----:B------:R-:W-:-:S07]  /*0d30*/  FSEL R35, R9, -QNAN , P0 ;  /* 0xfff0000009237808 */ /* 0x000fce0000000000 */
.L_x_94:
[----:B------:R-:W-:Y:S05]  /*0d40*/  BSYNC.RECONVERGENT B1 ;  /* 0x0000000000017941 */ /* 0x000fea0003800200 */
.L_x_92:
[----:B------:R-:W-:Y:S01]  /*0d50*/  DMUL R12, RZ, R4 ;  /* 0x00000004ff0c7228 */ /* 0x000fe20000000000 */
[----:B------:R-:W-:Y:S01]  /*0d60*/  IMAD.SHL.U32 R3, R5, 0x2, RZ ;  /* 0x0000000205037824 */ /* 0x000fe200078e00ff */
[----:B------:R-:W-:Y:S01]  /*0d70*/  UMOV UR6, 0x33145c07 ;  /* 0x33145c0700067882 */ /* 0x000fe20000000000 */
[----:B------:R-:W-:Y:S01]  /*0d80*/  UMOV UR7, 0x3ca1a626 ;  /* 0x3ca1a62600077882 */ /* 0x000fe20000000000 */
[----:B------:R-:W-:Y:S01]  /*0d90*/  IMAD.MOV.U32 R10, RZ, RZ, -0x3e107ad8 ;  /* 0xc1ef8528ff0a7424 */ /* 0x000fe200078e00ff */
[----:B------:R-:W-:Y:S01]  /*0da0*/  UMOV UR8, 0xf9785eba ;  /* 0xf9785eba00087882 */ /* 0x000fe20000000000 */
[----:B------:R-:W-:Y:S01]  /*0db0*/  ISETP.GT.U32.AND P0, PT, R3, -0x79800000, PT ;  /* 0x868000000300780c */ /* 0x000fe20003f04070 */
[----:B------:R-:W-:Y:S01]  /*0dc0*/  IMAD.MOV.U32 R11, RZ, RZ, 0x3e21eea7 ;  /* 0x3e21eea7ff0b7424 */ /* 0x000fe200078e00ff */
[----:B------:R-:W-:Y:S01]  /*0dd0*/  UMOV UR9, 0x3de5db65 ;  /* 0x3de5db6500097882 */ /* 0x000fe20000000000 */
[----:B------:R-:W-:Y:S01]  /*0de0*/  DMUL R34, R34, -2 ;  /* 0xc000000022227828 */ /* 0x000fe20000000000 */
[----:B------:R-:W-:Y:S01]  /*0df0*/  FSEL R15, R13, R5, P0 ;  /* 0x000000050d0f7208 */ /* 0x000fe20000000000 */
[----:B------:R-:W-:Y:S01]  /*0e00*/  BSSY.RECONVERGENT B1, `(.L_x_95) ;  /* 0x0000051000017945 */ /* 0x000fe20003800200 */
[----:B------:R-:W-:-:S02]  /*0e10*/  FSEL R12, R12, R4, P0 ;  /* 0x000000040c0c7208 */ /* 0x000fc40000000000 */
[----:B------:R-:W-:Y:S01]  /*0e20*/  IADD3 R13, PT, PT, R15, 0x100000, RZ ;  /* 0x001000000f0d7810 */ /* 0x000fe20007ffe0ff */
[----:B------:R-:W0:Y:S02]  /*0e30*/  MUFU.RSQ64H R7, R35 ;  /* 0x0000002300077308 */ /* 0x000e240000001c00 */
[----:B------:R-:W-:Y:S02]  /*0e40*/  IMAD.MOV.U32 R14, RZ, RZ, R12 ;  /* 0x000000ffff0e7224 */ /* 0x000fe400078e000c */
[----:B------:R-:W-:-:S04]  /*0e50*/  VIADD R6, R35, 0xfcb00000 ;  /* 0xfcb0000023067836 */ /* 0x000fc80000000000 */
[----:B------:R-:W1:Y:S08]  /*0e60*/  FRND.F64 R4, R12 ;  /* 0x0000000c00047313 */ /* 0x000e700000301800 */
[----:B------:R-:W2:Y:S01]  /*0e70*/  F2I.S64.F64 R12, R12 ;  /* 0x0000000c000c7311 */ /* 0x000ea20000301900 */
[----:B-1----:R-:W-:-:S08]  /*0e80*/  DFMA R4, R4, -0.5, R14 ;  /* 0xbfe000000404782b */ /* 0x002fd0000000000e */
[C---:B------:R-:W-:Y:S01]  /*0e90*/  DMUL R8, R4.reuse, UR6 ;  /* 0x0000000604087c28 */ /* 0x040fe20008000000 */
[----:B------:R-:W-:Y:S01]  /*0ea0*/  UMOV UR6, 0x54442d18 ;  /* 0x54442d1800067882 */ /* 0x000fe20000000000 */
[----:B------:R-:W-:Y:S01]  /*0eb0*/  UMOV UR7, 0x400921fb ;  /* 0x400921fb00077882 */ /* 0x000fe20000000000 */
[C---:B--2---:R-:W-:Y:S02]  /*0ec0*/  LOP3.LUT R3, R12.reuse, 0x1, RZ, 0xc0, !PT ;  /* 0x000000010c037812 */ /* 0x044fe400078ec0ff */
[----:B------:R-:W-:Y:S02]  /*0ed0*/  LOP3.LUT P1, RZ, R12, 0x2, RZ, 0xc0, !PT ;  /* 0x000000020cff7812 */ /* 0x000fe4000782c0ff */
[----:B------:R-:W-:Y:S01]  /*0ee0*/  ISETP.NE.U32.AND P0, PT, R3, 0x1, PT ;  /* 0x000000010300780c */ /* 0x000fe20003f05070 */
[----:B------:R-:W-:Y:S01]  /*0ef0*/  DFMA R8, R4, UR6, R8 ;  /* 0x0000000604087c2b */ /* 0x000fe20008000008 */
[----:B------:R-:W-:Y:S01]  /*0f00*/  UMOV UR6, 0x20fd8164 ;  /* 0x20fd816400067882 */ /* 0x000fe20000000000 */
[----:B------:R-:W-:Y:S01]  /*0f10*/  IMAD.MOV.U32 R4, RZ, RZ, 0x2cb0d246 ;  /* 0x2cb0d246ff047424 */ /* 0x000fe200078e00ff */
[----:B------:R-:W-:Y:S01]  /*0f20*/  MOV R5, 0x3e5ae5f1 ;  /* 0x3e5ae5f100057802 */ /* 0x000fe20000000f00 */
[----:B------:R-:W-:Y:S01]  /*0f30*/  UMOV UR7, 0x3da8ff83 ;  /* 0x3da8ff8300077882 */ /* 0x000fe20000000000 */
[----:B------:R-:W-:-:S03]  /*0f40*/  ISETP.NE.U32.AND.EX P0, PT, RZ, RZ, PT, P0 ;  /* 0x000000ffff00720c */ /* 0x000fc60003f05100 */
[----:B------:R-:W-:-:S08]  /*0f50*/  DMUL R36, R8, R8 ;  /* 0x0000000808247228 */ /* 0x000fd00000000000 */
[C---:B------:R-:W-:Y:S01]  /*0f60*/  DFMA R10, R36.reuse, -UR6, R10 ;  /* 0x80000006240a7c2b */ /* 0x040fe2000800000a */
[----:B------:R-:W-:Y:S01]  /*0f70*/  UMOV UR6, 0x8e06e6d9 ;  /* 0x8e06e6d900067882 */ /* 0x000fe20000000000 */
[----:B------:R-:W-:Y:S01]  /*0f80*/  DFMA R4, R36, UR8, -R4 ;  /* 0x0000000824047c2b */ /* 0x000fe20008000804 */
[----:B------:R-:W-:Y:S01]  /*0f90*/  UMOV UR7, 0x3e927e4f ;  /* 0x3e927e4f00077882 */ /* 0x000fe20000000000 */
[----:B------:R-:W-:Y:S01]  /*0fa0*/  UMOV UR8, 0x69ace392 ;  /* 0x69ace39200087882 */ /* 0x000fe20000000000 */
[----:B------:R-:W-:-:S03]  /*0fb0*/  UMOV UR9, 0x3ec71de3 ;  /* 0x3ec71de300097882 */ /* 0x000fc60000000000 */
[C---:B------:R-:W-:Y:S01]  /*0fc0*/  DFMA R10, R36.reuse, R10, -UR6 ;  /* 0x80000006240a7e2b */ /* 0x040fe2000800000a */
[----:B------:R-:W-:Y:S01]  /*0fd0*/  UMOV UR6, 0x19ddbce9 ;  /* 0x19ddbce900067882 */ /* 0x000fe20000000000 */
[----:B------:R-:W-:Y:S01]  /*0fe0*/  DFMA R4, R36, R4, UR8 ;  /* 0x0000000824047e2b */ /* 0x000fe20008000004 */
[----:B------:R-:W-:Y:S01]  /*0ff0*/  UMOV UR7, 0x3efa01a0 ;  /* 0x3efa01a000077882 */ /* 0x000fe20000000000 */
[----:B------:R-:W-:Y:S01]  /*1000*/  UMOV UR8, 0x19db62a1 ;  /* 0x19db62a100087882 */ /* 0x000fe20000000000 */
[----:B------:R-:W-:-:S03]  /*1010*/  UMOV UR9, 0x3f2a01a0 ;  /* 0x3f2a01a000097882 */ /* 0x000fc60000000000 */
[C---:B------:R-:W-:Y:S01]  /*1020*/  DFMA R10, R36.reuse, R10, UR6 ;  /* 0x00000006240a7e2b */ /* 0x040fe2000800000a */
[----:B------:R-:W-:Y:S01]  /*1030*/  UMOV UR6, 0x16c15d47 ;  /* 0x16c15d4700067882 */ /* 0x000fe20000000000 */
[----:B------:R-:W-:Y:S01]  /*1040*/  DFMA R4, R36, R4, -UR8 ;  /* 0x8000000824047e2b */ /* 0x000fe20008000004 */
        /* <DEDUP_REMOVED lines=9> */
[C---:B------:R-:W-:Y:S02]  /*10e0*/  DFMA R10, R36.reuse, R10, UR6 ;  /* 0x00000006240a7e2b */ /* 0x040fe4000800000a */
[----:B------:R-:W-:-:S06]  /*10f0*/  DFMA R4, R36, R4, -UR8 ;  /* 0x8000000824047e2b */ /* 0x000fcc0008000004 */
[C---:B------:R-:W-:Y:S02]  /*1100*/  DFMA R10, R36.reuse, R10, -0.5 ;  /* 0xbfe00000240a742b */ /* 0x040fe4000000000a */
[----:B------:R-:W-:-:S06]  /*1110*/  DFMA R4, R36, R4, RZ ;  /* 0x000000042404722b */ /* 0x000fcc00000000ff */
[----:B------:R-:W-:Y:S02]  /*1120*/  DFMA R10, R36, R10, 1 ;  /* 0x3ff00000240a742b */ /* 0x000fe4000000000a */
[----:B------:R-:W-:Y:S02]  /*1130*/  DFMA R8, R8, R4, R8 ;  /* 0x000000040808722b */ /* 0x000fe40000000008 */
[----:B0-----:R-:W-:-:S08]  /*1140*/  DMUL R4, R6, R6 ;  /* 0x0000000606047228 */ /* 0x001fd00000000000 */
[----:B------:R-:W-:Y:S01]  /*1150*/  FSEL R12, R10, R8, !P0 ;  /* 0x000000080a0c7208 */ /* 0x000fe20004000000 */
[----:B------:R-:W-:Y:S01]  /*1160*/  DFMA R4, R34, -R4, 1 ;  /* 0x3ff000002204742b */ /* 0x000fe20000000804 */
[----:B------:R-:W-:Y:S02]  /*1170*/  LOP3.LUT R3, R9, 0x80000000, RZ, 0x3c, !PT ;  /* 0x8000000009037812 */ /* 0x000fe400078e3cff */
[----:B------:R-:W-:Y:S01]  /*1180*/  FSEL R13, R11, R9, !P0 ;  /* 0x000000090b0d7208 */ /* 0x000fe20004000000 */
[----:B------:R-:W-:Y:S01]  /*1190*/  IMAD.MOV.U32 R9, RZ, RZ, 0x3fd80000 ;  /* 0x3fd80000ff097424 */ /* 0x000fe200078e00ff */
[----:B------:R-:W-:Y:S01]  /*11a0*/  FSEL R10, R8, R10, !P0 ;  /* 0x0000000a080a7208 */ /* 0x000fe20004000000 */
[----:B------:R-:W-:Y:S01]  /*11b0*/  IMAD.MOV.U32 R8, RZ, RZ, 0x0 ;  /* 0x00000000ff087424 */ /* 0x000fe200078e00ff */
[----:B------:R-:W-:Y:S01]  /*11c0*/  FSEL R11, R3, R11, !P0 ;  /* 0x0000000b030b7208 */ /* 0x000fe20004000000 */
[----:B------:R-:W-:Y:S01]  /*11d0*/  DMUL R38, R6, R4 ;  /* 0x0000000406267228 */ /* 0x000fe20000000000 */
[----:B------:R-:W-:-:S02]  /*11e0*/  ISETP.GE.U32.AND P0, PT, R6, 0x7ca00000, PT ;  /* 0x7ca000000600780c */ /* 0x000fc40003f06070 */
[----:B------:R-:W-:Y:S01]  /*11f0*/  @P1 LOP3.LUT R3, R13, 0x80000000, RZ, 0x3c, !PT ;  /* 0x800000000d031812 */ /* 0x000fe200078e3cff */
[----:B------:R-:W-:Y:S01]  /*1200*/  DFMA R8, R4, R8, 0.5 ;  /* 0x3fe000000408742b */ /* 0x000fe20000000008 */
[----:B------:R-:W-:-:S03]  /*1210*/  @P1 LOP3.LUT R5, R11, 0x80000000, RZ, 0x3c, !PT ;  /* 0x800000000b051812 */ /* 0x000fc600078e3cff */
[----:B------:R-:W-:Y:S01]  /*1220*/  @P1 IMAD.MOV.U32 R13, RZ, RZ, R3 ;  /* 0x000000ffff0d1224 */ /* 0x000fe200078e0003 */
[----:B------:R-:W-:-:S03]  /*1230*/  @P1 MOV R11, R5 ;  /* 0x00000005000b1202 */ /* 0x000fc60000000f00 */
[----:B------:R-:W-:-:S08]  /*1240*/  DFMA R38, R8, R38, R6 ;  /* 0x000000260826722b */ /* 0x000fd00000000006 */
[----:B------:R-:W-:Y:S02]  /*1250*/  DMUL R8, R34, R38 ;  /* 0x0000002622087228 */ /* 0x000fe40000000000 */
[----:B------:R-:W-:Y:S02]  /*1260*/  VIADD R5, R39, 0xfff00000 ;  /* 0xfff0000027057836 */ /* 0x000fe40000000000 */
[----:B------:R-:W-:-:S04]  /*1270*/  IMAD.MOV.U32 R4, RZ, RZ, R38 ;  /* 0x000000ffff047224 */ /* 0x000fc800078e0026 */
[----:B------:R-:W-:-:S08]  /*1280*/  DFMA R36, R8, -R8, R34 ;  /* 0x800000080824722b */ /* 0x000fd00000000022 */
[----:B------:R-:W-:Y:S01]  /*1290*/  DFMA R40, R36, R4, R8 ;  /* 0x000000042428722b */ /* 0x000fe20000000008 */
[----:B------:R-:W-:Y:S10]  /*12a0*/  @!P0 BRA `(.L_x_96) ;  /* 0x0000000000188947 */ /* 0x000ff40003800000 */
[----:B------:R-:W-:Y:S01]  /*12b0*/  MOV R24, R36 ;  /* 0x0000002400187202 */ /* 0x000fe20000000f00 */
[----:B------:R-:W-:Y:S01]  /*12c0*/  IMAD.MOV.U32 R4, RZ, RZ, R38 ;  /* 0x000000ffff047224 */ /* 0x000fe200078e0026 */
[----:B------:R-:W-:Y:S01]  /*12d0*/  MOV R36, 0x1310 ;  /* 0x0000131000247802 */ /* 0x000fe20000000f00 */
[----:B------:R-:W-:Y:S02]  /*12e0*/  IMAD.MOV.U32 R7, RZ, RZ, R35 ;  /* 0x000000ffff077224 */ /* 0x000fe400078e0023 */
[----:B------:R-:W-:-:S07]  /*12f0*/  IMAD.MOV.U32 R3, RZ, RZ, R37 ;  /* 0x000000ffff037224 */ /* 0x000fce00078e0025 */
[----:B------:R-:W-:Y:S05]  /*1300*/  CALL.REL.NOINC `($__internal_3_$__cuda_sm20_dsqrt_rn_f64_mediumpath_v1) ;  /* 0x0000000400007944 */ /* 0x000fea0003c00000 */
.L_x_96:
[----:B------:R-:W-:Y:S05]  /*1310*/  BSYNC.RECONVERGENT B1 ;  /* 0x0000000000017941 */ /* 0x000fea0003800200 */
.L_x_95:
[----:B------:R-:W0:Y:S01]  /*1320*/  FRND.F64.TRUNC R4, R14 ;  /* 0x0000000e00047313 */ /* 0x000e22000030d800 */
[----:B------:R-:W-:Y:S01]  /*1330*/  DMUL R6, RZ, R14 ;  /* 0x0000000eff067228 */ /* 0x000fe20000000000 */
[----:B------:R-:W-:Y:S01]  /*1340*/  IMAD.MOV.U32 R29, RZ, RZ, 0x1 ;  /* 0x00000001ff1d7424 */ /* 0x000fe200078e00ff */
[----:B------:R-:W-:-:S08]  /*1350*/  DADD R8, RZ, R10 ;  /* 0x00000000ff087229 */ /* 0x000fd0000000000a */
[----:B------:R-:W-:Y:S02]  /*1360*/  DMUL R8, R8, R40 ;  /* 0x0000002808087228 */ /* 0x000fe40000000000 */
[----:B0-----:R-:W-:-:S06]  /*1370*/  DSETP.NEU.AND P0, PT, R14, R4, PT ;  /* 0x000000040e00722a */ /* 0x001fcc0003f0d000 */
[----:B------:R-:W-:Y:S02]  /*1380*/  FSEL R10, R6, R12, !P0 ;  /* 0x0000000c060a7208 */ /* 0x000fe40004000000 */
[----:B------:R-:W-:-:S06]  /*1390*/  FSEL R11, R7, R13, !P0 ;  /* 0x0000000d070b7208 */ /* 0x000fcc0004000000 */
[----:B------:R-:W-:Y:S01]  /*13a0*/  DMUL R10, R40, R10 ;  /* 0x0000000a280a7228 */ /* 0x000fe20000000000 */
[----:B------:R-:W-:Y:S10]  /*13b0*/  BRA `(.L_x_97) ;  /* 0x0000000000247947 */ /* 0x000ff40003800000 */
.L_x_91:
[----:B------:R-:W2:Y:S01]  /*13c0*/  LDG.E.64 R8, desc[UR4][R32.64+0x28] ;  /* 0x0000280420087981 */ /* 0x000ea2000c1e1b00 */
[----:B------:R-:W-:Y:S01]  /*13d0*/  IMAD.MOV.U32 R17, RZ, RZ, R25 ;  /* 0x000000ffff117224 */ /* 0x000fe200078e0019 */
[----:B------:R-:W-:Y:S01]  /*13e0*/  MOV R19, R5 ;  /* 0x0000000500137202 */ /* 0x000fe20000000f00 */
[----:B------:R-:W-:Y:S01]  /*13f0*/  IMAD.MOV.U32 R16, RZ, RZ, R24 ;  /* 0x000000ffff107224 */ /* 0x000fe200078e0018 */
[----:B------:R-:W-:Y:S01]  /*1400*/  MOV R25, R27 ;  /* 0x0000001b00197202 */ /* 0x000fe20000000f00 */
[----:B------:R-:W-:Y:S02]  /*1410*/  IMAD.MOV.U32 R18, RZ, RZ, R4 ;  /* 0x000000ffff127224 */ /* 0x000fe400078e0004 */
[----:B------:R-:W-:Y:S02]  /*1420*/  IMAD.MOV.U32 R29, RZ, RZ, RZ ;  /* 0x000000ffff1d7224 */ /* 0x000fe400078e00ff */
[----:B--2---:R-:W-:Y:S02]  /*1430*/  IMAD.MOV.U32 R10, RZ, RZ, R8 ;  /* 0x000000ffff0a7224 */ /* 0x004fe400078e0008 */
[----:B------:R-:W-:-:S07]  /*1440*/  IMAD.MOV.U32 R11, RZ, RZ, R9 ;  /* 0x000000ffff0b7224 */ /* 0x000fce00078e0009 */
.L_x_97:
[----:B------:R-:W-:Y:S05]  /*1450*/  BSYNC.RECONVERGENT B0 ;  /* 0x0000000000007941 */ /* 0x000fea0003800200 */
.L_x_90:
[----:B------:R-:W0:Y:S01]  /*1460*/  MUFU.RSQ64H R7, R21 ;  /* 0x0000001500077308 */ /* 0x000e220000001c00 */
[----:B------:R-:W-:Y:S01]  /*1470*/  VIADD R6, R21, 0xfcb00000 ;  /* 0xfcb0000015067836 */ /* 0x000fe20000000000 */
[----:B------:R-:W-:Y:S01]  /*1480*/  STG.E.64 desc[UR4][R32.64+0x8], R18 ;  /* 0x0000081220007986 */ /* 0x000fe2000c101b04 */
[----:B------:R-:W-:Y:S02]  /*1490*/  IMAD.MOV.U32 R12, RZ, RZ, 0x0 ;  /* 0x00000000ff0c7424 */ /* 0x000fe400078e00ff */
[----:B------:R-:W-:Y:S01]  /*14a0*/  IMAD.MOV.U32 R13, RZ, RZ, 0x3fd80000 ;  /* 0x3fd80000ff0d7424 */ /* 0x000fe200078e00ff */
[----:B------:R-:W-:Y:S01]  /*14b0*/  STG.E.64 desc[UR4][R32.64+0x10], R16 ;  /* 0x0000101020007986 */ /* 0x000fe2000c101b04 */
[----:B------:R-:W-:Y:S01]  /*14c0*/  IMAD.MOV.U32 R27, RZ, RZ, R25 ;  /* 0x000000ffff1b7224 */ /* 0x000fe200078e0019 */
[----:B------:R-:W-:Y:S02]  /*14d0*/  ISETP.GE.U32.AND P0, PT, R6, 0x7ca00000, PT ;  /* 0x7ca000000600780c */ /* 0x000fe40003f06070 */
[----:B------:R-:W-:Y:S04]  /*14e0*/  STG.E desc[UR4][R32.64+0x20], R0 ;  /* 0x0000200020007986 */ /* 0x000fe8000c101904 */
[----:B------:R-:W-:Y:S01]  /*14f0*/  STG.E.64 desc[UR4][R32.64], R26 ;  /* 0x0000001a20007986 */ /* 0x000fe2000c101b04 */
[----:B0-----:R-:W-:-:S03]  /*1500*/  DMUL R4, R6, R6 ;  /* 0x0000000606047228 */ /* 0x001fc60000000000 */
[----:B------:R-:W-:Y:S04]  /*1510*/  STG.E.64 desc[UR4][R32.64+0x18], R28 ;  /* 0x0000181c20007986 */ /* 0x000fe8000c101b04 */
[----:B------:R0:W-:Y:S01]  /*1520*/  STG.E.64 desc[UR4][R32.64+0x28], R8 ;  /* 0x0000280820007986 */ /* 0x0001e2000c101b04 */
[----:B------:R-:W-:-:S08]  /*1530*/  DFMA R4, R20, -R4, 1 ;  /* 0x3ff000001404742b */ /* 0x000fd00000000804 */
[----:B------:R-:W-:Y:S02]  /*1540*/  DFMA R12, R4, R12, 0.5 ;  /* 0x3fe00000040c742b */ /* 0x000fe4000000000c */
[----:B------:R-:W-:-:S08]  /*1550*/  DMUL R4, R6, R4 ;  /* 0x0000000406047228 */ /* 0x000fd00000000000 */
[----:B------:R-:W-:-:S08]  /*1560*/  DFMA R4, R12, R4, R6 ;  /* 0x000000040c04722b */ /* 0x000fd00000000006 */
[----:B0-----:R-:W-:Y:S02]  /*1570*/  DMUL R8, R20, R4 ;  /* 0x0000000414087228 */ /* 0x001fe40000000000 */
[----:B------:R-:W-:Y:S01]  /*1580*/  IADD3 R13, PT, PT, R5, -0x100000, RZ ;  /* 0xfff00000050d7810 */ /* 0x000fe20007ffe0ff */
[----:B------:R-:W-:-:S05]  /*1590*/  IMAD.MOV.U32 R12, RZ, RZ, R4 ;  /* 0x000000ffff0c7224 */ /* 0x000fca00078e0004 */
[----:B------:R-:W-:-:S08]  /*15a0*/  DFMA R24, R8, -R8, R20 ;  /* 0x800000080818722b */ /* 0x000fd00000000014 */
[----:B------:R-:W-:Y:S01]  /*15b0*/  DFMA R14, R24, R12, R8 ;  /* 0x0000000c180e722b */ /* 0x000fe20000000008 */
[----:B------:R-:W-:Y:S10]  /*15c0*/  @!P0 BRA `(.L_x_98) ;  /* 0x0000000000208947 */ /* 0x000ff40003800000 */
[----:B------:R-:W-:Y:S01]  /*15d0*/  IMAD.MOV.U32 R34, RZ, RZ, R20 ;  /* 0x000000ffff227224 */ /* 0x000fe200078e0014 */
[----:B------:R-:W-:Y:S01]  /*15e0*/  MOV R5, R13 ;  /* 0x0000000d00057202 */ /* 0x000fe20000000f00 */
[----:B------:R-:W-:Y:S01]  /*15f0*/  IMAD.MOV.U32 R7, RZ, RZ, R21 ;  /* 0x000000ffff077224 */ /* 0x000fe200078e0015 */
[----:B------:R-:W-:Y:S01]  /*1600*/  MOV R36, 0x1630 ;  /* 0x0000163000247802 */ /* 0x000fe20000000f00 */
[----:B------:R-:W-:-:S07]  /*1610*/  IMAD.MOV.U32 R3, RZ, RZ, R25 ;  /* 0x000000ffff037224 */ /* 0x000fce00078e0019 */
[----:B------:R-:W-:Y:S05]  /*1620*/  CALL.REL.NOINC `($__internal_3_$__cuda_sm20_dsqrt_rn_f64_mediumpath_v1) ;  /* 0x0000000000387944 */ /* 0x000fea0003c00000 */
[----:B------:R-:W-:Y:S02]  /*1630*/  IMAD.MOV.U32 R14, RZ, RZ, R40 ;  /* 0x000000ffff0e7224 */ /* 0x000fe400078e0028 */
[----:B------:R-:W-:-:S07]  /*1640*/  IMAD.MOV.U32 R15, RZ, RZ, R41 ;  /* 0x000000ffff0f7224 */ /* 0x000fce00078e0029 */
.L_x_98:
[----:B------:R-:W0:Y:S01]  /*1650*/  LDCU.64 UR6, c[0x0][0x3b8] ;  /* 0x00007700ff0677ac */ /* 0x000e220008000a00 */
[----:B------:R-:W1:Y:S01]  /*1660*/  LDC.64 R6, c[0x0][0x390] ;  /* 0x0000e400ff067b82 */ /* 0x000e620000000a00 */
[----:B------:R-:W-:Y:S01]  /*1670*/  DFMA R10, R14, R10, R22 ;  /* 0x0000000a0e0a722b */ /* 0x000fe20000000016 */
[----:B------:R-:W2:Y:S06]  /*1680*/  LDCU.64 UR8, c[0x0][0x3a8] ;  /* 0x00007500ff0877ac */ /* 0x000eac0008000a00 */
[----:B------:R-:W3:Y:S01]  /*1690*/  LDC.64 R8, c[0x0][0x398] ;  /* 0x0000e600ff087b82 */ /* 0x000ee20000000a00 */
[----:B0-----:R-:W-:-:S08]  /*16a0*/  DADD R4, -R30, UR6 ;  /* 0x000000061e047e29 */ /* 0x001fd00008000100 */
[----:B--2---:R-:W-:Y:S01]  /*16b0*/  DFMA R30, R4, UR8, R30 ;  /* 0x00000008041e7c2b */ /* 0x004fe2000800001e */
[----:B-1----:R-:W-:-:S04]  /*16c0*/  IMAD.WIDE.U32 R4, R2, 0x8, R6 ;  /* 0x0000000802047825 */ /* 0x002fc800078e0006 */
[----:B---3--:R-:W-:Y:S01]  /*16d0*/  IMAD.WIDE.U32 R2, R2, 0x8, R8 ;  /* 0x0000000802027825 */ /* 0x008fe200078e0008 */
[----:B------:R-:W-:Y:S04]  /*16e0*/  STG.E.64 desc[UR4][R4.64], R10 ;  /* 0x0000000a04007986 */ /* 0x000fe8000c101b04 */
[----:B------:R-:W-:Y:S01]  /*16f0*/  STG.E.64 desc[UR4][R2.64], R30 ;  /* 0x0000001e02007986 */ /* 0x000fe2000c101b04 */
[----:B------:R-:W-:Y:S05]  /*1700*/  EXIT ;  /* 0x000000000000794d */ /* 0x000fea0003800000 */
        .weak           $__internal_3_$__cuda_sm20_dsqrt_rn_f64_mediumpath_v1
        .type           $__internal_3_$__cuda_sm20_dsqrt_rn_f64_mediumpath_v1,@function
        .size           $__internal_3_$__cuda_sm20_dsqrt_rn_f64_mediumpath_v1,(.L_x_132 - $__internal_3_$__cuda_sm20_dsqrt_rn_f64_mediumpath_v1)
$__internal_3_$__cuda_sm20_dsqrt_rn_f64_mediumpath_v1:
[----:B------:R-:W-:Y:S01]  /*1710*/  ISETP.GE.U32.AND P0, PT, R6, -0x3400000, PT ;  /* 0xfcc000000600780c */ /* 0x000fe20003f06070 */
[----:B------:R-:W-:Y:S01]  /*1720*/  BSSY.RECONVERGENT B2, `(.L_x_99) ;  /* 0x0000026000027945 */ /* 0x000fe20003800200 */
[----:B------:R-:W-:Y:S01]  /*1730*/  IMAD.MOV.U32 R6, RZ, RZ, R34 ;  /* 0x000000ffff067224 */ /* 0x000fe200078e0022 */
[----:B------:R-:W-:Y:S01]  /*1740*/  MOV R35, R3 ;  /* 0x0000000300237202 */ /* 0x000fe20000000f00 */
[----:B------:R-:W-:-:S09]  /*1750*/  IMAD.MOV.U32 R34, RZ, RZ, R24 ;  /* 0x000000ffff227224 */ /* 0x000fd200078e0018 */
        /* <DEDUP_REMOVED lines=9> */
.L_x_100:
        /* <DEDUP_REMOVED lines=9> */
[----:B------:R-:W-:Y:S01]  /*1880*/  IMAD.MOV.U32 R8, RZ, RZ, RZ ;  /* 0x000000ffff087224 */ /* 0x000fe200078e00ff */
[----:B------:R-:W-:Y:S01]  /*1890*/  MOV R6, 0x0 ;  /* 0x0000000000067802 */ /* 0x000fe20000000f00 */
[----:B------:R-:W-:-:S03]  /*18a0*/  IMAD.MOV.U32 R7, RZ, RZ, 0x3fd80000 ;  /* 0x3fd80000ff077424 */ /* 0x000fc600078e00ff */
        /* <DEDUP_REMOVED lines=12> */
.L_x_102:
[----:B------:R-:W-:-:S11]  /*1970*/  DADD R4, R6, R6 ;  /* 0x0000000006047229 */ /* 0x000fd60000000006 */
.L_x_101:
[----:B------:R-:W-:Y:S05]  /*1980*/  BSYNC.RECONVERGENT B2 ;  /* 0x0000000000027941 */ /* 0x000fea0003800200 */
.L_x_99:
[----:B------:R-:W-:Y:S01]  /*1990*/  IMAD.MOV.U32 R37, RZ, RZ, 0x0 ;  /* 0x00000000ff257424 */ /* 0x000fe200078e00ff */
[----:B------:R-:W-:Y:S01]  /*19a0*/  MOV R40, R4 ;  /* 0x0000000400287202 */ /* 0x000fe20000000f00 */
[----:B------:R-:W-:Y:S02]  /*19b0*/  IMAD.MOV.U32 R41, RZ, RZ, R5 ;  /* 0x000000ffff297224 */ /* 0x000fe400078e0005 */
[----:B------:R-:W-:Y:S05]  /*19c0*/  RET.REL.NODEC R36 `(_Z24evolve_atmosphere_kernelPKdS0_PdS1_P17curandStateXORWOWdddii) ;  /* 0xffffffe4248c7950 */ /* 0x000fea0003c3ffff */
.L_x_103:
        /* <DEDUP_REMOVED lines=11> */
.L_x_132:


//--------------------- .text._Z23evolve_satellite_kernelPKdPddi --------------------------
	.section	.text._Z23evolve_satellite_kernelPKdPddi,"ax",@progbits
	.align	128
        .global         _Z23evolve_satellite_kernelPKdPddi
        .type           _Z23evolve_satellite_kernelPKdPddi,@function
        .size           _Z23evolve_satellite_kernelPKdPddi,(.L_x_134 - _Z23evolve_satellite_kernelPKdPddi)
        .other          _Z23evolve_satellite_kernelPKdPddi,@"STO_CUDA_ENTRY STV_DEFAULT"
_Z23evolve_satellite_kernelPKdPddi:
.text._Z23evolve_satellite_kernelPKdPddi:
[----:B------:R-:W-:Y:S01]  /*0000*/  LDC R1, c[0x0][0x37c] ;  /* 0x0000df00ff017b82 */ /* 0x000fe20000000800 */
[----:B------:R-:W0:Y:S01]  /*0010*/  S2R R3, SR_TID.X ;  /* 0x0000000000037919 */ /* 0x000e220000002100 */
[----:B------:R-:W1:Y:S01]  /*0020*/  LDCU UR4, c[0x0][0x398] ;  /* 0x00007300ff0477ac */ /* 0x000e620008000800 */
[----:B------:R-:W1:Y:S01]  /*0030*/  S2R R2, SR_CTAID.X ;  /* 0x0000000000027919 */ /* 0x000e620000002500 */
[----:B0-----:R-:W-:-:S04]  /*0040*/  ISETP.GT.U32.AND P0, PT, R3, 0x5, PT ;  /* 0x000000050300780c */ /* 0x001fc80003f04070 */
[----:B-1----:R-:W-:-:S13]  /*0050*/  ISETP.GE.OR P0, PT, R2, UR4, P0 ;  /* 0x0000000402007c0c */ /* 0x002fda0008706670 */
[----:B------:R-:W-:Y:S05]  /*0060*/  @P0 EXIT ;  /* 0x000000000000094d */ /* 0x000fea0003800000 */
[----:B------:R-:W-:Y:S01]  /*0070*/  ISETP.GT.U32.AND P0, PT, R3, 0x2, PT ;  /* 0x000000020300780c */ /* 0x000fe20003f04070 */
[----:B------:R-:W0:-:S12]  /*0080*/  LDCU.64 UR4, c[0x0][0x358] ;  /* 0x00006b00ff0477ac */ /* 0x000e180008000a00 */
[----:B------:R-:W1:Y:S01]  /*0090*/  @!P0 LDC.64 R4, c[0x0][0x380] ;  /* 0x0000e000ff048b82 */ /* 0x000e620000000a00 */
[----:B------:R-:W-:-:S04]  /*00a0*/  @!P0 IMAD R7, R2, 0x6, R3 ;  /* 0x0000000602078824 */ /* 0x000fc800078e0203 */
[----:B-1----:R-:W-:-:S05]  /*00b0*/  @!P0 IMAD.WIDE.U32 R4, R7, 0x8, R4 ;  /* 0x0000000807048825 */ /* 0x002fca00078e0004 */
[----:B0-----:R-:W2:Y:S04]  /*00c0*/  @!P0 LDG.E.64.CONSTANT R8, desc[UR4][R4.64] ;  /* 0x0000000404088981 */ /* 0x001ea8000c1e9b00 */
[----:B------:R-:W3:Y:S01]  /*00d0*/  @!P0 LDG.E.64.CONSTANT R10, desc[UR4][R4.64+0x18] ;  /* 0x00001804040a8981 */ /* 0x000ee2000c1e9b00 */
[----:B------:R-:W0:Y:S01]  /*00e0*/  S2UR UR7, SR_CgaCtaId ;  /* 0x00000000000779c3 */ /* 0x000e220000008800 */
[----:B------:R-:W-:Y:S01]  /*00f0*/  UMOV UR6, 0x400 ;  /* 0x0000040000067882 */ /* 0x000fe20000000000 */
[----:B------:R-:W-:Y:S01]  /*0100*/  BSSY.RECONVERGENT B0, `(.L_x_104) ;  /* 0x000004c000007945 */ /* 0x000fe20003800200 */
[----:B------:R-:W-:Y:S01]  /*0110*/  IMAD.U32 R17, RZ, RZ, UR6 ;  /* 0x00000006ff117e24 */ /* 0x000fe2000f8e00ff */
[----:B------:R-:W-:-:S03]  /*0120*/  UMOV UR6, 0x5bda5400 ;  /* 0x5bda540000067882 */ /* 0x000fc60000000000 */
[----:B------:R-:W-:Y:S02]  /*0130*/  VIADD R13, R17, 0x18 ;  /* 0x00000018110d7836 */ /* 0x000fe40000000000 */
[----:B0-----:R-:W-:Y:S01]  /*0140*/  IMAD.U32 R16, RZ, RZ, UR7 ;  /* 0x00000007ff107e24 */ /* 0x001fe2000f8e00ff */
[----:B------:R-:W-:-:S04]  /*0150*/  UMOV UR7, 0xc2f6a866 ;  /* 0xc2f6a86600077882 */ /* 0x000fc80000000000 */
[C---:B------:R-:W-:Y:S02]  /*0160*/  LEA R7, R16.reuse, R17, 0x18 ;  /* 0x0000001110077211 */ /* 0x040fe400078ec0ff */
[----:B------:R-:W-:-:S03]  /*0170*/  LEA R0, R16, R13, 0x18 ;  /* 0x0000000d10007211 */ /* 0x000fc600078ec0ff */
[C---:B------:R-:W-:Y:S02]  /*0180*/  IMAD R20, R3.reuse, 0x8, R7 ;  /* 0x0000000803147824 */ /* 0x040fe400078e0207 */
[----:B------:R-:W-:-:S03]  /*0190*/  IMAD R0, R3, 0x8, R0 ;  /* 0x0000000803007824 */ /* 0x000fc600078e0200 */
[----:B--2---:R0:W-:Y:S04]  /*01a0*/  @!P0 STS.64 [R20], R8 ;  /* 0x0000000814008388 */ /* 0x0041e80000000a00 */
[----:B---3--:R0:W-:Y:S01]  /*01b0*/  @!P0 STS.64 [R0], R10 ;  /* 0x0000000a00008388 */ /* 0x0081e20000000a00 */
[----:B------:R-:W-:Y:S01]  /*01c0*/  BAR.SYNC.DEFER_BLOCKING 0x0 ;  /* 0x0000000000007b1d */ /* 0x000fe20000010000 */
[----:B------:R-:W-:-:S13]  /*01d0*/  ISETP.NE.AND P0, PT, R3, RZ, PT ;  /* 0x000000ff0300720c */ /* 0x000fda0003f05270 */
[----:B0-----:R-:W-:Y:S05]  /*01e0*/  @P0 BRA `(.L_x_105) ;  /* 0x0000000000f40947 */ /* 0x001fea0003800000 */
[----:B------:R-:W0:Y:S01]  /*01f0*/  LDS.128 R8, [R7] ;  /* 0x0000000007087984 */ /* 0x000e220000000c00 */
[----:B------:R-:W-:Y:S01]  /*0200*/  IMAD.MOV.U32 R14, RZ, RZ, 0x0 ;  /* 0x00000000ff0e7424 */ /* 0x000fe200078e00ff */
[----:B------:R-:W-:Y:S02]  /*0210*/  MOV R15, 0x3fd80000 ;  /* 0x3fd80000000f7802 */ /* 0x000fe40000000f00 */
[----:B------:R-:W1:Y:S01]  /*0220*/  LDS.64 R4, [R7+0x10] ;  /* 0x0000100007047984 */ /* 0x000e620000000a00 */
[----:B0-----:R-:W-:-:S08]  /*0230*/  DMUL R12, R10, R10 ;  /* 0x0000000a0a0c7228 */ /* 0x001fd00000000000 */
[----:B------:R-:W-:-:S08]  /*0240*/  DFMA R12, R8, R8, R12 ;  /* 0x00000008080c722b */ /* 0x000fd0000000000c */
[----:B-1----:R-:W-:-:S06]  /*0250*/  DFMA R22, R4, R4, R12 ;  /* 0x000000040416722b */ /* 0x002fcc000000000c */
[----:B------:R-:W0:Y:S04]  /*0260*/  MUFU.RSQ64H R17, R23 ;  /* 0x0000001700117308 */ /* 0x000e280000001c00 */
[----:B------:R-:W-:-:S05]  /*0270*/  VIADD R16, R23, 0xfcb00000 ;  /* 0xfcb0000017107836 */ /* 0x000fca0000000000 */
[----:B------:R-:W-:Y:S01]  /*0280*/  ISETP.GE.U32.AND P0, PT, R16, 0x7ca00000, PT ;  /* 0x7ca000001000780c */ /* 0x000fe20003f06070 */
[----:B0-----:R-:W-:-:S08]  /*0290*/  DMUL R12, R16, R16 ;  /* 0x00000010100c7228 */ /* 0x001fd00000000000 */
        /* <DEDUP_REMOVED lines=9> */
[----:B------:R-:W-:Y:S10]  /*0330*/  @!P0 BRA `(.L_x_106) ;  /* 0x0000000000188947 */ /* 0x000ff40003800000 */
[----:B------:R-:W-:Y:S01]  /*0340*/  IMAD.MOV.U32 R6, RZ, RZ, R24 ;  /* 0x000000ffff067224 */ /* 0x000fe200078e0018 */
[----:B------:R-:W-:Y:S01]  /*0350*/  MOV R18, 0x380 ;  /* 0x0000038000127802 */ /* 0x000fe20000000f00 */
[----:B------:R-:W-:-:S07]  /*0360*/  IMAD.MOV.U32 R17, RZ, RZ, R23 ;  /* 0x000000ffff117224 */ /* 0x000fce00078e0017 */
[----:B------:R-:W-:Y:S05]  /*0370*/  CALL.REL.NOINC `($__internal_5_$__cuda_sm20_dsqrt_rn_f64_mediumpath_v1) ;  /* 0x0000000c00c47944 */ /* 0x000fea0003c00000 */
[----:B------:R-:W-:Y:S02]  /*0380*/  IMAD.MOV.U32 R18, RZ, RZ, R6 ;  /* 0x000000ffff127224 */ /* 0x000fe400078e0006 */
[----:B------:R-:W-:-:S07]  /*0390*/  IMAD.MOV.U32 R19, RZ, RZ, R7 ;  /* 0x000000ffff137224 */ /* 0x000fce00078e0007 */
.L_x_106:
[-C--:B------:R-:W-:Y:S01]  /*03a0*/  DMUL R14, R18, R18.reuse ;  /* 0x00000012120e7228 */ /* 0x080fe20000000000 */
[----:B------:R-:W-:Y:S01]  /*03b0*/  IMAD.MOV.U32 R6, RZ, RZ, 0x1 ;  /* 0x00000001ff067424 */ /* 0x000fe200078e00ff */
[----:B------:R-:W-:Y:S01]  /*03c0*/  UMOV UR8, 0x5bda5400 ;  /* 0x5bda540000087882 */ /* 0x000fe20000000000 */
[----:B------:R-:W-:Y:S01]  /*03d0*/  UMOV UR9, 0x42f6a866 ;  /* 0x42f6a86600097882 */ /* 0x000fe20000000000 */
[----:B------:R-:W-:Y:S04]  /*03e0*/  BSSY.RECONVERGENT B1, `(.L_x_107) ;  /* 0x0000013000017945 */ /* 0x000fe80003800200 */
[----:B------:R-:W-:-:S06]  /*03f0*/  DMUL R14, R14, R18 ;  /* 0x000000120e0e7228 */ /* 0x000fcc0000000000 */
[----:B------:R-:W0:Y:S02]  /*0400*/  MUFU.RCP64H R7, R15 ;  /* 0x0000000f00077308 */ /* 0x000e240000001800 */
[----:B0-----:R-:W-:-:S08]  /*0410*/  DFMA R12, -R14, R6, 1 ;  /* 0x3ff000000e0c742b */ /* 0x001fd00000000106 */
[----:B------:R-:W-:-:S08]  /*0420*/  DFMA R12, R12, R12, R12 ;  /* 0x0000000c0c0c722b */ /* 0x000fd0000000000c */
[----:B------:R-:W-:-:S08]  /*0430*/  DFMA R12, R6, R12, R6 ;  /* 0x0000000c060c722b */ /* 0x000fd00000000006 */
[----:B------:R-:W-:-:S08]  /*0440*/  DFMA R6, -R14, R12, 1 ;  /* 0x3ff000000e06742b */ /* 0x000fd0000000010c */
[----:B------:R-:W-:-:S08]  /*0450*/  DFMA R6, R12, R6, R12 ;  /* 0x000000060c06722b */ /* 0x000fd0000000000c */
[----:B------:R-:W-:-:S08]  /*0460*/  DMUL R12, R6, -UR8 ;  /* 0x80000008060c7c28 */ /* 0x000fd00008000000 */
[----:B------:R-:W-:-:S08]  /*0470*/  DFMA R16, -R14, R12, -UR8 ;  /* 0x800000080e107e2b */ /* 0x000fd0000800010c */
[----:B------:R-:W-:-:S10]  /*0480*/  DFMA R6, R6, R16, R12 ;  /* 0x000000100606722b */ /* 0x000fd4000000000c */
[----:B------:R-:W-:-:S05]  /*0490*/  FFMA R12, RZ, R15, R7 ;  /* 0x0000000fff0c7223 */ /* 0x000fca0000000007 */
[----:B------:R-:W-:-:S13]  /*04a0*/  FSETP.GT.AND P0, PT, |R12|, 1.469367938527859385e-39, PT ;  /* 0x001000000c00780b */ /* 0x000fda0003f04200 */
[----:B------:R-:W-:Y:S05]  /*04b0*/  @P0 BRA `(.L_x_108) ;  /* 0x0000000000140947 */ /* 0x000fea0003800000 */
[----:B------:R-:W-:Y:S02]  /*04c0*/  MOV R13, R15 ;  /* 0x0000000f000d7202 */ /* 0x000fe40000000f00 */
[----:B------:R-:W-:-:S07]  /*04d0*/  MOV R6, 0x4f0 ;  /* 0x000004f000067802 */ /* 0x000fce0000000f00 */
[----:B------:R-:W-:Y:S05]  /*04e0*/  CALL.REL.NOINC `($__internal_4_$__cuda_sm20_div_rn_f64_full) ;  /* 0x0000000400e87944 */ /* 0x000fea0003c00000 */
[----:B------:R-:W-:Y:S02]  /*04f0*/  IMAD.MOV.U32 R6, RZ, RZ, R24 ;  /* 0x000000ffff067224 */ /* 0x000fe400078e0018 */
[----:B------:R-:W-:-:S07]  /*0500*/  IMAD.MOV.U32 R7, RZ, RZ, R25 ;  /* 0x000000ffff077224 */ /* 0x000fce00078e0019 */
.L_x_108:
[----:B------:R-:W-:Y:S05]  /*0510*/  BSYNC.RECONVERGENT B1 ;  /* 0x0000000000017941 */ /* 0x000fea0003800200 */
.L_x_107:
[----:B------:R-:W0:Y:S01]  /*0520*/  S2UR UR9, SR_CgaCtaId ;  /* 0x00000000000979c3 */ /* 0x000e220000008800 */
[----:B------:R-:W-:Y:S01]  /*0530*/  UMOV UR8, 0x400 ;  /* 0x0000040000087882 */ /* 0x000fe20000000000 */
[----:B------:R-:W-:Y:S01]  /*0540*/  DMUL R8, R8, R6 ;  /* 0x0000000608087228 */ /* 0x000fe20000000000 */
[----:B------:R-:W-:Y:S01]  /*0550*/  IMAD.U32 R17, RZ, RZ, UR8 ;  /* 0x00000008ff117e24 */ /* 0x000fe2000f8e00ff */
[----:B------:R-:W-:Y:S02]  /*0560*/  DMUL R10, R6, R10 ;  /* 0x0000000a060a7228 */ /* 0x000fe40000000000 */
[----:B------:R-:W-:Y:S01]  /*0570*/  DMUL R4, R4, R6 ;  /* 0x0000000604047228 */ /* 0x000fe20000000000 */
[----:B0-----:R-:W-:-:S05]  /*0580*/  IMAD.U32 R16, RZ, RZ, UR9 ;  /* 0x00000009ff107e24 */ /* 0x001fca000f8e00ff */
[----:B------:R-:W-:-:S05]  /*0590*/  LEA R7, R16, R17, 0x18 ;  /* 0x0000001110077211 */ /* 0x000fca00078ec0ff */
[----:B------:R0:W-:Y:S04]  /*05a0*/  STS.128 [R7+0x30], R8 ;  /* 0x0000300807007388 */ /* 0x0001e80000000c00 */
[----:B------:R0:W-:Y:S02]  /*05b0*/  STS.64 [R7+0x40], R4 ;  /* 0x0000400407007388 */ /* 0x0001e40000000a00 */
.L_x_105:
[----:B------:R-:W-:Y:S05]  /*05c0*/  BSYNC.RECONVERGENT B0 ;  /* 0x0000000000007941 */ /* 0x000fea0003800200 */
.L_x_104:
[----:B------:R-:W-:Y:S01]  /*05d0*/  BAR.SYNC.DEFER_BLOCKING 0x0 ;  /* 0x0000000000007b1d */ /* 0x000fe20000010000 */
[----:B------:R-:W-:Y:S01]  /*05e0*/  ISETP.GT.U32.AND P0, PT, R3, 0x2, PT ;  /* 0x000000020300780c */ /* 0x000fe20003f04070 */
[C---:B0-----:R-:W-:Y:S02]  /*05f0*/  VIADD R5, R17.reuse, 0x30 ;  /* 0x0000003011057836 */ /* 0x041fe40000000000 */
[----:B------:R-:W-:Y:S02]  /*0600*/  VIADD R9, R17, 0x48 ;  /* 0x0000004811097836 */ /* 0x000fe40000000000 */
[----:B------:R-:W-:Y:S01]  /*0610*/  BSSY.RECONVERGENT B0, `(.L_x_109) ;  /* 0x000000f000007945 */ /* 0x000fe20003800200 */
[C---:B------:R-:W-:Y:S02]  /*0620*/  LEA R4, R16.reuse, R5, 0x18 ;  /* 0x0000000510047211 */ /* 0x040fe400078ec0ff */
[----:B------:R-:W-:-:S03]  /*0630*/  LEA R6, R16, R9, 0x18 ;  /* 0x0000000910067211 */ /* 0x000fc600078ec0ff */
[C---:B------:R-:W-:Y:S01]  /*0640*/  IMAD R4, R3.reuse, 0x8, R4 ;  /* 0x0000000803047824 */ /* 0x040fe200078e0204 */
[----:B------:R-:W-:Y:S01]  /*0650*/  LEA R5, R3, R6, 0x3 ;  /* 0x0000000603057211 */ /* 0x000fe200078e18ff */
[----:B------:R-:W-:Y:S06]  /*0660*/  @P0 BRA `(.L_x_110) ;  /* 0x0000000000240947 */ /* 0x000fec0003800000 */
[----:B------:R-:W0:Y:S01]  /*0670*/  LDS.64 R10, [R4] ;  /* 0x00000000040a7984 */ /* 0x000e220000000a00 */
[----:B------:R-:W1:Y:S03]  /*0680*/  LDCU.64 UR8, c[0x0][0x390] ;  /* 0x00007200ff0877ac */ /* 0x000e660008000a00 */
[----:B------:R-:W-:Y:S04]  /*0690*/  LDS.64 R20, [R20] ;  /* 0x0000000014147984 */ /* 0x000fe80000000a00 */
[----:B------:R-:W1:Y:S01]  /*06a0*/  LDS.64 R8, [R0] ;  /* 0x0000000000087984 */ /* 0x000e620000000a00 */
[----:B0-----:R-:W-:Y:S02]  /*06b0*/  DMUL R10, R10, 0.5 ;  /* 0x3fe000000a0a7828 */ /* 0x001fe40000000000 */
[----:B-1----:R-:W-:-:S06]  /*06c0*/  DFMA R8, R8, UR8, R20 ;  /* 0x0000000808087c2b */ /* 0x002fcc0008000014 */
[----:B------:R-:W-:-:S08]  /*06d0*/  DMUL R10, R10, UR8 ;  /* 0x000000080a0a7c28 */ /* 0x000fd00008000000 */
[----:B------:R-:W-:-:S07]  /*06e0*/  DFMA R8, R10, UR8, R8 ;  /* 0x000000080a087c2b */ /* 0x000fce0008000008 */
[----:B------:R0:W-:Y:S04]  /*06f0*/  STS.64 [R5], R8 ;  /* 0x0000000805007388 */ /* 0x0001e80000000a00 */
.L_x_110:
[----:B------:R-:W-:Y:S05]  /*0700*/  BSYNC.RECONVERGENT B0 ;  /* 0x0000000000007941 */ /* 0x000fea0003800200 */
.L_x_109:
[----:B------:R-:W-:Y:S01]  /*0710*/  BAR.SYNC.DEFER_BLOCKING 0x0 ;  /* 0x0000000000007b1d */ /* 0x000fe20000010000 */
[----:B------:R-:W-:-:S05]  /*0720*/  ISETP.NE.AND P0, PT, R3, RZ, PT ;  /* 0x000000ff0300720c */ /* 0x000fca0003f05270 */
[----:B------:R-:W-:Y:S08]  /*0730*/  BSSY.RECONVERGENT B0, `(.L_x_111) ;  /* 0x0000041000007945 */ /* 0x000ff00003800200 */
[----:B------:R-:W-:Y:S05]  /*0740*/  @P0 BRA `(.L_x_112) ;  /* 0x0000000000fc0947 */ /* 0x000fea0003800000 */
[----:B0-----:R-:W0:Y:S01]  /*0750*/  LDS.128 R8, [R7+0x50] ;  /* 0x0000500007087984 */ /* 0x001e220000000c00 */
[----:B------:R-:W-:Y:S01]  /*0760*/  IMAD.MOV.U32 R24, RZ, RZ, 0x0 ;  /* 0x00000000ff187424 */ /* 0x000fe200078e00ff */
[----:B------:R-:W-:Y:S01]  /*0770*/  BSSY.RECONVERGENT B1, `(.L_x_113) ;  /* 0x000001a000017945 */ /* 0x000fe20003800200 */
[----:B------:R-:W-:Y:S01]  /*0780*/  IMAD.MOV.U32 R25, RZ, RZ, 0x3fd80000 ;  /* 0x3fd80000ff197424 */ /* 0x000fe200078e00ff */
[----:B------:R-:W1:Y:S01]  /*0790*/  LDS.64 R20, [R7+0x48] ;  /* 0x0000480007147984 */ /* 0x000e620000000a00 */
[----:B0-----:R-:W-:-:S08]  /*07a0*/  DMUL R12, R8, R8 ;  /* 0x00000008080c7228 */ /* 0x001fd00000000000 */
[----:B-1----:R-:W-:-:S08]  /*07b0*/  DFMA R12, R20, R20, R12 ;  /* 0x00000014140c722b */ /* 0x002fd0000000000c */
[----:B------:R-:W-:-:S06]  /*07c0*/  DFMA R22, R10, R10, R12 ;  /* 0x0000000a0a16722b */ /* 0x000fcc000000000c */
        /* <DEDUP_REMOVED lines=15> */
[----:B------:R-:W-:Y:S02]  /*08c0*/  MOV R17, R23 ;  /* 0x0000001700117202 */ /* 0x000fe40000000f00 */
[----:B------:R-:W-:-:S07]  /*08d0*/  MOV R18, 0x8f0 ;  /* 0x000008f000127802 */ /* 0x000fce0000000f00 */
[----:B------:R-:W-:Y:S05]  /*08e0*/  CALL.REL.NOINC `($__internal_5_$__cuda_sm20_dsqrt_rn_f64_mediumpath_v1) ;  /* 0x0000000800687944 */ /* 0x000fea0003c00000 */
[----:B------:R-:W-:Y:S02]  /*08f0*/  IMAD.MOV.U32 R18, RZ, RZ, R6 ;  /* 0x000000ffff127224 */ /* 0x000fe400078e0006 */
[----:B------:R-:W-:-:S07]  /*0900*/  IMAD.MOV.U32 R19, RZ, RZ, R7 ;  /* 0x000000ffff137224 */ /* 0x000fce00078e0007 */
.L_x_114:
[----:B------:R-:W-:Y:S05]  /*0910*/  BSYNC.RECONVERGENT B1 ;  /* 0x0000000000017941 */ /* 0x000fea0003800200 */
.L_x_113:
        /* <DEDUP_REMOVED lines=18> */
[----:B------:R-:W-:Y:S01]  /*0a40*/  IMAD.MOV.U32 R13, RZ, RZ, R15 ;  /* 0x000000ffff0d7224 */ /* 0x000fe200078e000f */
[----:B------:R-:W-:-:S07]  /*0a50*/  MOV R6, 0xa70 ;  /* 0x00000a7000067802 */ /* 0x000fce0000000f00 */
[----:B------:R-:W-:Y:S05]  /*0a60*/  CALL.REL.NOINC `($__internal_4_$__cuda_sm20_div_rn_f64_full) ;  /* 0x0000000000887944 */ /* 0x000fea0003c00000 */
[----:B------:R-:W-:Y:S02]  /*0a70*/  IMAD.MOV.U32 R6, RZ, RZ, R24 ;  /* 0x000000ffff067224 */ /* 0x000fe400078e0018 */
[----:B------:R-:W-:-:S07]  /*0a80*/  IMAD.MOV.U32 R7, RZ, RZ, R25 ;  /* 0x000000ffff077224 */ /* 0x000fce00078e0019 */
.L_x_116:
[----:B------:R-:W-:Y:S05]  /*0a90*/  BSYNC.RECONVERGENT B1 ;  /* 0x0000000000017941 */ /* 0x000fea0003800200 */
.L_x_115:
[----:B------:R-:W0:Y:S01]  /*0aa0*/  S2UR UR9, SR_CgaCtaId ;  /* 0x00000000000979c3 */ /* 0x000e220000008800 */
[----:B------:R-:W-:Y:S01]  /*0ab0*/  UMOV UR8, 0x400 ;  /* 0x0000040000087882 */ /* 0x000fe20000000000 */
[-C--:B------:R-:W-:Y:S01]  /*0ac0*/  DMUL R12, R20, R6.reuse ;  /* 0x00000006140c7228 */ /* 0x080fe20000000000 */
[----:B------:R-:W-:Y:S01]  /*0ad0*/  MOV R17, UR8 ;  /* 0x0000000800117c02 */ /* 0x000fe20008000f00 */
[----:B------:R-:W-:Y:S02]  /*0ae0*/  DMUL R14, R8, R6 ;  /* 0x00000006080e7228 */ /* 0x000fe40000000000 */
[----:B------:R-:W-:Y:S01]  /*0af0*/  DMUL R6, R6, R10 ;  /* 0x0000000a06067228 */ /* 0x000fe20000000000 */
[----:B0-----:R-:W-:-:S05]  /*0b00*/  IMAD.U32 R16, RZ, RZ, UR9 ;  /* 0x00000009ff107e24 */ /* 0x001fca000f8e00ff */
[----:B------:R-:W-:-:S05]  /*0b10*/  LEA R9, R16, R17, 0x18 ;  /* 0x0000001110097211 */ /* 0x000fca00078ec0ff */
[----:B------:R1:W-:Y:S04]  /*0b20*/  STS.128 [R9+0x60], R12 ;  /* 0x0000600c09007388 */ /* 0x0003e80000000c00 */
[----:B------:R1:W-:Y:S02]  /*0b30*/  STS.64 [R9+0x70], R6 ;  /* 0x0000700609007388 */ /* 0x0003e40000000a00 */
.L_x_112:
[----:B------:R-:W-:Y:S05]  /*0b40*/  BSYNC.RECONVERGENT B0 ;  /* 0x0000000000007941 */ /* 0x000fea0003800200 */
.L_x_111:
[----:B------:R-:W-:Y:S01]  /*0b50*/  BAR.SYNC.DEFER_BLOCKING 0x0 ;  /* 0x0000000000007b1d */ /* 0x000fe20000010000 */
[----:B------:R-:W-:-:S13]  /*0b60*/  ISETP.GT.U32.AND P0, PT, R3, 0x2, PT ;  /* 0x000000020300780c */ /* 0x000fda0003f04070 */
[----:B------:R-:W-:Y:S05]  /*0b70*/  @P0 EXIT ;  /* 0x000000000000094d */ /* 0x000fea0003800000 */
[----:B------:R-:W-:Y:S01]  /*0b80*/  VIADD R17, R17, 0x60 ;  /* 0x0000006011117836 */ /* 0x000fe20000000000 */
[----:B01----:R-:W-:Y:S01]  /*0b90*/  LDS.64 R8, [R4] ;  /* 0x0000000004087984 */ /* 0x003fe20000000a00 */
[----:B------:R-:W0:Y:S01]  /*0ba0*/  LDC.64 R14, c[0x0][0x388] ;  /* 0x0000e200ff0e7b82 */ /* 0x000e220000000a00 */
[----:B------:R-:W1:Y:S02]  /*0bb0*/  LDCU.64 UR6, c[0x0][0x390] ;  /* 0x00007200ff0677ac */ /* 0x000e640008000a00 */
[----:B------:R-:W-:Y:S01]  /*0bc0*/  LEA R16, R16, R17, 0x18 ;  /* 0x0000001110107211 */ /* 0x000fe200078ec0ff */
[----:B------:R-:W-:Y:S04]  /*0bd0*/  LDS.64 R6, [R0] ;  /* 0x0000000000067984 */ /* 0x000fe80000000a00 */
[----:B------:R-:W-:Y:S01]  /*0be0*/  IMAD R10, R3, 0x8, R16 ;  /* 0x00000008030a7824 */ /* 0x000fe200078e0210 */
[----:B------:R-:W2:Y:S01]  /*0bf0*/  LDS.64 R12, [R5] ;  /* 0x00000000050c7984 */ /* 0x000ea20000000a00 */
[----:B------:R-:W-:-:S04]  /*0c00*/  IMAD R3, R2, 0x6, R3 ;  /* 0x0000000602037824 */ /* 0x000fc800078e0203 */
[----:B------:R-:W3:Y:S01]  /*0c10*/  LDS.64 R10, [R10] ;  /* 0x000000000a0a7984 */ /* 0x000ee20000000a00 */
[----:B0-----:R-:W-:-:S05]  /*0c20*/  IMAD.WIDE.U32 R2, R3, 0x8, R14 ;  /* 0x0000000803027825 */ /* 0x001fca00078e000e */
[----:B--2---:R-:W-:Y:S01]  /*0c30*/  STG.E.64 desc[UR4][R2.64], R12 ;  /* 0x0000000c02007986 */ /* 0x004fe2000c101b04 */
[----:B---3--:R-:W-:-:S08]  /*0c40*/  DADD R8, R8, R10 ;  /* 0x0000000008087229 */ /* 0x008fd0000000000a */
[----:B------:R-:W-:-:S08]  /*0c50*/  DMUL R8, R8, 0.5 ;  /* 0x3fe0000008087828 */ /* 0x000fd00000000000 */
[----:B-1----:R-:W-:-:S07]  /*0c60*/  DFMA R6, R8, UR6, R6 ;  /* 0x0000000608067c2b */ /* 0x002fce0008000006 */
[----:B------:R-:W-:Y:S01]  /*0c70*/  STG.E.64 desc[UR4][R2.64+0x18], R6 ;  /* 0x0000180602007986 */ /* 0x000fe2000c101b04 */
[----:B------:R-:W-:Y:S05]  /*0c80*/  EXIT ;  /* 0x000000000000794d */ /* 0x000fea0003800000 */
        .weak           $__internal_4_$__cuda_sm20_div_rn_f64_full
        .type           $__internal_4_$__cuda_sm20_div_rn_f64_full,@function
        .size           $__internal_4_$__cuda_sm20_div_rn_f64_full,($__internal_5_$__cuda_sm20_dsqrt_rn_f64_mediumpath_v1 - $__internal_4_$__cuda_sm20_div_rn_f64_full)
$__internal_4_$__cuda_sm20_div_rn_f64_full:
[C---:B------:R-:W-:Y:S01]  /*0c90*/  FSETP.GEU.AND P0, PT, |R13|.reuse, 1.469367938527859385e-39, PT ;  /* 0x001000000d00780b */ /* 0x040fe20003f0e200 */
[----:B------:R-:W-:Y:S01]  /*0ca0*/  IMAD.U32 R27, RZ, RZ, UR7 ;  /* 0x00000007ff1b7e24 */ /* 0x000fe2000f8e00ff */
[C---:B------:R-:W-:Y:S01]  /*0cb0*/  LOP3.LUT R23, R13.reuse, 0x7ff00000, RZ, 0xc0, !PT ;  /* 0x7ff000000d177812 */ /* 0x040fe200078ec0ff */
[----:B------:R-:W-:Y:S01]  /*0cc0*/  IMAD.MOV.U32 R12, RZ, RZ, R14 ;  /* 0x000000ffff0c7224 */ /* 0x000fe200078e000e */
[----:B------:R-:W-:Y:S01]  /*0cd0*/  LOP3.LUT R15, R13, 0x800fffff, RZ, 0xc0, !PT ;  /* 0x800fffff0d0f7812 */ /* 0x000fe200078ec0ff */
[----:B------:R-:W-:Y:S01]  /*0ce0*/  IMAD.U32 R26, RZ, RZ, UR6 ;  /* 0x00000006ff1a7e24 */ /* 0x000fe2000f8e00ff */
[----:B------:R-:W-:Y:S02]  /*0cf0*/  LOP3.LUT R7, R27, 0x7ff00000, RZ, 0xc0, !PT ;  /* 0x7ff000001b077812 */ /* 0x000fe400078ec0ff */
[----:B------:R-:W-:Y:S02]  /*0d00*/  MOV R18, 0x1ca00000 ;  /* 0x1ca0000000127802 */ /* 0x000fe40000000f00 */
[----:B------:R-:W-:Y:S01]  /*0d10*/  ISETP.GE.U32.AND P1, PT, R7, R23, PT ;  /* 0x000000170700720c */ /* 0x000fe20003f26070 */
[----:B------:R-:W-:Y:S01]  /*0d20*/  IMAD.MOV.U32 R22, RZ, RZ, R7 ;  /* 0x000000ffff167224 */ /* 0x000fe200078e0007 */
[----:B------:R-:W-:Y:S01]  /*0d30*/  LOP3.LUT R15, R15, 0x3ff00000, RZ, 0xfc, !PT ;  /* 0x3ff000000f0f7812 */ /* 0x000fe200078efcff */
[----:B------:R-:W-:Y:S01]  /*0d40*/  @!P0 DMUL R14, R12, 8.98846567431157953865e+307 ;  /* 0x7fe000000c0e8828 */ /* 0x000fe20000000000 */
[----:B------:R-:W-:-:S02]  /*0d50*/  SEL R16, R18, 0x63400000, !P1 ;  /* 0x6340000012107807 */ /* 0x000fc40004800000 */
[----:B------:R-:W-:Y:S02]  /*0d60*/  FSETP.GEU.AND P1, PT, |R27|, 1.469367938527859385e-39, PT ;  /* 0x001000001b00780b */ /* 0x000fe40003f2e200 */
[----:B------:R-:W-:Y:S01]  /*0d70*/  LOP3.LUT R17, R16, 0x800fffff, R27, 0xf8, !PT ;  /* 0x800fffff10117812 */ /* 0x000fe200078ef81b */
[----:B------:R0:W1:Y:S01]  /*0d80*/  MUFU.RCP64H R25, R15 ;  /* 0x0000000f00197308 */ /* 0x0000620000001800 */
[----:B------:R-:W-:-:S09]  /*0d90*/  IMAD.MOV.U32 R16, RZ, RZ, R26 ;  /* 0x000000ffff107224 */ /* 0x000fd200078e001a */
[----:B0-----:R-:W-:Y:S05]  /*0da0*/  @P1 BRA `(.L_x_117) ;  /* 0x0000000000201947 */ /* 0x001fea0003800000 */
[----:B------:R-:W-:-:S04]  /*0db0*/  LOP3.LUT R22, R13, 0x7ff00000, RZ, 0xc0, !PT ;  /* 0x7ff000000d167812 */ /* 0x000fc800078ec0ff */
[----:B------:R-:W-:-:S04]  /*0dc0*/  ISETP.GE.U32.AND P1, PT, R7, R22, PT ;  /* 0x000000160700720c */ /* 0x000fc80003f26070 */
[----:B------:R-:W-:-:S04]  /*0dd0*/  SEL R18, R18, 0x63400000, !P1 ;  /* 0x6340000012127807 */ /* 0x000fc80004800000 */
[----:B------:R-:W-:-:S04]  /*0de0*/  LOP3.LUT R18, R18, 0x80000000, R27, 0xf8, !PT ;  /* 0x8000000012127812 */ /* 0x000fc800078ef81b */
[----:B------:R-:W-:Y:S01]  /*0df0*/  LOP3.LUT R19, R18, 0x100000, RZ, 0xfc, !PT ;  /* 0x0010000012137812 */ /* 0x000fe200078efcff */
[----:B------:R-:W-:-:S06]  /*0e00*/  IMAD.MOV.U32 R18, RZ, RZ, RZ ;  /* 0x000000ffff127224 */ /* 0x000fcc00078e00ff */
[----:B------:R-:W-:-:S10]  /*0e10*/  DFMA R16, R16, 2, -R18 ;  /* 0x400000001010782b */ /* 0x000fd40000000812 */
[----:B------:R-:W-:-:S07]  /*0e20*/  LOP3.LUT R22, R17, 0x7ff00000, RZ, 0xc0, !PT ;  /* 0x7ff0000011167812 */ /* 0x000fce00078ec0ff */
.L_x_117:
[----:B------:R-:W-:Y:S01]  /*0e30*/  IMAD.MOV.U32 R24, RZ, RZ, 0x1 ;  /* 0x00000001ff187424 */ /* 0x000fe200078e00ff */
[----:B------:R-:W-:Y:S01]  /*0e40*/  @!P0 LOP3.LUT R23, R15, 0x7ff00000, RZ, 0xc0, !PT ;  /* 0x7ff000000f178812 */ /* 0x000fe200078ec0ff */
[----:B------:R-:W-:Y:S04]  /*0e50*/  BSSY.RECONVERGENT B2, `(.L_x_118) ;  /* 0x0000041000027945 */ /* 0x000fe80003800200 */
[----:B-1----:R-:W-:-:S08]  /*0e60*/  DFMA R18, R24, -R14, 1 ;  /* 0x3ff000001812742b */ /* 0x002fd0000000080e */
[----:B------:R-:W-:-:S08]  /*0e70*/  DFMA R18, R18, R18, R18 ;  /* 0x000000121212722b */ /* 0x000fd00000000012 */
[----:B------:R-:W-:-:S08]  /*0e80*/  DFMA R24, R24, R18, R24 ;  /* 0x000000121818722b */ /* 0x000fd00000000018 */
[----:B------:R-:W-:-:S08]  /*0e90*/  DFMA R26, R24, -R14, 1 ;  /* 0x3ff00000181a742b */ /* 0x000fd0000000080e */
[----:B------:R-:W-:-:S08]  /*0ea0*/  DFMA R26, R24, R26, R24 ;  /* 0x0000001a181a722b */ /* 0x000fd00000000018 */
[----:B------:R-:W-:-:S08]  /*0eb0*/  DMUL R24, R26, R16 ;  /* 0x000000101a187228 */ /* 0x000fd00000000000 */
[----:B------:R-:W-:-:S08]  /*0ec0*/  DFMA R18, R24, -R14, R16 ;  /* 0x8000000e1812722b */ /* 0x000fd00000000010 */
[----:B------:R-:W-:Y:S01]  /*0ed0*/  DFMA R18, R26, R18, R24 ;  /* 0x000000121a12722b */ /* 0x000fe20000000018 */
[----:B------:R-:W-:Y:S02]  /*0ee0*/  VIADD R24, R22, 0xffffffff ;  /* 0xffffffff16187836 */ /* 0x000fe40000000000 */
[----:B------:R-:W-:-:S03]  /*0ef0*/  VIADD R25, R23, 0xffffffff ;  /* 0xffffffff17197836 */ /* 0x000fc60000000000 */
[----:B------:R-:W-:-:S04]  /*0f00*/  ISETP.GT.U32.AND P0, PT, R24, 0x7feffffe, PT ;  /* 0x7feffffe1800780c */ /* 0x000fc80003f04070 */
[----:B------:R-:W-:-:S13]  /*0f10*/  ISETP.GT.U32.OR P0, PT, R25, 0x7feffffe, P0 ;  /* 0x7feffffe1900780c */ /* 0x000fda0000704470 */
[----:B------:R-:W-:Y:S05]  /*0f20*/  @P0 BRA `(.L_x_119) ;  /* 0x0000000000700947 */ /* 0x000fea0003800000 */
[----:B------:R-:W-:Y:S02]  /*0f30*/  LOP3.LUT R22, R13, 0x7ff00000, RZ, 0xc0, !PT ;  /* 0x7ff000000d167812 */ /* 0x000fe400078ec0ff */
[----:B------:R-:W-:Y:S02]  /*0f40*/  MOV R23, 0x1ca00000 ;  /* 0x1ca0000000177802 */ /* 0x000fe40000000f00 */
[CC--:B------:R-:W-:Y:S02]  /*0f50*/  VIADDMNMX R24, R7.reuse, -R22.reuse, 0xb9600000, !PT ;  /* 0xb960000007187446 */ /* 0x0c0fe40007800916 */
[----:B------:R-:W-:Y:S02]  /*0f60*/  ISETP.GE.U32.AND P0, PT, R7, R22, PT ;  /* 0x000000160700720c */ /* 0x000fe40003f06070 */
[----:B------:R-:W-:Y:S02]  /*0f70*/  VIMNMX R7, PT, PT, R24, 0x46a00000, PT ;  /* 0x46a0000018077848 */ /* 0x000fe40003fe0100 */
[----:B------:R-:W-:-:S05]  /*0f80*/  SEL R22, R23, 0x63400000, !P0 ;  /* 0x6340000017167807 */ /* 0x000fca0004000000 */
[----:B------:R-:W-:Y:S02]  /*0f90*/  IMAD.IADD R7, R7, 0x1, -R22 ;  /* 0x0000000107077824 */ /* 0x000fe400078e0a16 */
[----:B------:R-:W-:Y:S02]  /*0fa0*/  IMAD.MOV.U32 R22, RZ, RZ, RZ ;  /* 0x000000ffff167224 */ /* 0x000fe400078e00ff */
        /* <DEDUP_REMOVED lines=11> */
[----:B------:R-:W-:Y:S01]  /*1060*/  IADD3 R7, PT, PT, -R7, -0x43300000, RZ ;  /* 0xbcd0000007077810 */ /* 0x000fe20007ffe1ff */
[----:B------:R-:W-:-:S06]  /*1070*/  IMAD.MOV.U32 R14, RZ, RZ, RZ ;  /* 0x000000ffff0e7224 */ /* 0x000fcc00078e00ff */
[----:B------:R-:W-:Y:S02]  /*1080*/  DFMA R14, R24, -R14, R18 ;  /* 0x8000000e180e722b */ /* 0x000fe40000000012 */
[----:B------:R-:W-:-:S08]  /*1090*/  DMUL.RP R18, R18, R22 ;  /* 0x0000001612127228 */ /* 0x000fd00000008000 */
[----:B------:R-:W-:Y:S02]  /*10a0*/  FSETP.NEU.AND P0, PT, |R15|, R7, PT ;  /* 0x000000070f00720b */ /* 0x000fe40003f0d200 */
[----:B------:R-:W-:Y:S02]  /*10b0*/  LOP3.LUT R13, R19, R13, RZ, 0x3c, !PT ;  /* 0x0000000d130d7212 */ /* 0x000fe400078e3cff */
[----:B------:R-:W-:Y:S02]  /*10c0*/  FSEL R24, R18, R24, !P0 ;  /* 0x0000001812187208 */ /* 0x000fe40004000000 */
[----:B------:R-:W-:Y:S01]  /*10d0*/  FSEL R25, R13, R25, !P0 ;  /* 0x000000190d197208 */ /* 0x000fe20004000000 */
[----:B------:R-:W-:Y:S06]  /*10e0*/  BRA `(.L_x_120) ;  /* 0x00000000005c7947 */ /* 0x000fec0003800000 */
.L_x_119:
[----:B------:R-:W-:Y:S01]  /*10f0*/  MOV R14, UR6 ;  /* 0x00000006000e7c02 */ /* 0x000fe20008000f00 */
[----:B------:R-:W-:-:S06]  /*1100*/  IMAD.U32 R15, RZ, RZ, UR7 ;  /* 0x00000007ff0f7e24 */ /* 0x000fcc000f8e00ff */
        /* <DEDUP_REMOVED lines=16> */
.L_x_122:
[----:B------:R-:W-:Y:S02]  /*1210*/  LOP3.LUT R25, R13, 0x80000, RZ, 0xfc, !PT ;  /* 0x000800000d197812 */ /* 0x000fe400078efcff */
[----:B------:R-:W-:Y:S01]  /*1220*/  MOV R24, R12 ;  /* 0x0000000c00187202 */ /* 0x000fe20000000f00 */
[----:B------:R-:W-:Y:S06]  /*1230*/  BRA `(.L_x_120) ;  /* 0x0000000000087947 */ /* 0x000fec0003800000 */
.L_x_121:
[----:B------:R-:W-:Y:S01]  /*1240*/  LOP3.LUT R25, R15, 0x80000, RZ, 0xfc, !PT ;  /* 0x000800000f197812 */ /* 0x000fe200078efcff */
[----:B------:R-:W-:-:S07]  /*1250*/  IMAD.MOV.U32 R24, RZ, RZ, R14 ;  /* 0x000000ffff187224 */ /* 0x000fce00078e000e */
.L_x_120:
[----:B------:R-:W-:Y:S05]  /*1260*/  BSYNC.RECONVERGENT B2 ;  /* 0x0000000000027941 */ /* 0x000fea0003800200 */
.L_x_118:
[----:B------:R-:W-:-:S04]  /*1270*/  IMAD.MOV.U32 R7, RZ, RZ, 0x0 ;  /* 0x00000000ff077424 */ /* 0x000fc800078e00ff */
[----:B------:R-:W-:Y:S05]  /*1280*/  RET.REL.NODEC R6 `(_Z23evolve_satellite_kernelPKdPddi) ;  /* 0xffffffec065c7950 */ /* 0x000fea0003c3ffff */
        .weak           $__internal_5_$__cuda_sm20_dsqrt_rn_f64_mediumpath_v1
        .type           $__internal_5_$__cuda_sm20_dsqrt_rn_f64_mediumpath_v1,@function
        .size           $__internal_5_$__cuda_sm20_dsqrt_rn_f64_mediumpath_v1,(.L_x_134 - $__internal_5_$__cuda_sm20_dsqrt_rn_f64_mediumpath_v1)
$__internal_5_$__cuda_sm20_dsqrt_rn_f64_mediumpath_v1:
[----:B------:R-:W-:Y:S01]  /*1290*/  ISETP.GE.U32.AND P0, PT, R16, -0x3400000, PT ;  /* 0xfcc000001000780c */ /* 0x000fe20003f06070 */
[----:B------:R-:W-:Y:S01]  /*12a0*/  BSSY.RECONVERGENT B2, `(.L_x_123) ;  /* 0x0000024000027945 */ /* 0x000fe20003800200 */
[----:B------:R-:W-:-:S11]  /*12b0*/  IMAD.MOV.U32 R16, RZ, RZ, R22 ;  /* 0x000000ffff107224 */ /* 0x000fd600078e0016 */
        /* <DEDUP_REMOVED lines=9> */
.L_x_124:
        /* <DEDUP_REMOVED lines=9> */
[----:B------:R-:W-:Y:S01]  /*13e0*/  MOV R14, RZ ;  /* 0x000000ff000e7202 */ /* 0x000fe20000000f00 */
[----:B------:R-:W-:Y:S02]  /*13f0*/  IMAD.MOV.U32 R6, RZ, RZ, 0x0 ;  /* 0x00000000ff067424 */ /* 0x000fe400078e00ff */
[----:B------:R-:W-:Y:S02]  /*1400*/  IMAD.MOV.U32 R7, RZ, RZ, 0x3fd80000 ;  /* 0x3fd80000ff077424 */ /* 0x000fe400078e00ff */
        /* <DEDUP_REMOVED lines=12> */
.L_x_126:
[----:B------:R-:W-:-:S11]  /*14d0*/  DADD R6, R16, R16 ;  /* 0x0000000010067229 */ /* 0x000fd60000000010 */
.L_x_125:
[----:B------:R-:W-:Y:S05]  /*14e0*/  BSYNC.RECONVERGENT B2 ;  /* 0x0000000000027941 */ /* 0x000fea0003800200 */
.L_x_123:
[----:B------:R-:W-:-:S04]  /*14f0*/  IMAD.MOV.U32 R19, RZ, RZ, 0x0 ;  /* 0x00000000ff137424 */ /* 0x000fc800078e00ff */
[----:B------:R-:W-:Y:S05]  /*1500*/  RET.REL.NODEC R18 `(_Z23evolve_satellite_kernelPKdPddi) ;  /* 0xffffffe812bc7950 */ /* 0x000fea0003c3ffff */
.L_x_127:
        /* <DEDUP_REMOVED lines=15> */
.L_x_134:


//--------------------- .nv.global.init           --------------------------
	.section	.nv.global.init,"aw",@progbits
	.align	16
.nv.global.init:
	.type		__cudart_sin_cos_coeffs,@object
	.size		__cudart_sin_cos_coeffs,(__cudart_i2opi_d - __cudart_sin_cos_coeffs)
__cudart_sin_cos_coeffs:
        /*0000*/ 	.byte	0x46, 0xd2, 0xb0, 0x2c, 0xf1, 0xe5, 0x5a, 0xbe, 0x92, 0xe3, 0xac, 0x69, 0xe3, 0x1d, 0xc7, 0x3e
        /*0010*/ 	.byte	0xa1, 0x62, 0xdb, 0x19, 0xa0, 0x01, 0x2a, 0xbf, 0x18, 0x08, 0x11, 0x11, 0x11, 0x11, 0x81, 0x3f
        /*0020*/ 	.byte	0x54, 0x55, 0x55, 0x55, 0x55, 0x55, 0xc5, 0xbf, 0x00, 0x00, 0x00, 0x00, 0x00, 0x00, 0x00, 0x00
        /*0030*/ 	.byte	0x00, 0x00, 0x00, 0x00, 0x00, 0x00, 0x00, 0x00, 0x64, 0x81, 0xfd, 0x20, 0x83, 0xff, 0xa8, 0xbd
        /*0040*/ 	.byte	0x28, 0x85, 0xef, 0xc1, 0xa7, 0xee, 0x21, 0x3e, 0xd9, 0xe6, 0x06, 0x8e, 0x4f, 0x7e, 0x92, 0xbe
        /*0050*/ 	.byte	0xe9, 0xbc, 0xdd, 0x19, 0xa0, 0x01, 0xfa, 0x3e, 0x47, 0x5d, 0xc1, 0x16, 0x6c, 0xc1, 0x56, 0xbf
        /*0060*/ 	.byte	0x51, 0x55, 0x55, 0x55, 0x55, 0x55, 0xa5, 0x3f, 0x00, 0x00, 0x00, 0x00, 0x00, 0x00, 0xe0, 0xbf
        /*0070*/ 	.byte	0x00, 0x00, 0x00, 0x00, 0x00, 0x00, 0xf0, 0x3f, 0x00, 0x00, 0x00, 0x00, 0x00, 0x00, 0x00, 0x00
	.type		__cudart_i2opi_d,@object
	.size		__cudart_i2opi_d,(mrg32k3aM1SubSeq - __cudart_i2opi_d)
__cudart_i2opi_d:
        /* <DEDUP_REMOVED lines=9> */
	.type		mrg32k3aM1SubSeq,@object
	.size		mrg32k3aM1SubSeq,(mrg32k3aM2SubSeq - mrg32k3aM1SubSeq)
mrg32k3aM1SubSeq:
        /* <DEDUP_REMOVED lines=126> */
	.type		mrg32k3aM2SubSeq,@object
	.size		mrg32k3aM2SubSeq,(mrg32k3aM1 - mrg32k3aM2SubSeq)
mrg32k3aM2SubSeq:
        /* <DEDUP_REMOVED lines=126> */
	.type		mrg32k3aM1,@object
	.size		mrg32k3aM1,(mrg32k3aM1Seq - mrg32k3aM1)
mrg32k3aM1:
        /* <DEDUP_REMOVED lines=144> */
	.type		mrg32k3aM1Seq,@object
	.size		mrg32k3aM1Seq,(mrg32k3aM2 - mrg32k3aM1Seq)
mrg32k3aM1Seq:
        /* <DEDUP_REMOVED lines=144> */
	.type		mrg32k3aM2,@object
	.size		mrg32k3aM2,(mrg32k3aM2Seq - mrg32k3aM2)
mrg32k3aM2:
        /* <DEDUP_REMOVED lines=144> */
	.type		mrg32k3aM2Seq,@object
	.size		mrg32k3aM2Seq,(precalc_xorwow_matrix - mrg32k3aM2Seq)
mrg32k3aM2Seq:
        /* <DEDUP_REMOVED lines=144> */
	.type		precalc_xorwow_matrix,@object
	.size		precalc_xorwow_matrix,(precalc_xorwow_offset_matrix - precalc_xorwow_matrix)
precalc_xorwow_matrix:
        /* <DEDUP_REMOVED lines=6400> */
	.type		precalc_xorwow_offset_matrix,@object
	.size		precalc_xorwow_offset_matrix,(.L_1 - precalc_xorwow_offset_matrix)
precalc_xorwow_offset_matrix:
        /* <DEDUP_REMOVED lines=6400> */
.L_1:


//--------------------- .nv.shared._Z20sum_reduction_kernelPKdPdi --------------------------
	.section	.nv.shared._Z20sum_reduction_kernelPKdPdi,"aw",@nobits
	.sectionflags	@""
	.align	8
.nv.shared._Z20sum_reduction_kernelPKdPdi:
	.zero		3072


//--------------------- .nv.shared.reserved.0     --------------------------
	.section	.nv.shared.reserved.0,"aw",@nobits
	.weak		__nv_reservedSMEM_offset_0_alias
	.size		__nv_reservedSMEM_offset_0_alias, 0, 64
	.other		__nv_reservedSMEM_offset_0_alias,@"STO_CUDA_RESERVED_SHARED STV_DEFAULT"
__nv_reservedSMEM_offset_0_alias:
	.zero		0
	.zero		64


//--------------------- .nv.shared._Z18compute_efe_kernelPKdS0_S0_S0_S0_PdS1_S1_iiii --------------------------
	.section	.nv.shared._Z18compute_efe_kernelPKdS0_S0_S0_S0_PdS1_S1_iiii,"aw",@nobits
	.sectionflags	@""
	.align	8
.nv.shared._Z18compute_efe_kernelPKdS0_S0_S0_S0_PdS1_S1_iiii:
	.zero		1048


//--------------------- .nv.shared._Z23evolve_satellite_kernelPKdPddi --------------------------
	.section	.nv.shared._Z23evolve_satellite_kernelPKdPddi,"aw",@nobits
	.sectionflags	@""
	.align	8
.nv.shared._Z23evolve_satellite_kernelPKdPddi:
	.zero		1144


//--------------------- .nv.constant0._Z20sum_reduction_kernelPKdPdi --------------------------
	.section	.nv.constant0._Z20sum_reduction_kernelPKdPdi,"a",@progbits
	.sectionflags	@""
	.align	4
.nv.constant0._Z20sum_reduction_kernelPKdPdi:
	.zero		916


//--------------------- .nv.constant0._Z13matvec_kernelPKdS0_Pdii --------------------------
	.section	.nv.constant0._Z13matvec_kernelPKdS0_Pdii,"a",@progbits
	.sectionflags	@""
	.align	4
.nv.constant0._Z13matvec_kernelPKdS0_Pdii:
	.zero		928


//--------------------- .nv.constant0.predict_trajectories_kernel --------------------------
	.section	.nv.constant0.predict_trajectories_kernel,"a",@progbits
	.sectionflags	@""
	.align	4
.nv.constant0.predict_trajectories_kernel:
	.zero		1052


//--------------------- .nv.constant0._Z22init_rng_states_kernelP17curandStateXORWOWyi --------------------------
	.section	.nv.constant0._Z22init_rng_states_kernelP17curandStateXORWOWyi,"a",@progbits
	.sectionflags	@""
	.align	4
.nv.constant0._Z22init_rng_states_kernelP17curandStateXORWOWyi:
	.zero		916


//--------------------- .nv.constant0._Z18compute_efe_kernelPKdS0_S0_S0_S0_PdS1_S1_iiii --------------------------
	.section	.nv.constant0._Z18compute_efe_kernelPKdS0_S0_S0_S0_PdS1_S1_iiii,"a",@progbits
	.sectionflags	@""
	.align	4
.nv.constant0._Z18compute_efe_kernelPKdS0_S0_S0_S0_PdS1_S1_iiii:
	.zero		976


//--------------------- .nv.constant0._Z27predict_observations_kernelPKdS0_S0_S0_PdS1_iiii --------------------------
	.section	.nv.constant0._Z27predict_observations_kernelPKdS0_S0_S0_PdS1_iiii,"a",@progbits
	.sectionflags	@""
	.align	4
.nv.constant0._Z27predict_observations_kernelPKdS0_S0_S0_PdS1_iiii:
	.zero		960


//--------------------- .nv.constant0._Z21evolve_windows_kernelPKdS0_S0_S0_PdS1_P17curandStateXORWOWdddiiiii --------------------------
	.section	.nv.constant0._Z21evolve_windows_kernelPKdS0_S0_S0_PdS1_P17curandStateXORWOWdddiiiii,"a",@progbits
	.sectionflags	@""
	.align	4
.nv.constant0._Z21evolve_windows_kernelPKdS0_S0_S0_PdS1_P17curandStateXORWOWdddiiiii:
	.zero		996


//--------------------- .nv.constant0._Z24evolve_atmosphere_kernelPKdS0_PdS1_P17curandStateXORWOWdddii --------------------------
	.section	.nv.constant0._Z24evolve_atmosphere_kernelPKdS0_PdS1_P17curandStateXORWOWdddii,"a",@progbits
	.sectionflags	@""
	.align	4
.nv.constant0._Z24evolve_atmosphere_kernelPKdS0_PdS1_P17curandStateXORWOWdddii:
	.zero		968


//--------------------- .nv.constant0._Z23evolve_satellite_kernelPKdPddi --------------------------
	.section	.nv.constant0._Z23evolve_satellite_kernelPKdPddi,"a",@progbits
	.sectionflags	@""
	.align	4
.nv.constant0._Z23evolve_satellite_kernelPKdPddi:
	.zero		924


//--------------------- SYMBOLS --------------------------

	.type		.nv.reservedSmem.offset0,@object
	.size		.nv.reservedSmem.offset0,0x4
	.type		.nv.reservedSmem.cap,@object
	.size		.nv.reservedSmem.cap,0x4
